// auto-generated by cutlass_sweep.gemm — config: {"arch": "sm_100", "cluster_m": 4, "cluster_n": 1, "dtype": "mxfp4", "dtype_b": "mxfp4", "layout": "nt", "stages": 0, "tile_k": 256, "tile_m": 128, "tile_n": 128}
#include "cutlass/cutlass.h"
#include "cutlass/gemm/collective/collective_builder.hpp"
#include "cutlass/gemm/device/gemm_universal_adapter.h"
#include "cutlass/gemm/kernel/gemm_universal.hpp"
#include "cutlass/epilogue/collective/collective_builder.hpp"

using ElemA = cutlass::mx_float4_t<cutlass::float_e2m1_t>;
using ElemB = cutlass::mx_float4_t<cutlass::float_e2m1_t>;
using ElemCD = cutlass::bfloat16_t;
using Acc  = float;
using TileShape    = cute::Shape<cute::_128, cute::_128, cute::_256>;
using ClusterShape = cute::Shape<cute::_4, cute::_1, cute::_1>;

using CollectiveEpilogue = typename cutlass::epilogue::collective::CollectiveBuilder<
    cutlass::arch::Sm100, cutlass::arch::OpClassTensorOp,
    TileShape, ClusterShape,
    cutlass::epilogue::collective::EpilogueTileAuto,
    Acc, Acc,
    ElemCD, cutlass::layout::RowMajor, 128 / cutlass::sizeof_bits<ElemCD>::value,
    ElemCD, cutlass::layout::RowMajor, 128 / cutlass::sizeof_bits<ElemCD>::value,
    cutlass::epilogue::collective::EpilogueScheduleAuto
  >::CollectiveOp;

using CollectiveMainloop = typename cutlass::gemm::collective::CollectiveBuilder<
    cutlass::arch::Sm100, cutlass::arch::OpClassBlockScaledTensorOp,
    ElemA, cutlass::layout::RowMajor, 32,
    ElemB, cutlass::layout::ColumnMajor, 32,
    Acc,
    TileShape, ClusterShape,
    cutlass::gemm::collective::StageCountAutoCarveout<static_cast<int>(sizeof(typename CollectiveEpilogue::SharedStorage))>,
    cutlass::gemm::collective::KernelScheduleAuto
  >::CollectiveOp;

using GemmKernel = cutlass::gemm::kernel::GemmUniversal<
    cute::Shape<int,int,int,int>,
    CollectiveMainloop,
    CollectiveEpilogue
>;
using Gemm = cutlass::gemm::device::GemmUniversalAdapter<GemmKernel>;

// Force the device kernel symbol into the cubin without needing a host main.
auto* _anchor = &cutlass::device_kernel<GemmKernel>;


// ===== COMPILED SASS (sm_100a) =====

	.target	sm_100a

	.elftype	@"ET_EXEC"


//--------------------- .note.nv.tkinfo           --------------------------
	.section	.note.nv.tkinfo,"",@"SHT_NOTE"
	.sectionflags	@"SHF_NOTE_NV_TKINFO"
	.tkinfo
        /*0018*/ 	.word	0x00000002
        /*0030*/ 	.string	""
        /*0030*/ 	.string	"ptxas"
        /*0030*/ 	.string	"Cuda compilation tools, release 13.0, V13.0.88"
        /*0030*/ 	.string	"Build cuda_13.0.r13.0/compiler.36424714_0"
        /*0030*/ 	.string	"-arch sm_100a -m 64 "



//--------------------- .note.nv.cuinfo           --------------------------
	.section	.note.nv.cuinfo,"",@"SHT_NOTE"
	.sectionflags	@"SHF_NOTE_NV_CUINFO"
        /*0018*/ 	.short	0x0002
        /*001a*/ 	.short	0x0064
        /*001c*/ 	.short	0x0082
	.zero		2


//--------------------- .nv.info                  --------------------------
	.section	.nv.info,"",@"SHT_CUDA_INFO"
	.align	4


	//----- nvinfo : EIATTR_REGCOUNT
	.align		4
        /*0000*/ 	.byte	0x04, 0x2f
        /*0002*/ 	.short	(.L_19 - .L_18)
	.align		4
.L_18:
        /*0004*/ 	.word	index@(_ZN7cutlass13device_kernelINS_4gemm6kernel13GemmUniversalIN4cute5tupleIJiiiiEEENS1_10collective13CollectiveMmaINS1_46MainloopSm100TmaUmmaWarpSpecializedBlockScaledILi6ELi2ELi2ENS5_IJNS4_1CILi4EEENSA_ILi1EEESC_EEEEENS5_IJNSA_ILi128EEESF_NSA_ILi256EEEEEENS5_IJNS_12float_e2m1_tENS_13float_ue8m0_tEEEENS5_IJNS5_IJlSC_lEEENS4_6LayoutINS5_IJNS5_IJNS5_IJNSA_ILi32EEESB_EEEiEEESP_NS5_IJSC_iEEEEEENS5_IJNS5_IJNS5_IJNSA_ILi16EEESB_EEEiEEENS5_IJNS5_IJNSA_ILi0EEESC_EEENSA_ILi512EEEEEENS5_IJSV_iEEEEEEEEEEESK_S12_NS4_8TiledMMAINS4_8MMA_AtomIJNS4_17SM100_MMA_MXF4_SSISI_SI_fSJ_Li128ELi128ELi32ELNS4_4UMMA5MajorE0ELS17_0ELNS16_7ScaleInE0ELS18_0EEEEEENSM_INS5_IJSC_SC_SC_EEENS5_IJSV_SV_SV_EEEEENS5_IJNS4_10UnderscoreES1E_S1E_EEEEENS5_IJNS4_13SM90_TMA_LOADES1H_EEENS5_IJNS4_14ComposedLayoutINS4_7SwizzleILi3ELi4ELi3EEENS4_18smem_ptr_flag_bitsILi4EEENSM_INS5_IJNSA_ILi8EEESG_EEENS5_IJSG_SC_EEEEEEENSM_INS5_IJNS5_IJNS5_IJSO_SC_EEENS5_IJSN_NSA_ILi2EEEEEEEEESC_NS5_IJS1U_S1U_EEEEEENS5_IJNS5_IJNS5_IJST_SX_EEESW_EEESV_NS5_IJS1U_SX_EEEEEEEEEEEvNS4_8identityENS5_IJNS4_23SM90_TMA_LOAD_MULTICASTES26_EEES24_vS25_EENS_8epilogue10collective18CollectiveEpilogueINS29_23Sm100TmaWarpSpecializedILi4ELi2ELi16ELb1ELb0EEEJNS5_IJNSA_ILi64EEESF_SG_EEENS5_IJNSM_IS2E_SC_EENSM_INS5_IJSS_S1U_EEENS5_IJSC_S2E_EEEEEEEENS_10bfloat16_tESL_S2L_SL_NS29_6fusion15FusionCallbacksIS2D_NS2M_17LinearCombinationIS2L_fS2L_fLNS_15FloatRoundStyleE2EEES2F_S2K_JEEENS4_5SM1004TMEM4LOAD26SM100_TMEM_LOAD_32dp32b16xES1H_NS1J_INS1K_ILi1ELi4ELi3EEENS1M_ILi16EEENSM_INS5_IJS1O_SS_EEENS5_IJSS_SC_EEEEEEENS4_39AutoVectorizingCopyWithAssumedAlignmentILi128EEENS4_14SM90_TMA_STOREES31_S33_S33_EEEvvEEEEvNT_6ParamsE)
        /*0008*/ 	.word	0x0000007a


	//----- nvinfo : EIATTR_FRAME_SIZE
	.align		4
.L_19:
        /*000c*/ 	.byte	0x04, 0x11
        /*000e*/ 	.short	(.L_21 - .L_20)
	.align		4
.L_20:
        /*0010*/ 	.word	index@($__internal_2_$__cuda_sm10x_tcgen05_guardrail_trap_unallocated_columns_being_dealloced)
        /*0014*/ 	.word	0x00000000


	//----- nvinfo : EIATTR_FRAME_SIZE
	.align		4
.L_21:
        /*0018*/ 	.byte	0x04, 0x11
        /*001a*/ 	.short	(.L_23 - .L_22)
	.align		4
.L_22:
        /*001c*/ 	.word	index@($__internal_1_$__cuda_sm10x_tcgen05_guardrail_trap_phase_invalid_during_alloc)
        /*0020*/ 	.word	0x00000000


	//----- nvinfo : EIATTR_FRAME_SIZE
	.align		4
.L_23:
        /*0024*/ 	.byte	0x04, 0x11
        /*0026*/ 	.short	(.L_25 - .L_24)
	.align		4
.L_24:
        /*0028*/ 	.word	index@($__internal_0_$__cuda_sm10x_tcgen05_guardrail_trap_col_being_dealloced_not_returned_by_alloc)
        /*002c*/ 	.word	0x00000000


	//----- nvinfo : EIATTR_FRAME_SIZE
	.align		4
.L_25:
        /*0030*/ 	.byte	0x04, 0x11
        /*0032*/ 	.short	(.L_27 - .L_26)
	.align		4
.L_26:
        /*0034*/ 	.word	index@(_ZN7cutlass13device_kernelINS_4gemm6kernel13GemmUniversalIN4cute5tupleIJiiiiEEENS1_10collective13CollectiveMmaINS1_46MainloopSm100TmaUmmaWarpSpecializedBlockScaledILi6ELi2ELi2ENS5_IJNS4_1CILi4EEENSA_ILi1EEESC_EEEEENS5_IJNSA_ILi128EEESF_NSA_ILi256EEEEEENS5_IJNS_12float_e2m1_tENS_13float_ue8m0_tEEEENS5_IJNS5_IJlSC_lEEENS4_6LayoutINS5_IJNS5_IJNS5_IJNSA_ILi32EEESB_EEEiEEESP_NS5_IJSC_iEEEEEENS5_IJNS5_IJNS5_IJNSA_ILi16EEESB_EEEiEEENS5_IJNS5_IJNSA_ILi0EEESC_EEENSA_ILi512EEEEEENS5_IJSV_iEEEEEEEEEEESK_S12_NS4_8TiledMMAINS4_8MMA_AtomIJNS4_17SM100_MMA_MXF4_SSISI_SI_fSJ_Li128ELi128ELi32ELNS4_4UMMA5MajorE0ELS17_0ELNS16_7ScaleInE0ELS18_0EEEEEENSM_INS5_IJSC_SC_SC_EEENS5_IJSV_SV_SV_EEEEENS5_IJNS4_10UnderscoreES1E_S1E_EEEEENS5_IJNS4_13SM90_TMA_LOADES1H_EEENS5_IJNS4_14ComposedLayoutINS4_7SwizzleILi3ELi4ELi3EEENS4_18smem_ptr_flag_bitsILi4EEENSM_INS5_IJNSA_ILi8EEESG_EEENS5_IJSG_SC_EEEEEEENSM_INS5_IJNS5_IJNS5_IJSO_SC_EEENS5_IJSN_NSA_ILi2EEEEEEEEESC_NS5_IJS1U_S1U_EEEEEENS5_IJNS5_IJNS5_IJST_SX_EEESW_EEESV_NS5_IJS1U_SX_EEEEEEEEEEEvNS4_8identityENS5_IJNS4_23SM90_TMA_LOAD_MULTICASTES26_EEES24_vS25_EENS_8epilogue10collective18CollectiveEpilogueINS29_23Sm100TmaWarpSpecializedILi4ELi2ELi16ELb1ELb0EEEJNS5_IJNSA_ILi64EEESF_SG_EEENS5_IJNSM_IS2E_SC_EENSM_INS5_IJSS_S1U_EEENS5_IJSC_S2E_EEEEEEEENS_10bfloat16_tESL_S2L_SL_NS29_6fusion15FusionCallbacksIS2D_NS2M_17LinearCombinationIS2L_fS2L_fLNS_15FloatRoundStyleE2EEES2F_S2K_JEEENS4_5SM1004TMEM4LOAD26SM100_TMEM_LOAD_32dp32b16xES1H_NS1J_INS1K_ILi1ELi4ELi3EEENS1M_ILi16EEENSM_INS5_IJS1O_SS_EEENS5_IJSS_SC_EEEEEEENS4_39AutoVectorizingCopyWithAssumedAlignmentILi128EEENS4_14SM90_TMA_STOREES31_S33_S33_EEEvvEEEEvNT_6ParamsE)
        /*0038*/ 	.word	0x00000000


	//----- nvinfo : EIATTR_MIN_STACK_SIZE
	.align		4
.L_27:
        /*003c*/ 	.byte	0x04, 0x12
        /*003e*/ 	.short	(.L_29 - .L_28)
	.align		4
.L_28:
        /*0040*/ 	.word	index@(_ZN7cutlass13device_kernelINS_4gemm6kernel13GemmUniversalIN4cute5tupleIJiiiiEEENS1_10collective13CollectiveMmaINS1_46MainloopSm100TmaUmmaWarpSpecializedBlockScaledILi6ELi2ELi2ENS5_IJNS4_1CILi4EEENSA_ILi1EEESC_EEEEENS5_IJNSA_ILi128EEESF_NSA_ILi256EEEEEENS5_IJNS_12float_e2m1_tENS_13float_ue8m0_tEEEENS5_IJNS5_IJlSC_lEEENS4_6LayoutINS5_IJNS5_IJNS5_IJNSA_ILi32EEESB_EEEiEEESP_NS5_IJSC_iEEEEEENS5_IJNS5_IJNS5_IJNSA_ILi16EEESB_EEEiEEENS5_IJNS5_IJNSA_ILi0EEESC_EEENSA_ILi512EEEEEENS5_IJSV_iEEEEEEEEEEESK_S12_NS4_8TiledMMAINS4_8MMA_AtomIJNS4_17SM100_MMA_MXF4_SSISI_SI_fSJ_Li128ELi128ELi32ELNS4_4UMMA5MajorE0ELS17_0ELNS16_7ScaleInE0ELS18_0EEEEEENSM_INS5_IJSC_SC_SC_EEENS5_IJSV_SV_SV_EEEEENS5_IJNS4_10UnderscoreES1E_S1E_EEEEENS5_IJNS4_13SM90_TMA_LOADES1H_EEENS5_IJNS4_14ComposedLayoutINS4_7SwizzleILi3ELi4ELi3EEENS4_18smem_ptr_flag_bitsILi4EEENSM_INS5_IJNSA_ILi8EEESG_EEENS5_IJSG_SC_EEEEEEENSM_INS5_IJNS5_IJNS5_IJSO_SC_EEENS5_IJSN_NSA_ILi2EEEEEEEEESC_NS5_IJS1U_S1U_EEEEEENS5_IJNS5_IJNS5_IJST_SX_EEESW_EEESV_NS5_IJS1U_SX_EEEEEEEEEEEvNS4_8identityENS5_IJNS4_23SM90_TMA_LOAD_MULTICASTES26_EEES24_vS25_EENS_8epilogue10collective18CollectiveEpilogueINS29_23Sm100TmaWarpSpecializedILi4ELi2ELi16ELb1ELb0EEEJNS5_IJNSA_ILi64EEESF_SG_EEENS5_IJNSM_IS2E_SC_EENSM_INS5_IJSS_S1U_EEENS5_IJSC_S2E_EEEEEEEENS_10bfloat16_tESL_S2L_SL_NS29_6fusion15FusionCallbacksIS2D_NS2M_17LinearCombinationIS2L_fS2L_fLNS_15FloatRoundStyleE2EEES2F_S2K_JEEENS4_5SM1004TMEM4LOAD26SM100_TMEM_LOAD_32dp32b16xES1H_NS1J_INS1K_ILi1ELi4ELi3EEENS1M_ILi16EEENSM_INS5_IJS1O_SS_EEENS5_IJSS_SC_EEEEEEENS4_39AutoVectorizingCopyWithAssumedAlignmentILi128EEENS4_14SM90_TMA_STOREES31_S33_S33_EEEvvEEEEvNT_6ParamsE)
        /*0044*/ 	.word	0x00000000
.L_29:


//--------------------- .nv.compat                --------------------------
	.section	.nv.compat,"",@"SHT_CUDA_COMPAT_INFO"
	.align	4
        /*0000*/ 	.byte	0x02, 0x09, 0x01, 0x00, 0x02, 0x02, 0x02, 0x00, 0x02, 0x05, 0x05, 0x00, 0x03, 0x07, 0x01, 0x01
        /*0010*/ 	.byte	0x02, 0x03, 0x01, 0x00, 0x02, 0x06, 0x01, 0x00, 0x04, 0x0b, 0x08, 0x00, 0x09, 0x00, 0x00, 0x00
        /*0020*/ 	.byte	0x00, 0x00, 0x00, 0x00


//--------------------- .nv.info._ZN7cutlass13device_kernelINS_4gemm6kernel13GemmUniversalIN4cute5tupleIJiiiiEEENS1_10collective13CollectiveMmaINS1_46MainloopSm100TmaUmmaWarpSpecializedBlockScaledILi6ELi2ELi2ENS5_IJNS4_1CILi4EEENSA_ILi1EEESC_EEEEENS5_IJNSA_ILi128EEESF_NSA_ILi256EEEEEENS5_IJNS_12float_e2m1_tENS_13float_ue8m0_tEEEENS5_IJNS5_IJlSC_lEEENS4_6LayoutINS5_IJNS5_IJNS5_IJNSA_ILi32EEESB_EEEiEEESP_NS5_IJSC_iEEEEEENS5_IJNS5_IJNS5_IJNSA_ILi16EEESB_EEEiEEENS5_IJNS5_IJNSA_ILi0EEESC_EEENSA_ILi512EEEEEENS5_IJSV_iEEEEEEEEEEESK_S12_NS4_8TiledMMAINS4_8MMA_AtomIJNS4_17SM100_MMA_MXF4_SSISI_SI_fSJ_Li128ELi128ELi32ELNS4_4UMMA5MajorE0ELS17_0ELNS16_7ScaleInE0ELS18_0EEEEEENSM_INS5_IJSC_SC_SC_EEENS5_IJSV_SV_SV_EEEEENS5_IJNS4_10UnderscoreES1E_S1E_EEEEENS5_IJNS4_13SM90_TMA_LOADES1H_EEENS5_IJNS4_14ComposedLayoutINS4_7SwizzleILi3ELi4ELi3EEENS4_18smem_ptr_flag_bitsILi4EEENSM_INS5_IJNSA_ILi8EEESG_EEENS5_IJSG_SC_EEEEEEENSM_INS5_IJNS5_IJNS5_IJSO_SC_EEENS5_IJSN_NSA_ILi2EEEEEEEEESC_NS5_IJS1U_S1U_EEEEEENS5_IJNS5_IJNS5_IJST_SX_EEESW_EEESV_NS5_IJS1U_SX_EEEEEEEEEEEvNS4_8identityENS5_IJNS4_23SM90_TMA_LOAD_MULTICASTES26_EEES24_vS25_EENS_8epilogue10collective18CollectiveEpilogueINS29_23Sm100TmaWarpSpecializedILi4ELi2ELi16ELb1ELb0EEEJNS5_IJNSA_ILi64EEESF_SG_EEENS5_IJNSM_IS2E_SC_EENSM_INS5_IJSS_S1U_EEENS5_IJSC_S2E_EEEEEEEENS_10bfloat16_tESL_S2L_SL_NS29_6fusion15FusionCallbacksIS2D_NS2M_17LinearCombinationIS2L_fS2L_fLNS_15FloatRoundStyleE2EEES2F_S2K_JEEENS4_5SM1004TMEM4LOAD26SM100_TMEM_LOAD_32dp32b16xES1H_NS1J_INS1K_ILi1ELi4ELi3EEENS1M_ILi16EEENSM_INS5_IJS1O_SS_EEENS5_IJSS_SC_EEEEEEENS4_39AutoVectorizingCopyWithAssumedAlignmentILi128EEENS4_14SM90_TMA_STOREES31_S33_S33_EEEvvEEEEvNT_6ParamsE --------------------------
	.section	.nv.info._ZN7cutlass13device_kernelINS_4gemm6kernel13GemmUniversalIN4cute5tupleIJiiiiEEENS1_10collective13CollectiveMmaINS1_46MainloopSm100TmaUmmaWarpSpecializedBlockScaledILi6ELi2ELi2ENS5_IJNS4_1CILi4EEENSA_ILi1EEESC_EEEEENS5_IJNSA_ILi128EEESF_NSA_ILi256EEEEEENS5_IJNS_12float_e2m1_tENS_13float_ue8m0_tEEEENS5_IJNS5_IJlSC_lEEENS4_6LayoutINS5_IJNS5_IJNS5_IJNSA_ILi32EEESB_EEEiEEESP_NS5_IJSC_iEEEEEENS5_IJNS5_IJNS5_IJNSA_ILi16EEESB_EEEiEEENS5_IJNS5_IJNSA_ILi0EEESC_EEENSA_ILi512EEEEEENS5_IJSV_iEEEEEEEEEEESK_S12_NS4_8TiledMMAINS4_8MMA_AtomIJNS4_17SM100_MMA_MXF4_SSISI_SI_fSJ_Li128ELi128ELi32ELNS4_4UMMA5MajorE0ELS17_0ELNS16_7ScaleInE0ELS18_0EEEEEENSM_INS5_IJSC_SC_SC_EEENS5_IJSV_SV_SV_EEEEENS5_IJNS4_10UnderscoreES1E_S1E_EEEEENS5_IJNS4_13SM90_TMA_LOADES1H_EEENS5_IJNS4_14ComposedLayoutINS4_7SwizzleILi3ELi4ELi3EEENS4_18smem_ptr_flag_bitsILi4EEENSM_INS5_IJNSA_ILi8EEESG_EEENS5_IJSG_SC_EEEEEEENSM_INS5_IJNS5_IJNS5_IJSO_SC_EEENS5_IJSN_NSA_ILi2EEEEEEEEESC_NS5_IJS1U_S1U_EEEEEENS5_IJNS5_IJNS5_IJST_SX_EEESW_EEESV_NS5_IJS1U_SX_EEEEEEEEEEEvNS4_8identityENS5_IJNS4_23SM90_TMA_LOAD_MULTICASTES26_EEES24_vS25_EENS_8epilogue10collective18CollectiveEpilogueINS29_23Sm100TmaWarpSpecializedILi4ELi2ELi16ELb1ELb0EEEJNS5_IJNSA_ILi64EEESF_SG_EEENS5_IJNSM_IS2E_SC_EENSM_INS5_IJSS_S1U_EEENS5_IJSC_S2E_EEEEEEEENS_10bfloat16_tESL_S2L_SL_NS29_6fusion15FusionCallbacksIS2D_NS2M_17LinearCombinationIS2L_fS2L_fLNS_15FloatRoundStyleE2EEES2F_S2K_JEEENS4_5SM1004TMEM4LOAD26SM100_TMEM_LOAD_32dp32b16xES1H_NS1J_INS1K_ILi1ELi4ELi3EEENS1M_ILi16EEENSM_INS5_IJS1O_SS_EEENS5_IJSS_SC_EEEEEEENS4_39AutoVectorizingCopyWithAssumedAlignmentILi128EEENS4_14SM90_TMA_STOREES31_S33_S33_EEEvvEEEEvNT_6ParamsE,"",@"SHT_CUDA_INFO"
	.sectionflags	@""
	.align	4


	//----- nvinfo : EIATTR_CUDA_API_VERSION
	.align		4
        /*0000*/ 	.byte	0x04, 0x37
        /*0002*/ 	.short	(.L_31 - .L_30)
.L_30:
        /*0004*/ 	.word	0x00000082


	//----- nvinfo : EIATTR_KPARAM_INFO
	.align		4
.L_31:
        /*0008*/ 	.byte	0x04, 0x17
        /*000a*/ 	.short	(.L_33 - .L_32)
.L_32:
        /*000c*/ 	.word	0x00000000
        /*0010*/ 	.short	0x0000
        /*0012*/ 	.short	0x0000
        /*0014*/ 	.byte	0x00, 0xf0, 0x01, 0x30


	//----- nvinfo : EIATTR_AT_ENTRY_FRAGMENTS
	.align		4
.L_33:
        /*0018*/ 	.byte	0x04, 0x4f
        /*001a*/ 	.short	(.L_35 - .L_34)


	//   ....[0]....
.L_34:
        /*001c*/ 	.word	0x00000006


	//----- nvinfo : EIATTR_RESERVED_SMEM_USED
	.align		4
.L_35:
        /*0020*/ 	.byte	0x01, 0x41
	.zero		2


	//----- nvinfo : EIATTR_SPARSE_MMA_MASK
	.align		4
        /*0024*/ 	.byte	0x03, 0x50
        /*0026*/ 	.short	0x0000


	//----- nvinfo : EIATTR_TCGEN05_1CTA_USED
	.align		4
        /*0028*/ 	.byte	0x01, 0x51
	.zero		2


	//----- nvinfo : EIATTR_MAXREG_COUNT
	.align		4
        /*002c*/ 	.byte	0x03, 0x1b
        /*002e*/ 	.short	0x00ff


	//----- nvinfo : EIATTR_NUM_BARRIERS
	.align		4
        /*0030*/ 	.byte	0x02, 0x4c
        /*0032*/ 	.byte	0x07
	.zero		1


	//----- nvinfo : EIATTR_EXTERNS
	.align		4
        /*0034*/ 	.byte	0x04, 0x0f
        /*0036*/ 	.short	(.L_37 - .L_36)


	//   ....[0]....
	.align		4
.L_36:
        /*0038*/ 	.word	index@(__assertfail)


	//----- nvinfo : EIATTR_MERCURY_ISA_VERSION
	.align		4
.L_37:
        /*003c*/ 	.byte	0x03, 0x5f
        /*003e*/ 	.short	0x0101


	//----- nvinfo : EIATTR_INT_WARP_WIDE_INSTR_OFFSETS
	.align		4
        /*0040*/ 	.byte	0x04, 0x31
        /*0042*/ 	.short	(.L_39 - .L_38)


	//   ....[0]....
.L_38:
        /*0044*/ 	.word	0x00002440


	//   ....[1]....
        /*0048*/ 	.word	0x00004200


	//   ....[2]....
        /*004c*/ 	.word	0x00004230


	//   ....[3]....
        /*0050*/ 	.word	0x00004280


	//   ....[4]....
        /*0054*/ 	.word	0x00004b70


	//   ....[5]....
        /*0058*/ 	.word	0x00004b90


	//   ....[6]....
        /*005c*/ 	.word	0x00004c70


	//   ....[7]....
        /*0060*/ 	.word	0x00004d30


	//   ....[8]....
        /*0064*/ 	.word	0x00004d50


	//   ....[9]....
        /*0068*/ 	.word	0x00004e30


	//   ....[10]....
        /*006c*/ 	.word	0x00004f10


	//   ....[11]....
        /*0070*/ 	.word	0x00004f50


	//   ....[12]....
        /*0074*/ 	.word	0x00005010


	//   ....[13]....
        /*0078*/ 	.word	0x000050f0


	//   ....[14]....
        /*007c*/ 	.word	0x00005110


	//   ....[15]....
        /*0080*/ 	.word	0x00005200


	//   ....[16]....
        /*0084*/ 	.word	0x000052e0


	//   ....[17]....
        /*0088*/ 	.word	0x00005320


	//   ....[18]....
        /*008c*/ 	.word	0x000053e0


	//   ....[19]....
        /*0090*/ 	.word	0x000054c0


	//   ....[20]....
        /*0094*/ 	.word	0x000054e0


	//   ....[21]....
        /*0098*/ 	.word	0x000055c0


	//   ....[22]....
        /*009c*/ 	.word	0x000056a0


	//   ....[23]....
        /*00a0*/ 	.word	0x00005710


	//   ....[24]....
        /*00a4*/ 	.word	0x000057c0


	//   ....[25]....
        /*00a8*/ 	.word	0x00005960


	//   ....[26]....
        /*00ac*/ 	.word	0x00005970


	//   ....[27]....
        /*00b0*/ 	.word	0x00005a30


	//----- nvinfo : EIATTR_COOP_GROUP_MASK_REGIDS
	.align		4
.L_39:
        /*00b4*/ 	.byte	0x04, 0x29
        /*00b6*/ 	.short	(.L_41 - .L_40)


	//   ....[0]....
.L_40:
        /*00b8*/ 	.word	0xffffffff


	//   ....[1]....
        /*00bc*/ 	.word	0xffffffff


	//   ....[2]....
        /*00c0*/ 	.word	0xffffffff


	//   ....[3]....
        /*00c4*/ 	.word	0xffffffff


	//   ....[4]....
        /*00c8*/ 	.word	0xffffffff


	//   ....[5]....
        /*00cc*/ 	.word	0xffffffff


	//   ....[6]....
        /*00d0*/ 	.word	0xffffffff


	//   ....[7]....
        /*00d4*/ 	.word	0xffffffff


	//   ....[8]....
        /*00d8*/ 	.word	0xffffffff


	//   ....[9]....
        /*00dc*/ 	.word	0xffffffff


	//   ....[10]....
        /*00e0*/ 	.word	0xffffffff


	//   ....[11]....
        /*00e4*/ 	.word	0xffffffff


	//   ....[12]....
        /*00e8*/ 	.word	0xffffffff


	//   ....[13]....
        /*00ec*/ 	.word	0xffffffff


	//----- nvinfo : EIATTR_COOP_GROUP_INSTR_OFFSETS
	.align		4
.L_41:
        /*00f0*/ 	.byte	0x04, 0x28
        /*00f2*/ 	.short	(.L_43 - .L_42)


	//   ....[0]....
.L_42:
        /*00f4*/ 	.word	0x00000090


	//   ....[1]....
        /*00f8*/ 	.word	0x00000530


	//   ....[2]....
        /*00fc*/ 	.word	0x00000710


	//   ....[3]....
        /*0100*/ 	.word	0x000008b0


	//   ....[4]....
        /*0104*/ 	.word	0x000009b0


	//   ....[5]....
        /*0108*/ 	.word	0x00000b20


	//   ....[6]....
        /*010c*/ 	.word	0x00000c80


	//   ....[7]....
        /*0110*/ 	.word	0x00000e30


	//   ....[8]....
        /*0114*/ 	.word	0x00002320


	//   ....[9]....
        /*0118*/ 	.word	0x00003230


	//   ....[10]....
        /*011c*/ 	.word	0x00003440


	//   ....[11]....
        /*0120*/ 	.word	0x00003470


	//   ....[12]....
        /*0124*/ 	.word	0x000040f0


	//   ....[13]....
        /*0128*/ 	.word	0x00004320


	//----- nvinfo : EIATTR_VRC_CTA_INIT_COUNT
	.align		4
.L_43:
        /*012c*/ 	.byte	0x02, 0x4a
        /*012e*/ 	.byte	0x80
	.zero		1


	//----- nvinfo : EIATTR_SYSCALL_OFFSETS
	.align		4
        /*0130*/ 	.byte	0x04, 0x46
        /*0132*/ 	.short	(.L_45 - .L_44)


	//   ....[0]....
.L_44:
        /*0134*/ 	.word	0x00006550


	//   ....[1]....
        /*0138*/ 	.word	0x00006640


	//   ....[2]....
        /*013c*/ 	.word	0x00006f30


	//   ....[3]....
        /*0140*/ 	.word	0x000070a0


	//   ....[4]....
        /*0144*/ 	.word	0x00007dc0


	//   ....[5]....
        /*0148*/ 	.word	0x00007f30


	//   ....[6]....
        /*014c*/ 	.word	0x00008c40


	//   ....[7]....
        /*0150*/ 	.word	0x00008db0


	//   ....[8]....
        /*0154*/ 	.word	0x00009af0


	//   ....[9]....
        /*0158*/ 	.word	0x00009c60


	//   ....[10]....
        /*015c*/ 	.word	0x0000a9b0


	//   ....[11]....
        /*0160*/ 	.word	0x0000ab20


	//   ....[12]....
        /*0164*/ 	.word	0x0000b880


	//   ....[13]....
        /*0168*/ 	.word	0x0000b9f0


	//   ....[14]....
        /*016c*/ 	.word	0x0000c740


	//   ....[15]....
        /*0170*/ 	.word	0x0000c8b0


	//   ....[16]....
        /*0174*/ 	.word	0x0000d5a0


	//   ....[17]....
        /*0178*/ 	.word	0x0000d710


	//----- nvinfo : EIATTR_MBARRIER_INSTR_OFFSETS
	.align		4
.L_45:
        /*017c*/ 	.byte	0x04, 0x39
        /*017e*/ 	.short	(.L_47 - .L_46)


	//   ....[0]....
.L_46:
        /*0180*/ 	.word	0x00000640
        /*0184*/ 	.word	0x000000ff
        /*0188*/ 	.word	0x00000000
        /*018c*/ 	.short	0x0100
        /*018e*/ 	.byte	0x06
	.zero		1


	//   ....[1]....
        /*0190*/ 	.word	0x00000650
        /*0194*/ 	.word	0x000000ff
        /*0198*/ 	.word	0x00000030
        /*019c*/ 	.short	0x0100
        /*019e*/ 	.byte	0x06
	.zero		1


	//   ....[2]....
        /*01a0*/ 	.word	0x00000660
        /*01a4*/ 	.word	0x000000ff
        /*01a8*/ 	.word	0x00000008
        /*01ac*/ 	.short	0x0100
        /*01ae*/ 	.byte	0x06
	.zero		1


	//   ....[3]....
        /*01b0*/ 	.word	0x00000670
        /*01b4*/ 	.word	0x000000ff
        /*01b8*/ 	.word	0x00000038
        /*01bc*/ 	.short	0x0100
        /*01be*/ 	.byte	0x06
	.zero		1


	//   ....[4]....
        /*01c0*/ 	.word	0x00000680
        /*01c4*/ 	.word	0x000000ff
        /*01c8*/ 	.word	0x00000010
        /*01cc*/ 	.short	0x0100
        /*01ce*/ 	.byte	0x06
	.zero		1


	//   ....[5]....
        /*01d0*/ 	.word	0x00000690
        /*01d4*/ 	.word	0x000000ff
        /*01d8*/ 	.word	0x00000040
        /*01dc*/ 	.short	0x0100
        /*01de*/ 	.byte	0x06
	.zero		1


	//   ....[6]....
        /*01e0*/ 	.word	0x000006a0
        /*01e4*/ 	.word	0x000000ff
        /*01e8*/ 	.word	0x00000018
        /*01ec*/ 	.short	0x0100
        /*01ee*/ 	.byte	0x06
	.zero		1


	//   ....[7]....
        /*01f0*/ 	.word	0x000006b0
        /*01f4*/ 	.word	0x000000ff
        /*01f8*/ 	.word	0x00000048
        /*01fc*/ 	.short	0x0100
        /*01fe*/ 	.byte	0x06
	.zero		1


	//   ....[8]....
        /*0200*/ 	.word	0x000006c0
        /*0204*/ 	.word	0x000000ff
        /*0208*/ 	.word	0x00000020
        /*020c*/ 	.short	0x0100
        /*020e*/ 	.byte	0x06
	.zero		1


	//   ....[9]....
        /*0210*/ 	.word	0x000006d0
        /*0214*/ 	.word	0x000000ff
        /*0218*/ 	.word	0x00000050
        /*021c*/ 	.short	0x0100
        /*021e*/ 	.byte	0x06
	.zero		1


	//   ....[10]....
        /*0220*/ 	.word	0x000006e0
        /*0224*/ 	.word	0x000000ff
        /*0228*/ 	.word	0x00000028
        /*022c*/ 	.short	0x0100
        /*022e*/ 	.byte	0x06
	.zero		1


	//   ....[11]....
        /*0230*/ 	.word	0x000006f0
        /*0234*/ 	.word	0x000000ff
        /*0238*/ 	.word	0x00000058
        /*023c*/ 	.short	0x0100
        /*023e*/ 	.byte	0x06
	.zero		1


	//   ....[12]....
        /*0240*/ 	.word	0x00000820
        /*0244*/ 	.word	0x000000ff
        /*0248*/ 	.word	0x00000060
        /*024c*/ 	.short	0x0100
        /*024e*/ 	.byte	0x06
	.zero		1


	//   ....[13]....
        /*0250*/ 	.word	0x00000830
        /*0254*/ 	.word	0x000000ff
        /*0258*/ 	.word	0x00000080
        /*025c*/ 	.short	0x0100
        /*025e*/ 	.byte	0x06
	.zero		1


	//   ....[14]....
        /*0260*/ 	.word	0x00000840
        /*0264*/ 	.word	0x000000ff
        /*0268*/ 	.word	0x00000068
        /*026c*/ 	.short	0x0100
        /*026e*/ 	.byte	0x06
	.zero		1


	//   ....[15]....
        /*0270*/ 	.word	0x00000850
        /*0274*/ 	.word	0x000000ff
        /*0278*/ 	.word	0x00000088
        /*027c*/ 	.short	0x0100
        /*027e*/ 	.byte	0x06
	.zero		1


	//   ....[16]....
        /*0280*/ 	.word	0x00000860
        /*0284*/ 	.word	0x000000ff
        /*0288*/ 	.word	0x00000070
        /*028c*/ 	.short	0x0100
        /*028e*/ 	.byte	0x06
	.zero		1


	//   ....[17]....
        /*0290*/ 	.word	0x00000870
        /*0294*/ 	.word	0x000000ff
        /*0298*/ 	.word	0x00000090
        /*029c*/ 	.short	0x0100
        /*029e*/ 	.byte	0x06
	.zero		1


	//   ....[18]....
        /*02a0*/ 	.word	0x00000880
        /*02a4*/ 	.word	0x000000ff
        /*02a8*/ 	.word	0x00000078
        /*02ac*/ 	.short	0x0100
        /*02ae*/ 	.byte	0x06
	.zero		1


	//   ....[19]....
        /*02b0*/ 	.word	0x00000890
        /*02b4*/ 	.word	0x000000ff
        /*02b8*/ 	.word	0x00000098
        /*02bc*/ 	.short	0x0100
        /*02be*/ 	.byte	0x06
	.zero		1


	//   ....[20]....
        /*02c0*/ 	.word	0x00000980
        /*02c4*/ 	.word	0x000000ff
        /*02c8*/ 	.word	0x000000a0
        /*02cc*/ 	.short	0x0100
        /*02ce*/ 	.byte	0x05
	.zero		1


	//   ....[21]....
        /*02d0*/ 	.word	0x00000990
        /*02d4*/ 	.word	0x000000ff
        /*02d8*/ 	.word	0x000000a8
        /*02dc*/ 	.short	0x0100
        /*02de*/ 	.byte	0x05
	.zero		1


	//   ....[22]....
        /*02e0*/ 	.word	0x00000ad0
        /*02e4*/ 	.word	0x000000ff
        /*02e8*/ 	.word	0x000000b0
        /*02ec*/ 	.short	0x0100
        /*02ee*/ 	.byte	0x05
	.zero		1


	//   ....[23]....
        /*02f0*/ 	.word	0x00000ae0
        /*02f4*/ 	.word	0x000000ff
        /*02f8*/ 	.word	0x000000c0
        /*02fc*/ 	.short	0x0100
        /*02fe*/ 	.byte	0x05
	.zero		1


	//   ....[24]....
        /*0300*/ 	.word	0x00000af0
        /*0304*/ 	.word	0x000000ff
        /*0308*/ 	.word	0x000000b8
        /*030c*/ 	.short	0x0100
        /*030e*/ 	.byte	0x05
	.zero		1


	//   ....[25]....
        /*0310*/ 	.word	0x00000b00
        /*0314*/ 	.word	0x000000ff
        /*0318*/ 	.word	0x000000c8
        /*031c*/ 	.short	0x0100
        /*031e*/ 	.byte	0x05
	.zero		1


	//   ....[26]....
        /*0320*/ 	.word	0x00000c30
        /*0324*/ 	.word	0x000000ff
        /*0328*/ 	.word	0x000000d0
        /*032c*/ 	.short	0x0100
        /*032e*/ 	.byte	0x06
	.zero		1


	//   ....[27]....
        /*0330*/ 	.word	0x00000c40
        /*0334*/ 	.word	0x000000ff
        /*0338*/ 	.word	0x000000e0
        /*033c*/ 	.short	0x0100
        /*033e*/ 	.byte	0x06
	.zero		1


	//   ....[28]....
        /*0340*/ 	.word	0x00000c50
        /*0344*/ 	.word	0x000000ff
        /*0348*/ 	.word	0x000000d8
        /*034c*/ 	.short	0x0100
        /*034e*/ 	.byte	0x06
	.zero		1


	//   ....[29]....
        /*0350*/ 	.word	0x00000c60
        /*0354*/ 	.word	0x000000ff
        /*0358*/ 	.word	0x000000e8
        /*035c*/ 	.short	0x0100
        /*035e*/ 	.byte	0x06
	.zero		1


	//   ....[30]....
        /*0360*/ 	.word	0x00000d50
        /*0364*/ 	.word	0x000000ff
        /*0368*/ 	.word	0x000000f0
        /*036c*/ 	.short	0x0100
        /*036e*/ 	.byte	0x05
	.zero		1


	//   ....[31]....
        /*0370*/ 	.word	0x00000d60
        /*0374*/ 	.word	0x000000ff
        /*0378*/ 	.word	0x00000100
        /*037c*/ 	.short	0x0100
        /*037e*/ 	.byte	0x05
	.zero		1


	//   ....[32]....
        /*0380*/ 	.word	0x00000d70
        /*0384*/ 	.word	0x000000ff
        /*0388*/ 	.word	0x000000f8
        /*038c*/ 	.short	0x0100
        /*038e*/ 	.byte	0x05
	.zero		1


	//   ....[33]....
        /*0390*/ 	.word	0x00000d80
        /*0394*/ 	.word	0x000000ff
        /*0398*/ 	.word	0x00000108
        /*039c*/ 	.short	0x0100
        /*039e*/ 	.byte	0x05
	.zero		1


	//   ....[34]....
        /*03a0*/ 	.word	0x00001900
        /*03a4*/ 	.word	0x00000002
        /*03a8*/ 	.word	0x00000100
        /*03ac*/ 	.short	0x010a
        /*03ae*/ 	.byte	0xff
	.zero		1


	//   ....[35]....
        /*03b0*/ 	.word	0x00001930
        /*03b4*/ 	.word	0x00000002
        /*03b8*/ 	.word	0x000000f0
        /*03bc*/ 	.short	0x0101
        /*03be*/ 	.byte	0xff
	.zero		1


	//   ....[36]....
        /*03c0*/ 	.word	0x00001a00
        /*03c4*/ 	.word	0x000000ff
        /*03c8*/ 	.word	0x00000030
        /*03cc*/ 	.short	0x010a
        /*03ce*/ 	.byte	0x08
	.zero		1


	//   ....[37]....
        /*03d0*/ 	.word	0x00001a80
        /*03d4*/ 	.word	0x000000ff
        /*03d8*/ 	.word	0x00000030
        /*03dc*/ 	.short	0x010a
        /*03de*/ 	.byte	0x21
	.zero		1


	//   ....[38]....
        /*03e0*/ 	.word	0x00001bc0
        /*03e4*/ 	.word	0x000000ff
        /*03e8*/ 	.word	0x00000030
        /*03ec*/ 	.short	0x010a
        /*03ee*/ 	.byte	0x08
	.zero		1


	//   ....[39]....
        /*03f0*/ 	.word	0x00001e90
        /*03f4*/ 	.word	0x000000ff
        /*03f8*/ 	.word	0x000000a8
        /*03fc*/ 	.short	0x0101
        /*03fe*/ 	.byte	0x04
	.zero		1


	//   ....[40]....
        /*0400*/ 	.word	0x00001eb0
        /*0404*/ 	.word	0x000000ff
        /*0408*/ 	.word	0x00000030
        /*040c*/ 	.short	0x010a
        /*040e*/ 	.byte	0x08
	.zero		1


	//   ....[41]....
        /*0410*/ 	.word	0x00001f30
        /*0414*/ 	.word	0x000000ff
        /*0418*/ 	.word	0x00000030
        /*041c*/ 	.short	0x010a
        /*041e*/ 	.byte	0x21
	.zero		1


	//   ....[42]....
        /*0420*/ 	.word	0x00002070
        /*0424*/ 	.word	0x000000ff
        /*0428*/ 	.word	0x00000030
        /*042c*/ 	.short	0x010a
        /*042e*/ 	.byte	0x08
	.zero		1


	//   ....[43]....
        /*0430*/ 	.word	0x00002350
        /*0434*/ 	.word	0x00000002
        /*0438*/ 	.word	0x000000b0
        /*043c*/ 	.short	0x010a
        /*043e*/ 	.byte	0xff
	.zero		1


	//   ....[44]....
        /*0440*/ 	.word	0x00002410
        /*0444*/ 	.word	0x00000002
        /*0448*/ 	.word	0x00000000
        /*044c*/ 	.short	0x0101
        /*044e*/ 	.byte	0xff
	.zero		1


	//   ....[45]....
        /*0450*/ 	.word	0x00002990
        /*0454*/ 	.word	0x000000ff
        /*0458*/ 	.word	0x00000000
        /*045c*/ 	.short	0x010a
        /*045e*/ 	.byte	0x05
	.zero		1


	//   ....[46]....
        /*0460*/ 	.word	0x00002a20
        /*0464*/ 	.word	0x000000ff
        /*0468*/ 	.word	0x00000000
        /*046c*/ 	.short	0x010a
        /*046e*/ 	.byte	0x05
	.zero		1


	//   ....[47]....
        /*0470*/ 	.word	0x00002ab0
        /*0474*/ 	.word	0x000000ff
        /*0478*/ 	.word	0x00000000
        /*047c*/ 	.short	0x010a
        /*047e*/ 	.byte	0x05
	.zero		1


	//   ....[48]....
        /*0480*/ 	.word	0x00002b40
        /*0484*/ 	.word	0x000000ff
        /*0488*/ 	.word	0x00000000
        /*048c*/ 	.short	0x010a
        /*048e*/ 	.byte	0x05
	.zero		1


	//   ....[49]....
        /*0490*/ 	.word	0x00002bd0
        /*0494*/ 	.word	0x000000ff
        /*0498*/ 	.word	0x00000000
        /*049c*/ 	.short	0x010a
        /*049e*/ 	.byte	0x05
	.zero		1


	//   ....[50]....
        /*04a0*/ 	.word	0x00002c70
        /*04a4*/ 	.word	0x00000000
        /*04a8*/ 	.word	0x00000000
        /*04ac*/ 	.short	0x010a
        /*04ae*/ 	.byte	0xff
	.zero		1


	//   ....[51]....
        /*04b0*/ 	.word	0x00002d90
        /*04b4*/ 	.word	0x00000000
        /*04b8*/ 	.word	0x000000f0
        /*04bc*/ 	.short	0x010a
        /*04be*/ 	.byte	0xff
	.zero		1


	//   ....[52]....
        /*04c0*/ 	.word	0x00002e00
        /*04c4*/ 	.word	0x00000000
        /*04c8*/ 	.word	0x00000000
        /*04cc*/ 	.short	0x0101
        /*04ce*/ 	.byte	0xff
	.zero		1


	//   ....[53]....
        /*04d0*/ 	.word	0x00002e20
        /*04d4*/ 	.word	0x000000ff
        /*04d8*/ 	.word	0x000000c0
        /*04dc*/ 	.short	0x010a
        /*04de*/ 	.byte	0x05
	.zero		1


	//   ....[54]....
        /*04e0*/ 	.word	0x00002f40
        /*04e4*/ 	.word	0x00000000
        /*04e8*/ 	.word	0x000000b0
        /*04ec*/ 	.short	0x010a
        /*04ee*/ 	.byte	0xff
	.zero		1


	//   ....[55]....
        /*04f0*/ 	.word	0x00003040
        /*04f4*/ 	.word	0x00000000
        /*04f8*/ 	.word	0x00000000
        /*04fc*/ 	.short	0x0101
        /*04fe*/ 	.byte	0xff
	.zero		1


	//   ....[56]....
        /*0500*/ 	.word	0x000030d0
        /*0504*/ 	.word	0x000000ff
        /*0508*/ 	.word	0x000000c0
        /*050c*/ 	.short	0x0106
        /*050e*/ 	.byte	0x05
	.zero		1


	//   ....[57]....
        /*0510*/ 	.word	0x000030f0
        /*0514*/ 	.word	0x000000ff
        /*0518*/ 	.word	0x000000c0
        /*051c*/ 	.short	0x010a
        /*051e*/ 	.byte	0x05
	.zero		1


	//   ....[58]....
        /*0520*/ 	.word	0x00003180
        /*0524*/ 	.word	0x000000ff
        /*0528*/ 	.word	0x000000c0
        /*052c*/ 	.short	0x0106
        /*052e*/ 	.byte	0x04
	.zero		1


	//   ....[59]....
        /*0530*/ 	.word	0x000031c0
        /*0534*/ 	.word	0x00000000
        /*0538*/ 	.word	0x000000c0
        /*053c*/ 	.short	0x010a
        /*053e*/ 	.byte	0xff
	.zero		1


	//   ....[60]....
        /*0540*/ 	.word	0x00003990
        /*0544*/ 	.word	0x00000000
        /*0548*/ 	.word	0x000000b0
        /*054c*/ 	.short	0x010a
        /*054e*/ 	.byte	0xff
	.zero		1


	//   ....[61]....
        /*0550*/ 	.word	0x00003aa0
        /*0554*/ 	.word	0x00000003
        /*0558*/ 	.word	0x00000000
        /*055c*/ 	.short	0x0101
        /*055e*/ 	.byte	0xff
	.zero		1


	//   ....[62]....
        /*0560*/ 	.word	0x00003ab0
        /*0564*/ 	.word	0x000000ff
        /*0568*/ 	.word	0x00000000
        /*056c*/ 	.short	0x010a
        /*056e*/ 	.byte	0x0e
	.zero		1


	//   ....[63]....
        /*0570*/ 	.word	0x00003ad0
        /*0574*/ 	.word	0x000000ff
        /*0578*/ 	.word	0x000000e0
        /*057c*/ 	.short	0x010a
        /*057e*/ 	.byte	0x0f
	.zero		1


	//   ....[64]....
        /*0580*/ 	.word	0x00003ba0
        /*0584*/ 	.word	0x000000ff
        /*0588*/ 	.word	0x00000000
        /*058c*/ 	.short	0x010a
        /*058e*/ 	.byte	0x0e
	.zero		1


	//   ....[65]....
        /*0590*/ 	.word	0x00003cd0
        /*0594*/ 	.word	0x000000ff
        /*0598*/ 	.word	0x00000000
        /*059c*/ 	.short	0x010a
        /*059e*/ 	.byte	0x26
	.zero		1


	//   ....[66]....
        /*05a0*/ 	.word	0x00004040
        /*05a4*/ 	.word	0x000000ff
        /*05a8*/ 	.word	0x00000000
        /*05ac*/ 	.short	0x010a
        /*05ae*/ 	.byte	0x05
	.zero		1


	//   ....[67]....
        /*05b0*/ 	.word	0x000040d0
        /*05b4*/ 	.word	0x000000ff
        /*05b8*/ 	.word	0x00000000
        /*05bc*/ 	.short	0x010a
        /*05be*/ 	.byte	0x06
	.zero		1


	//   ....[68]....
        /*05c0*/ 	.word	0x00004530
        /*05c4*/ 	.word	0x00000000
        /*05c8*/ 	.word	0x000000b0
        /*05cc*/ 	.short	0x010a
        /*05ce*/ 	.byte	0xff
	.zero		1


	//   ....[69]....
        /*05d0*/ 	.word	0x00004650
        /*05d4*/ 	.word	0x00000000
        /*05d8*/ 	.word	0x00000000
        /*05dc*/ 	.short	0x0101
        /*05de*/ 	.byte	0xff
	.zero		1


	//   ....[70]....
        /*05e0*/ 	.word	0x00004970
        /*05e4*/ 	.word	0x000000ff
        /*05e8*/ 	.word	0x000000a8
        /*05ec*/ 	.short	0x010a
        /*05ee*/ 	.byte	0x06
	.zero		1


	//   ....[71]....
        /*05f0*/ 	.word	0x00004af0
        /*05f4*/ 	.word	0x000000ff
        /*05f8*/ 	.word	0x00000080
        /*05fc*/ 	.short	0x010a
        /*05fe*/ 	.byte	0x06
	.zero		1


	//   ....[72]....
        /*0600*/ 	.word	0x00004ce0
        /*0604*/ 	.word	0x000000ff
        /*0608*/ 	.word	0x00000060
        /*060c*/ 	.short	0x010b
        /*060e*/ 	.byte	0x06
	.zero		1


	//   ....[73]....
        /*0610*/ 	.word	0x00004cf0
        /*0614*/ 	.word	0x000000ff
        /*0618*/ 	.word	0x00000000
        /*061c*/ 	.short	0x0101
        /*061e*/ 	.byte	0x15
	.zero		1


	//   ....[74]....
        /*0620*/ 	.word	0x00004d00
        /*0624*/ 	.word	0x000000ff
        /*0628*/ 	.word	0x00000088
        /*062c*/ 	.short	0x010a
        /*062e*/ 	.byte	0x06
	.zero		1


	//   ....[75]....
        /*0630*/ 	.word	0x00004ec0
        /*0634*/ 	.word	0x000000ff
        /*0638*/ 	.word	0x00000068
        /*063c*/ 	.short	0x010b
        /*063e*/ 	.byte	0x06
	.zero		1


	//   ....[76]....
        /*0640*/ 	.word	0x00004ed0
        /*0644*/ 	.word	0x000000ff
        /*0648*/ 	.word	0x00000000
        /*064c*/ 	.short	0x0101
        /*064e*/ 	.byte	0x0f
	.zero		1


	//   ....[77]....
        /*0650*/ 	.word	0x00004ee0
        /*0654*/ 	.word	0x000000ff
        /*0658*/ 	.word	0x00000090
        /*065c*/ 	.short	0x010a
        /*065e*/ 	.byte	0x06
	.zero		1


	//   ....[78]....
        /*0660*/ 	.word	0x000050a0
        /*0664*/ 	.word	0x000000ff
        /*0668*/ 	.word	0x00000070
        /*066c*/ 	.short	0x010b
        /*066e*/ 	.byte	0x06
	.zero		1


	//   ....[79]....
        /*0670*/ 	.word	0x000050b0
        /*0674*/ 	.word	0x000000ff
        /*0678*/ 	.word	0x00000000
        /*067c*/ 	.short	0x0101
        /*067e*/ 	.byte	0x0e
	.zero		1


	//   ....[80]....
        /*0680*/ 	.word	0x000050c0
        /*0684*/ 	.word	0x000000ff
        /*0688*/ 	.word	0x00000098
        /*068c*/ 	.short	0x010a
        /*068e*/ 	.byte	0x06
	.zero		1


	//   ....[81]....
        /*0690*/ 	.word	0x00005290
        /*0694*/ 	.word	0x000000ff
        /*0698*/ 	.word	0x00000078
        /*069c*/ 	.short	0x010b
        /*069e*/ 	.byte	0x06
	.zero		1


	//   ....[82]....
        /*06a0*/ 	.word	0x000052a0
        /*06a4*/ 	.word	0x000000ff
        /*06a8*/ 	.word	0x00000000
        /*06ac*/ 	.short	0x0101
        /*06ae*/ 	.byte	0x0d
	.zero		1


	//   ....[83]....
        /*06b0*/ 	.word	0x000052b0
        /*06b4*/ 	.word	0x000000ff
        /*06b8*/ 	.word	0x00000080
        /*06bc*/ 	.short	0x010a
        /*06be*/ 	.byte	0x06
	.zero		1


	//   ....[84]....
        /*06c0*/ 	.word	0x00005470
        /*06c4*/ 	.word	0x000000ff
        /*06c8*/ 	.word	0x00000060
        /*06cc*/ 	.short	0x010b
        /*06ce*/ 	.byte	0x06
	.zero		1


	//   ....[85]....
        /*06d0*/ 	.word	0x00005480
        /*06d4*/ 	.word	0x000000ff
        /*06d8*/ 	.word	0x00000000
        /*06dc*/ 	.short	0x0101
        /*06de*/ 	.byte	0x15
	.zero		1


	//   ....[86]....
        /*06e0*/ 	.word	0x00005490
        /*06e4*/ 	.word	0x000000ff
        /*06e8*/ 	.word	0x00000088
        /*06ec*/ 	.short	0x010a
        /*06ee*/ 	.byte	0x06
	.zero		1


	//   ....[87]....
        /*06f0*/ 	.word	0x00005640
        /*06f4*/ 	.word	0x000000ff
        /*06f8*/ 	.word	0x00000068
        /*06fc*/ 	.short	0x010b
        /*06fe*/ 	.byte	0x06
	.zero		1


	//   ....[88]....
        /*0700*/ 	.word	0x00005650
        /*0704*/ 	.word	0x000000ff
        /*0708*/ 	.word	0x00000000
        /*070c*/ 	.short	0x0101
        /*070e*/ 	.byte	0x0f
	.zero		1


	//   ....[89]....
        /*0710*/ 	.word	0x00005660
        /*0714*/ 	.word	0x000000ff
        /*0718*/ 	.word	0x00000090
        /*071c*/ 	.short	0x010a
        /*071e*/ 	.byte	0x06
	.zero		1


	//   ....[90]....
        /*0720*/ 	.word	0x00005840
        /*0724*/ 	.word	0x000000ff
        /*0728*/ 	.word	0x00000070
        /*072c*/ 	.short	0x010b
        /*072e*/ 	.byte	0x06
	.zero		1


	//   ....[91]....
        /*0730*/ 	.word	0x000058b0
        /*0734*/ 	.word	0x000000ff
        /*0738*/ 	.word	0x00000000
        /*073c*/ 	.short	0x0101
        /*073e*/ 	.byte	0x0e
	.zero		1


	//   ....[92]....
        /*0740*/ 	.word	0x000058c0
        /*0744*/ 	.word	0x000000ff
        /*0748*/ 	.word	0x00000098
        /*074c*/ 	.short	0x010a
        /*074e*/ 	.byte	0x06
	.zero		1


	//   ....[93]....
        /*0750*/ 	.word	0x00005b30
        /*0754*/ 	.word	0x000000ff
        /*0758*/ 	.word	0x00000078
        /*075c*/ 	.short	0x010b
        /*075e*/ 	.byte	0x06
	.zero		1


	//   ....[94]....
        /*0760*/ 	.word	0x00005b50
        /*0764*/ 	.word	0x000000ff
        /*0768*/ 	.word	0x00000000
        /*076c*/ 	.short	0x0101
        /*076e*/ 	.byte	0x0d
	.zero		1


	//   ....[95]....
        /*0770*/ 	.word	0x00005b90
        /*0774*/ 	.word	0x000000ff
        /*0778*/ 	.word	0x00000080
        /*077c*/ 	.short	0x010a
        /*077e*/ 	.byte	0x06
	.zero		1


	//   ....[96]....
        /*0780*/ 	.word	0x00005bb0
        /*0784*/ 	.word	0x000000ff
        /*0788*/ 	.word	0x00000088
        /*078c*/ 	.short	0x010a
        /*078e*/ 	.byte	0x06
	.zero		1


	//   ....[97]....
        /*0790*/ 	.word	0x00005bd0
        /*0794*/ 	.word	0x000000ff
        /*0798*/ 	.word	0x00000090
        /*079c*/ 	.short	0x010a
        /*079e*/ 	.byte	0x06
	.zero		1


	//   ....[98]....
        /*07a0*/ 	.word	0x00005c20
        /*07a4*/ 	.word	0x00000002
        /*07a8*/ 	.word	0x00000098
        /*07ac*/ 	.short	0x010a
        /*07ae*/ 	.byte	0xff
	.zero		1


	//   ....[99]....
        /*07b0*/ 	.word	0x00005f30
        /*07b4*/ 	.word	0x00000000
        /*07b8*/ 	.word	0x000000b0
        /*07bc*/ 	.short	0x010a
        /*07be*/ 	.byte	0xff
	.zero		1


	//   ....[100]....
        /*07c0*/ 	.word	0x00006040
        /*07c4*/ 	.word	0x00000000
        /*07c8*/ 	.word	0x00000000
        /*07cc*/ 	.short	0x0101
        /*07ce*/ 	.byte	0xff
	.zero		1


	//   ....[101]....
        /*07d0*/ 	.word	0x00006a80
        /*07d4*/ 	.word	0x000000ff
        /*07d8*/ 	.word	0x00000060
        /*07dc*/ 	.short	0x010a
        /*07de*/ 	.byte	0x33
	.zero		1


	//   ....[102]....
        /*07e0*/ 	.word	0x00006a90
        /*07e4*/ 	.word	0x0000003a
        /*07e8*/ 	.word	0x000000d0
        /*07ec*/ 	.short	0x010a
        /*07ee*/ 	.byte	0xff
	.zero		1


	//   ....[103]....
        /*07f0*/ 	.word	0x00006c00
        /*07f4*/ 	.word	0x000000ff
        /*07f8*/ 	.word	0x00000060
        /*07fc*/ 	.short	0x010a
        /*07fe*/ 	.byte	0x33
	.zero		1


	//   ....[104]....
        /*0800*/ 	.word	0x00006ce0
        /*0804*/ 	.word	0x0000003a
        /*0808*/ 	.word	0x000000d0
        /*080c*/ 	.short	0x010a
        /*080e*/ 	.byte	0xff
	.zero		1


	//   ....[105]....
        /*0810*/ 	.word	0x00007ad0
        /*0814*/ 	.word	0x00000000
        /*0818*/ 	.word	0x00000000
        /*081c*/ 	.short	0x0101
        /*081e*/ 	.byte	0xff
	.zero		1


	//   ....[106]....
        /*0820*/ 	.word	0x00007ae0
        /*0824*/ 	.word	0x00000002
        /*0828*/ 	.word	0x00000060
        /*082c*/ 	.short	0x010a
        /*082e*/ 	.byte	0xff
	.zero		1


	//   ....[107]....
        /*0830*/ 	.word	0x00007ba0
        /*0834*/ 	.word	0x00000002
        /*0838*/ 	.word	0x00000060
        /*083c*/ 	.short	0x010a
        /*083e*/ 	.byte	0xff
	.zero		1


	//   ....[108]....
        /*0840*/ 	.word	0x00008980
        /*0844*/ 	.word	0x0000006a
        /*0848*/ 	.word	0x00000000
        /*084c*/ 	.short	0x0101
        /*084e*/ 	.byte	0xff
	.zero		1


	//   ....[109]....
        /*0850*/ 	.word	0x000089a0
        /*0854*/ 	.word	0x00000000
        /*0858*/ 	.word	0x00000060
        /*085c*/ 	.short	0x010a
        /*085e*/ 	.byte	0xff
	.zero		1


	//   ....[110]....
        /*0860*/ 	.word	0x00008a50
        /*0864*/ 	.word	0x00000000
        /*0868*/ 	.word	0x00000060
        /*086c*/ 	.short	0x010a
        /*086e*/ 	.byte	0xff
	.zero		1


	//   ....[111]....
        /*0870*/ 	.word	0x000097b0
        /*0874*/ 	.word	0x0000006a
        /*0878*/ 	.word	0x00000000
        /*087c*/ 	.short	0x0101
        /*087e*/ 	.byte	0xff
	.zero		1


	//   ....[112]....
        /*0880*/ 	.word	0x000097d0
        /*0884*/ 	.word	0x00000000
        /*0888*/ 	.word	0x00000060
        /*088c*/ 	.short	0x010a
        /*088e*/ 	.byte	0xff
	.zero		1


	//   ....[113]....
        /*0890*/ 	.word	0x00009890
        /*0894*/ 	.word	0x00000000
        /*0898*/ 	.word	0x00000060
        /*089c*/ 	.short	0x010a
        /*089e*/ 	.byte	0xff
	.zero		1


	//   ....[114]....
        /*08a0*/ 	.word	0x0000a6a0
        /*08a4*/ 	.word	0x0000006b
        /*08a8*/ 	.word	0x00000000
        /*08ac*/ 	.short	0x0101
        /*08ae*/ 	.byte	0xff
	.zero		1


	//   ....[115]....
        /*08b0*/ 	.word	0x0000a6c0
        /*08b4*/ 	.word	0x00000000
        /*08b8*/ 	.word	0x00000060
        /*08bc*/ 	.short	0x010a
        /*08be*/ 	.byte	0xff
	.zero		1


	//   ....[116]....
        /*08c0*/ 	.word	0x0000a770
        /*08c4*/ 	.word	0x00000000
        /*08c8*/ 	.word	0x00000060
        /*08cc*/ 	.short	0x010a
        /*08ce*/ 	.byte	0xff
	.zero		1


	//   ....[117]....
        /*08d0*/ 	.word	0x0000b540
        /*08d4*/ 	.word	0x0000006b
        /*08d8*/ 	.word	0x00000000
        /*08dc*/ 	.short	0x0101
        /*08de*/ 	.byte	0xff
	.zero		1


	//   ....[118]....
        /*08e0*/ 	.word	0x0000b560
        /*08e4*/ 	.word	0x00000000
        /*08e8*/ 	.word	0x00000060
        /*08ec*/ 	.short	0x010a
        /*08ee*/ 	.byte	0xff
	.zero		1


	//   ....[119]....
        /*08f0*/ 	.word	0x0000b610
        /*08f4*/ 	.word	0x00000000
        /*08f8*/ 	.word	0x00000060
        /*08fc*/ 	.short	0x010a
        /*08fe*/ 	.byte	0xff
	.zero		1


	//   ....[120]....
        /*0900*/ 	.word	0x0000c430
        /*0904*/ 	.word	0x0000006b
        /*0908*/ 	.word	0x00000000
        /*090c*/ 	.short	0x0101
        /*090e*/ 	.byte	0xff
	.zero		1


	//   ....[121]....
        /*0910*/ 	.word	0x0000c450
        /*0914*/ 	.word	0x00000000
        /*0918*/ 	.word	0x00000060
        /*091c*/ 	.short	0x010a
        /*091e*/ 	.byte	0xff
	.zero		1


	//   ....[122]....
        /*0920*/ 	.word	0x0000c500
        /*0924*/ 	.word	0x00000000
        /*0928*/ 	.word	0x00000060
        /*092c*/ 	.short	0x010a
        /*092e*/ 	.byte	0xff
	.zero		1


	//   ....[123]....
        /*0930*/ 	.word	0x0000d2b0
        /*0934*/ 	.word	0x0000006b
        /*0938*/ 	.word	0x00000000
        /*093c*/ 	.short	0x0101
        /*093e*/ 	.byte	0xff
	.zero		1


	//   ....[124]....
        /*0940*/ 	.word	0x0000d2d0
        /*0944*/ 	.word	0x00000000
        /*0948*/ 	.word	0x00000060
        /*094c*/ 	.short	0x010a
        /*094e*/ 	.byte	0xff
	.zero		1


	//   ....[125]....
        /*0950*/ 	.word	0x0000d380
        /*0954*/ 	.word	0x00000000
        /*0958*/ 	.word	0x00000060
        /*095c*/ 	.short	0x010a
        /*095e*/ 	.byte	0xff
	.zero		1


	//   ....[126]....
        /*0960*/ 	.word	0x0000dbf0
        /*0964*/ 	.word	0x000000ff
        /*0968*/ 	.word	0x00000000
        /*096c*/ 	.short	0x0101
        /*096e*/ 	.byte	0x04
	.zero		1


	//   ....[127]....
        /*0970*/ 	.word	0x0000e170
        /*0974*/ 	.word	0x00000000
        /*0978*/ 	.word	0x00000000
        /*097c*/ 	.short	0x0101
        /*097e*/ 	.byte	0xff
	.zero		1


	//   ....[128]....
        /*0980*/ 	.word	0x0000e400
        /*0984*/ 	.word	0x000000ff
        /*0988*/ 	.word	0x00000000
        /*098c*/ 	.short	0x0101
        /*098e*/ 	.byte	0x04
	.zero		1


	//   ....[129]....
        /*0990*/ 	.word	0x0000e420
        /*0994*/ 	.word	0x00000002
        /*0998*/ 	.word	0x00000100
        /*099c*/ 	.short	0x010a
        /*099e*/ 	.byte	0xff
	.zero		1


	//   ....[130]....
        /*09a0*/ 	.word	0x0000e480
        /*09a4*/ 	.word	0x00000002
        /*09a8*/ 	.word	0x00000030
        /*09ac*/ 	.short	0x010a
        /*09ae*/ 	.byte	0xff
	.zero		1


	//   ....[131]....
        /*09b0*/ 	.word	0x0000e4e0
        /*09b4*/ 	.word	0x00000002
        /*09b8*/ 	.word	0x00000030
        /*09bc*/ 	.short	0x010a
        /*09be*/ 	.byte	0xff
	.zero		1


	//   ....[132]....
        /*09c0*/ 	.word	0x0000e530
        /*09c4*/ 	.word	0x00000002
        /*09c8*/ 	.word	0x000000b0
        /*09cc*/ 	.short	0x010a
        /*09ce*/ 	.byte	0xff
	.zero		1


	//   ....[133]....
        /*09d0*/ 	.word	0x0000e590
        /*09d4*/ 	.word	0x00000000
        /*09d8*/ 	.word	0x00000000
        /*09dc*/ 	.short	0x010a
        /*09de*/ 	.byte	0xff
	.zero		1


	//   ....[134]....
        /*09e0*/ 	.word	0x0000e5f0
        /*09e4*/ 	.word	0x00000000
        /*09e8*/ 	.word	0x00000000
        /*09ec*/ 	.short	0x010a
        /*09ee*/ 	.byte	0xff
	.zero		1


	//   ....[135]....
        /*09f0*/ 	.word	0x0000e650
        /*09f4*/ 	.word	0x00000000
        /*09f8*/ 	.word	0x00000000
        /*09fc*/ 	.short	0x010a
        /*09fe*/ 	.byte	0xff
	.zero		1


	//   ....[136]....
        /*0a00*/ 	.word	0x0000e6b0
        /*0a04*/ 	.word	0x00000000
        /*0a08*/ 	.word	0x00000000
        /*0a0c*/ 	.short	0x010a
        /*0a0e*/ 	.byte	0xff
	.zero		1


	//   ....[137]....
        /*0a10*/ 	.word	0x0000e710
        /*0a14*/ 	.word	0x00000000
        /*0a18*/ 	.word	0x00000000
        /*0a1c*/ 	.short	0x010a
        /*0a1e*/ 	.byte	0xff
	.zero		1


	//   ....[138]....
        /*0a20*/ 	.word	0x0000e760
        /*0a24*/ 	.word	0x00000000
        /*0a28*/ 	.word	0x000000f0
        /*0a2c*/ 	.short	0x010a
        /*0a2e*/ 	.byte	0xff
	.zero		1


	//   ....[139]....
        /*0a30*/ 	.word	0x0000e7c0
        /*0a34*/ 	.word	0x00000000
        /*0a38*/ 	.word	0x000000c0
        /*0a3c*/ 	.short	0x010a
        /*0a3e*/ 	.byte	0xff
	.zero		1


	//   ....[140]....
        /*0a40*/ 	.word	0x0000e810
        /*0a44*/ 	.word	0x00000000
        /*0a48*/ 	.word	0x000000b0
        /*0a4c*/ 	.short	0x010a
        /*0a4e*/ 	.byte	0xff
	.zero		1


	//   ....[141]....
        /*0a50*/ 	.word	0x0000e870
        /*0a54*/ 	.word	0x00000000
        /*0a58*/ 	.word	0x000000c0
        /*0a5c*/ 	.short	0x010a
        /*0a5e*/ 	.byte	0xff
	.zero		1


	//   ....[142]....
        /*0a60*/ 	.word	0x0000e8c0
        /*0a64*/ 	.word	0x00000000
        /*0a68*/ 	.word	0x000000b0
        /*0a6c*/ 	.short	0x010a
        /*0a6e*/ 	.byte	0xff
	.zero		1


	//   ....[143]....
        /*0a70*/ 	.word	0x0000e920
        /*0a74*/ 	.word	0x00000002
        /*0a78*/ 	.word	0x000000e0
        /*0a7c*/ 	.short	0x010a
        /*0a7e*/ 	.byte	0xff
	.zero		1


	//   ....[144]....
        /*0a80*/ 	.word	0x0000e980
        /*0a84*/ 	.word	0x00000000
        /*0a88*/ 	.word	0x00000000
        /*0a8c*/ 	.short	0x010a
        /*0a8e*/ 	.byte	0xff
	.zero		1


	//   ....[145]....
        /*0a90*/ 	.word	0x0000e9e0
        /*0a94*/ 	.word	0x00000000
        /*0a98*/ 	.word	0x00000000
        /*0a9c*/ 	.short	0x010a
        /*0a9e*/ 	.byte	0xff
	.zero		1


	//   ....[146]....
        /*0aa0*/ 	.word	0x0000ea40
        /*0aa4*/ 	.word	0x00000000
        /*0aa8*/ 	.word	0x00000000
        /*0aac*/ 	.short	0x010a
        /*0aae*/ 	.byte	0xff
	.zero		1


	//   ....[147]....
        /*0ab0*/ 	.word	0x0000ea90
        /*0ab4*/ 	.word	0x00000000
        /*0ab8*/ 	.word	0x000000b0
        /*0abc*/ 	.short	0x010a
        /*0abe*/ 	.byte	0xff
	.zero		1


	//   ....[148]....
        /*0ac0*/ 	.word	0x0000eaf0
        /*0ac4*/ 	.word	0x00000000
        /*0ac8*/ 	.word	0x000000a8
        /*0acc*/ 	.short	0x010a
        /*0ace*/ 	.byte	0xff
	.zero		1


	//   ....[149]....
        /*0ad0*/ 	.word	0x0000eb50
        /*0ad4*/ 	.word	0x00000000
        /*0ad8*/ 	.word	0x00000080
        /*0adc*/ 	.short	0x010a
        /*0ade*/ 	.byte	0xff
	.zero		1


	//   ....[150]....
        /*0ae0*/ 	.word	0x0000ebb0
        /*0ae4*/ 	.word	0x00000000
        /*0ae8*/ 	.word	0x00000088
        /*0aec*/ 	.short	0x010a
        /*0aee*/ 	.byte	0xff
	.zero		1


	//   ....[151]....
        /*0af0*/ 	.word	0x0000ec10
        /*0af4*/ 	.word	0x00000000
        /*0af8*/ 	.word	0x00000090
        /*0afc*/ 	.short	0x010a
        /*0afe*/ 	.byte	0xff
	.zero		1


	//   ....[152]....
        /*0b00*/ 	.word	0x0000ec70
        /*0b04*/ 	.word	0x00000000
        /*0b08*/ 	.word	0x00000098
        /*0b0c*/ 	.short	0x010a
        /*0b0e*/ 	.byte	0xff
	.zero		1


	//   ....[153]....
        /*0b10*/ 	.word	0x0000ecd0
        /*0b14*/ 	.word	0x00000000
        /*0b18*/ 	.word	0x00000080
        /*0b1c*/ 	.short	0x010a
        /*0b1e*/ 	.byte	0xff
	.zero		1


	//   ....[154]....
        /*0b20*/ 	.word	0x0000ed30
        /*0b24*/ 	.word	0x00000000
        /*0b28*/ 	.word	0x00000088
        /*0b2c*/ 	.short	0x010a
        /*0b2e*/ 	.byte	0xff
	.zero		1


	//   ....[155]....
        /*0b30*/ 	.word	0x0000ed90
        /*0b34*/ 	.word	0x00000000
        /*0b38*/ 	.word	0x00000090
        /*0b3c*/ 	.short	0x010a
        /*0b3e*/ 	.byte	0xff
	.zero		1


	//   ....[156]....
        /*0b40*/ 	.word	0x0000edf0
        /*0b44*/ 	.word	0x00000000
        /*0b48*/ 	.word	0x00000098
        /*0b4c*/ 	.short	0x010a
        /*0b4e*/ 	.byte	0xff
	.zero		1


	//   ....[157]....
        /*0b50*/ 	.word	0x0000ee50
        /*0b54*/ 	.word	0x00000000
        /*0b58*/ 	.word	0x00000080
        /*0b5c*/ 	.short	0x010a
        /*0b5e*/ 	.byte	0xff
	.zero		1


	//   ....[158]....
        /*0b60*/ 	.word	0x0000eeb0
        /*0b64*/ 	.word	0x00000000
        /*0b68*/ 	.word	0x00000088
        /*0b6c*/ 	.short	0x010a
        /*0b6e*/ 	.byte	0xff
	.zero		1


	//   ....[159]....
        /*0b70*/ 	.word	0x0000ef10
        /*0b74*/ 	.word	0x00000002
        /*0b78*/ 	.word	0x00000090
        /*0b7c*/ 	.short	0x010a
        /*0b7e*/ 	.byte	0xff
	.zero		1


	//   ....[160]....
        /*0b80*/ 	.word	0x0000ef60
        /*0b84*/ 	.word	0x00000000
        /*0b88*/ 	.word	0x000000b0
        /*0b8c*/ 	.short	0x010a
        /*0b8e*/ 	.byte	0xff
	.zero		1


	//   ....[161]....
        /*0b90*/ 	.word	0x0000efc0
        /*0b94*/ 	.word	0x00000004
        /*0b98*/ 	.word	0x00000060
        /*0b9c*/ 	.short	0x010a
        /*0b9e*/ 	.byte	0xff
	.zero		1


	//   ....[162]....
        /*0ba0*/ 	.word	0x0000f010
        /*0ba4*/ 	.word	0x0000003a
        /*0ba8*/ 	.word	0x000000d0
        /*0bac*/ 	.short	0x010a
        /*0bae*/ 	.byte	0xff
	.zero		1


	//   ....[163]....
        /*0bb0*/ 	.word	0x0000f060
        /*0bb4*/ 	.word	0x00000002
        /*0bb8*/ 	.word	0x00000060
        /*0bbc*/ 	.short	0x010a
        /*0bbe*/ 	.byte	0xff
	.zero		1


	//   ....[164]....
        /*0bc0*/ 	.word	0x0000f0b0
        /*0bc4*/ 	.word	0x00000000
        /*0bc8*/ 	.word	0x00000060
        /*0bcc*/ 	.short	0x010a
        /*0bce*/ 	.byte	0xff
	.zero		1


	//   ....[165]....
        /*0bd0*/ 	.word	0x0000f100
        /*0bd4*/ 	.word	0x00000000
        /*0bd8*/ 	.word	0x00000060
        /*0bdc*/ 	.short	0x010a
        /*0bde*/ 	.byte	0xff
	.zero		1


	//   ....[166]....
        /*0be0*/ 	.word	0x0000f150
        /*0be4*/ 	.word	0x00000000
        /*0be8*/ 	.word	0x00000060
        /*0bec*/ 	.short	0x010a
        /*0bee*/ 	.byte	0xff
	.zero		1


	//   ....[167]....
        /*0bf0*/ 	.word	0x0000f1a0
        /*0bf4*/ 	.word	0x00000000
        /*0bf8*/ 	.word	0x00000060
        /*0bfc*/ 	.short	0x010a
        /*0bfe*/ 	.byte	0xff
	.zero		1


	//   ....[168]....
        /*0c00*/ 	.word	0x0000f1f0
        /*0c04*/ 	.word	0x00000000
        /*0c08*/ 	.word	0x00000060
        /*0c0c*/ 	.short	0x010a
        /*0c0e*/ 	.byte	0xff
	.zero		1


	//   ....[169]....
        /*0c10*/ 	.word	0x0000f240
        /*0c14*/ 	.word	0x00000000
        /*0c18*/ 	.word	0x00000060
        /*0c1c*/ 	.short	0x010a
        /*0c1e*/ 	.byte	0xff
	.zero		1


	//----- nvinfo : EIATTR_NUM_MBARRIERS
	.align		4
.L_47:
        /*0c20*/ 	.byte	0x03, 0x38
        /*0c22*/ 	.short	0x0022


	//----- nvinfo : EIATTR_EXIT_INSTR_OFFSETS
	.align		4
        /*0c24*/ 	.byte	0x04, 0x1c
        /*0c26*/ 	.short	(.L_49 - .L_48)


	//   ....[0]....
.L_48:
        /*0c28*/ 	.word	0x00002ca0


	//   ....[1]....
        /*0c2c*/ 	.word	0x00003190


	//   ....[2]....
        /*0c30*/ 	.word	0x000031f0


	//   ....[3]....
        /*0c34*/ 	.word	0x00004330


	//   ....[4]....
        /*0c38*/ 	.word	0x00005c50


	//   ....[5]....
        /*0c3c*/ 	.word	0x00005c90


	//   ....[6]....
        /*0c40*/ 	.word	0x0000e2f0


	//   ....[7]....
        /*0c44*/ 	.word	0x0000e370


	//   ....[8]....
        /*0c48*/ 	.word	0x0000e3a0


	//   ....[9]....
        /*0c4c*/ 	.word	0x0000e410


	//----- nvinfo : EIATTR_MAX_THREADS
	.align		4
.L_49:
        /*0c50*/ 	.byte	0x04, 0x05
        /*0c52*/ 	.short	(.L_51 - .L_50)
.L_50:
        /*0c54*/ 	.word	0x00000100
        /*0c58*/ 	.word	0x00000001
        /*0c5c*/ 	.word	0x00000001


	//----- nvinfo : EIATTR_CRS_STACK_SIZE
	.align		4
.L_51:
        /*0c60*/ 	.byte	0x04, 0x1e
        /*0c62*/ 	.short	(.L_53 - .L_52)
.L_52:
        /*0c64*/ 	.word	0x00000000


	//----- nvinfo : EIATTR_CBANK_PARAM_SIZE
	.align		4
.L_53:
        /*0c68*/ 	.byte	0x03, 0x19
        /*0c6a*/ 	.short	0x0c00


	//----- nvinfo : EIATTR_PARAM_CBANK
	.align		4
        /*0c6c*/ 	.byte	0x04, 0x0a
        /*0c6e*/ 	.short	(.L_55 - .L_54)
	.align		4
.L_54:
        /*0c70*/ 	.word	index@(.nv.constant0._ZN7cutlass13device_kernelINS_4gemm6kernel13GemmUniversalIN4cute5tupleIJiiiiEEENS1_10collective13CollectiveMmaINS1_46MainloopSm100TmaUmmaWarpSpecializedBlockScaledILi6ELi2ELi2ENS5_IJNS4_1CILi4EEENSA_ILi1EEESC_EEEEENS5_IJNSA_ILi128EEESF_NSA_ILi256EEEEEENS5_IJNS_12float_e2m1_tENS_13float_ue8m0_tEEEENS5_IJNS5_IJlSC_lEEENS4_6LayoutINS5_IJNS5_IJNS5_IJNSA_ILi32EEESB_EEEiEEESP_NS5_IJSC_iEEEEEENS5_IJNS5_IJNS5_IJNSA_ILi16EEESB_EEEiEEENS5_IJNS5_IJNSA_ILi0EEESC_EEENSA_ILi512EEEEEENS5_IJSV_iEEEEEEEEEEESK_S12_NS4_8TiledMMAINS4_8MMA_AtomIJNS4_17SM100_MMA_MXF4_SSISI_SI_fSJ_Li128ELi128ELi32ELNS4_4UMMA5MajorE0ELS17_0ELNS16_7ScaleInE0ELS18_0EEEEEENSM_INS5_IJSC_SC_SC_EEENS5_IJSV_SV_SV_EEEEENS5_IJNS4_10UnderscoreES1E_S1E_EEEEENS5_IJNS4_13SM90_TMA_LOADES1H_EEENS5_IJNS4_14ComposedLayoutINS4_7SwizzleILi3ELi4ELi3EEENS4_18smem_ptr_flag_bitsILi4EEENSM_INS5_IJNSA_ILi8EEESG_EEENS5_IJSG_SC_EEEEEEENSM_INS5_IJNS5_IJNS5_IJSO_SC_EEENS5_IJSN_NSA_ILi2EEEEEEEEESC_NS5_IJS1U_S1U_EEEEEENS5_IJNS5_IJNS5_IJST_SX_EEESW_EEESV_NS5_IJS1U_SX_EEEEEEEEEEEvNS4_8identityENS5_IJNS4_23SM90_TMA_LOAD_MULTICASTES26_EEES24_vS25_EENS_8epilogue10collective18CollectiveEpilogueINS29_23Sm100TmaWarpSpecializedILi4ELi2ELi16ELb1ELb0EEEJNS5_IJNSA_ILi64EEESF_SG_EEENS5_IJNSM_IS2E_SC_EENSM_INS5_IJSS_S1U_EEENS5_IJSC_S2E_EEEEEEEENS_10bfloat16_tESL_S2L_SL_NS29_6fusion15FusionCallbacksIS2D_NS2M_17LinearCombinationIS2L_fS2L_fLNS_15FloatRoundStyleE2EEES2F_S2K_JEEENS4_5SM1004TMEM4LOAD26SM100_TMEM_LOAD_32dp32b16xES1H_NS1J_INS1K_ILi1ELi4ELi3EEENS1M_ILi16EEENSM_INS5_IJS1O_SS_EEENS5_IJSS_SC_EEEEEEENS4_39AutoVectorizingCopyWithAssumedAlignmentILi128EEENS4_14SM90_TMA_STOREES31_S33_S33_EEEvvEEEEvNT_6ParamsE)
        /*0c74*/ 	.short	0x0380
        /*0c76*/ 	.short	0x0c00


	//----- nvinfo : EIATTR_SW_WAR
	.align		4
.L_55:
        /*0c78*/ 	.byte	0x04, 0x36
        /*0c7a*/ 	.short	(.L_57 - .L_56)
.L_56:
        /*0c7c*/ 	.word	0x00000008
.L_57:


//--------------------- .nv.callgraph             --------------------------
	.section	.nv.callgraph,"",@"SHT_CUDA_CALLGRAPH"
	.align	4
	.sectionentsize	8
	.align		4
        /*0000*/ 	.word	0x00000000
	.align		4
        /*0004*/ 	.word	0xffffffff
	.align		4
        /*0008*/ 	.word	index@(_ZN7cutlass13device_kernelINS_4gemm6kernel13GemmUniversalIN4cute5tupleIJiiiiEEENS1_10collective13CollectiveMmaINS1_46MainloopSm100TmaUmmaWarpSpecializedBlockScaledILi6ELi2ELi2ENS5_IJNS4_1CILi4EEENSA_ILi1EEESC_EEEEENS5_IJNSA_ILi128EEESF_NSA_ILi256EEEEEENS5_IJNS_12float_e2m1_tENS_13float_ue8m0_tEEEENS5_IJNS5_IJlSC_lEEENS4_6LayoutINS5_IJNS5_IJNS5_IJNSA_ILi32EEESB_EEEiEEESP_NS5_IJSC_iEEEEEENS5_IJNS5_IJNS5_IJNSA_ILi16EEESB_EEEiEEENS5_IJNS5_IJNSA_ILi0EEESC_EEENSA_ILi512EEEEEENS5_IJSV_iEEEEEEEEEEESK_S12_NS4_8TiledMMAINS4_8MMA_AtomIJNS4_17SM100_MMA_MXF4_SSISI_SI_fSJ_Li128ELi128ELi32ELNS4_4UMMA5MajorE0ELS17_0ELNS16_7ScaleInE0ELS18_0EEEEEENSM_INS5_IJSC_SC_SC_EEENS5_IJSV_SV_SV_EEEEENS5_IJNS4_10UnderscoreES1E_S1E_EEEEENS5_IJNS4_13SM90_TMA_LOADES1H_EEENS5_IJNS4_14ComposedLayoutINS4_7SwizzleILi3ELi4ELi3EEENS4_18smem_ptr_flag_bitsILi4EEENSM_INS5_IJNSA_ILi8EEESG_EEENS5_IJSG_SC_EEEEEEENSM_INS5_IJNS5_IJNS5_IJSO_SC_EEENS5_IJSN_NSA_ILi2EEEEEEEEESC_NS5_IJS1U_S1U_EEEEEENS5_IJNS5_IJNS5_IJST_SX_EEESW_EEESV_NS5_IJS1U_SX_EEEEEEEEEEEvNS4_8identityENS5_IJNS4_23SM90_TMA_LOAD_MULTICASTES26_EEES24_vS25_EENS_8epilogue10collective18CollectiveEpilogueINS29_23Sm100TmaWarpSpecializedILi4ELi2ELi16ELb1ELb0EEEJNS5_IJNSA_ILi64EEESF_SG_EEENS5_IJNSM_IS2E_SC_EENSM_INS5_IJSS_S1U_EEENS5_IJSC_S2E_EEEEEEEENS_10bfloat16_tESL_S2L_SL_NS29_6fusion15FusionCallbacksIS2D_NS2M_17LinearCombinationIS2L_fS2L_fLNS_15FloatRoundStyleE2EEES2F_S2K_JEEENS4_5SM1004TMEM4LOAD26SM100_TMEM_LOAD_32dp32b16xES1H_NS1J_INS1K_ILi1ELi4ELi3EEENS1M_ILi16EEENSM_INS5_IJS1O_SS_EEENS5_IJSS_SC_EEEEEEENS4_39AutoVectorizingCopyWithAssumedAlignmentILi128EEENS4_14SM90_TMA_STOREES31_S33_S33_EEEvvEEEEvNT_6ParamsE)
	.align		4
        /*000c*/ 	.word	index@(__assertfail)
	.align		4
        /*0010*/ 	.word	0x00000000
	.align		4
        /*0014*/ 	.word	0xfffffffe
	.align		4
        /*0018*/ 	.word	0x00000000
	.align		4
        /*001c*/ 	.word	0xfffffffd
	.align		4
        /*0020*/ 	.word	0x00000000
	.align		4
        /*0024*/ 	.word	0xfffffffc


//--------------------- .nv.constant4             --------------------------
	.section	.nv.constant4,"a",@progbits
	.align	8
	.align		8
.nv.constant4:
        /*0000*/ 	.dword	__assertfail
	.align		8
        /*0008*/ 	.dword	__unnamed_1
	.align		8
        /*0010*/ 	.dword	__unnamed_2
	.align		8
        /*0018*/ 	.dword	_ZN40_INTERNAL_8e070e23_4_k_cu_4e5a7f18_270594cuda3std3__45__cpo5beginE
	.align		8
        /*0020*/ 	.dword	_ZN40_INTERNAL_8e070e23_4_k_cu_4e5a7f18_270594cuda3std3__45__cpo3endE
	.align		8
        /*0028*/ 	.dword	_ZN40_INTERNAL_8e070e23_4_k_cu_4e5a7f18_270594cuda3std3__45__cpo6cbeginE
	.align		8
        /*0030*/ 	.dword	_ZN40_INTERNAL_8e070e23_4_k_cu_4e5a7f18_270594cuda3std3__45__cpo4cendE
	.align		8
        /*0038*/ 	.dword	_ZN40_INTERNAL_8e070e23_4_k_cu_4e5a7f18_270594cuda3std3__442_GLOBAL__N__8e070e23_4_k_cu_4e5a7f18_270596ignoreE
	.align		8
        /*0040*/ 	.dword	_ZN40_INTERNAL_8e070e23_4_k_cu_4e5a7f18_270594cuda3std3__419piecewise_constructE
	.align		8
        /*0048*/ 	.dword	_ZN40_INTERNAL_8e070e23_4_k_cu_4e5a7f18_270594cuda3std3__48in_placeE
	.align		8
        /*0050*/ 	.dword	_ZN40_INTERNAL_8e070e23_4_k_cu_4e5a7f18_270594cuda3std6ranges3__45__cpo4swapE
	.align		8
        /*0058*/ 	.dword	_ZN40_INTERNAL_8e070e23_4_k_cu_4e5a7f18_270594cuda3std6ranges3__45__cpo9iter_moveE
	.align		8
        /*0060*/ 	.dword	_ZN40_INTERNAL_8e070e23_4_k_cu_4e5a7f18_270594cute7productE
	.align		8
        /*0068*/ 	.dword	_ZN40_INTERNAL_8e070e23_4_k_cu_4e5a7f18_270594cute1_E
	.align		8
        /*0070*/ 	.dword	$str$25
	.align		8
        /*0078*/ 	.dword	$str$26
	.align		8
        /*0080*/ 	.dword	$str$29
	.align		8
        /*0088*/ 	.dword	$str$30


//--------------------- .text._ZN7cutlass13device_kernelINS_4gemm6kernel13GemmUniversalIN4cute5tupleIJiiiiEEENS1_10collective13CollectiveMmaINS1_46MainloopSm100TmaUmmaWarpSpecializedBlockScaledILi6ELi2ELi2ENS5_IJNS4_1CILi4EEENSA_ILi1EEESC_EEEEENS5_IJNSA_ILi128EEESF_NSA_ILi256EEEEEENS5_IJNS_12float_e2m1_tENS_13float_ue8m0_tEEEENS5_IJNS5_IJlSC_lEEENS4_6LayoutINS5_IJNS5_IJNS5_IJNSA_ILi32EEESB_EEEiEEESP_NS5_IJSC_iEEEEEENS5_IJNS5_IJNS5_IJNSA_ILi16EEESB_EEEiEEENS5_IJNS5_IJNSA_ILi0EEESC_EEENSA_ILi512EEEEEENS5_IJSV_iEEEEEEEEEEESK_S12_NS4_8TiledMMAINS4_8MMA_AtomIJNS4_17SM100_MMA_MXF4_SSISI_SI_fSJ_Li128ELi128ELi32ELNS4_4UMMA5MajorE0ELS17_0ELNS16_7ScaleInE0ELS18_0EEEEEENSM_INS5_IJSC_SC_SC_EEENS5_IJSV_SV_SV_EEEEENS5_IJNS4_10UnderscoreES1E_S1E_EEEEENS5_IJNS4_13SM90_TMA_LOADES1H_EEENS5_IJNS4_14ComposedLayoutINS4_7SwizzleILi3ELi4ELi3EEENS4_18smem_ptr_flag_bitsILi4EEENSM_INS5_IJNSA_ILi8EEESG_EEENS5_IJSG_SC_EEEEEEENSM_INS5_IJNS5_IJNS5_IJSO_SC_EEENS5_IJSN_NSA_ILi2EEEEEEEEESC_NS5_IJS1U_S1U_EEEEEENS5_IJNS5_IJNS5_IJST_SX_EEESW_EEESV_NS5_IJS1U_SX_EEEEEEEEEEEvNS4_8identityENS5_IJNS4_23SM90_TMA_LOAD_MULTICASTES26_EEES24_vS25_EENS_8epilogue10collective18CollectiveEpilogueINS29_23Sm100TmaWarpSpecializedILi4ELi2ELi16ELb1ELb0EEEJNS5_IJNSA_ILi64EEESF_SG_EEENS5_IJNSM_IS2E_SC_EENSM_INS5_IJSS_S1U_EEENS5_IJSC_S2E_EEEEEEEENS_10bfloat16_tESL_S2L_SL_NS29_6fusion15FusionCallbacksIS2D_NS2M_17LinearCombinationIS2L_fS2L_fLNS_15FloatRoundStyleE2EEES2F_S2K_JEEENS4_5SM1004TMEM4LOAD26SM100_TMEM_LOAD_32dp32b16xES1H_NS1J_INS1K_ILi1ELi4ELi3EEENS1M_ILi16EEENSM_INS5_IJS1O_SS_EEENS5_IJSS_SC_EEEEEEENS4_39AutoVectorizingCopyWithAssumedAlignmentILi128EEENS4_14SM90_TMA_STOREES31_S33_S33_EEEvvEEEEvNT_6ParamsE --------------------------
	.section	.text._ZN7cutlass13device_kernelINS_4gemm6kernel13GemmUniversalIN4cute5tupleIJiiiiEEENS1_10collective13CollectiveMmaINS1_46MainloopSm100TmaUmmaWarpSpecializedBlockScaledILi6ELi2ELi2ENS5_IJNS4_1CILi4EEENSA_ILi1EEESC_EEEEENS5_IJNSA_ILi128EEESF_NSA_ILi256EEEEEENS5_IJNS_12float_e2m1_tENS_13float_ue8m0_tEEEENS5_IJNS5_IJlSC_lEEENS4_6LayoutINS5_IJNS5_IJNS5_IJNSA_ILi32EEESB_EEEiEEESP_NS5_IJSC_iEEEEEENS5_IJNS5_IJNS5_IJNSA_ILi16EEESB_EEEiEEENS5_IJNS5_IJNSA_ILi0EEESC_EEENSA_ILi512EEEEEENS5_IJSV_iEEEEEEEEEEESK_S12_NS4_8TiledMMAINS4_8MMA_AtomIJNS4_17SM100_MMA_MXF4_SSISI_SI_fSJ_Li128ELi128ELi32ELNS4_4UMMA5MajorE0ELS17_0ELNS16_7ScaleInE0ELS18_0EEEEEENSM_INS5_IJSC_SC_SC_EEENS5_IJSV_SV_SV_EEEEENS5_IJNS4_10UnderscoreES1E_S1E_EEEEENS5_IJNS4_13SM90_TMA_LOADES1H_EEENS5_IJNS4_14ComposedLayoutINS4_7SwizzleILi3ELi4ELi3EEENS4_18smem_ptr_flag_bitsILi4EEENSM_INS5_IJNSA_ILi8EEESG_EEENS5_IJSG_SC_EEEEEEENSM_INS5_IJNS5_IJNS5_IJSO_SC_EEENS5_IJSN_NSA_ILi2EEEEEEEEESC_NS5_IJS1U_S1U_EEEEEENS5_IJNS5_IJNS5_IJST_SX_EEESW_EEESV_NS5_IJS1U_SX_EEEEEEEEEEEvNS4_8identityENS5_IJNS4_23SM90_TMA_LOAD_MULTICASTES26_EEES24_vS25_EENS_8epilogue10collective18CollectiveEpilogueINS29_23Sm100TmaWarpSpecializedILi4ELi2ELi16ELb1ELb0EEEJNS5_IJNSA_ILi64EEESF_SG_EEENS5_IJNSM_IS2E_SC_EENSM_INS5_IJSS_S1U_EEENS5_IJSC_S2E_EEEEEEEENS_10bfloat16_tESL_S2L_SL_NS29_6fusion15FusionCallbacksIS2D_NS2M_17LinearCombinationIS2L_fS2L_fLNS_15FloatRoundStyleE2EEES2F_S2K_JEEENS4_5SM1004TMEM4LOAD26SM100_TMEM_LOAD_32dp32b16xES1H_NS1J_INS1K_ILi1ELi4ELi3EEENS1M_ILi16EEENSM_INS5_IJS1O_SS_EEENS5_IJSS_SC_EEEEEEENS4_39AutoVectorizingCopyWithAssumedAlignmentILi128EEENS4_14SM90_TMA_STOREES31_S33_S33_EEEvvEEEEvNT_6ParamsE,"ax",@progbits
	.align	128
.text._ZN7cutlass13device_kernelINS_4gemm6kernel13GemmUniversalIN4cute5tupleIJiiiiEEENS1_10collective13CollectiveMmaINS1_46MainloopSm100TmaUmmaWarpSpecializedBlockScaledILi6ELi2ELi2ENS5_IJNS4_1CILi4EEENSA_ILi1EEESC_EEEEENS5_IJNSA_ILi128EEESF_NSA_ILi256EEEEEENS5_IJNS_12float_e2m1_tENS_13float_ue8m0_tEEEENS5_IJNS5_IJlSC_lEEENS4_6LayoutINS5_IJNS5_IJNS5_IJNSA_ILi32EEESB_EEEiEEESP_NS5_IJSC_iEEEEEENS5_IJNS5_IJNS5_IJNSA_ILi16EEESB_EEEiEEENS5_IJNS5_IJNSA_ILi0EEESC_EEENSA_ILi512EEEEEENS5_IJSV_iEEEEEEEEEEESK_S12_NS4_8TiledMMAINS4_8MMA_AtomIJNS4_17SM100_MMA_MXF4_SSISI_SI_fSJ_Li128ELi128ELi32ELNS4_4UMMA5MajorE0ELS17_0ELNS16_7ScaleInE0ELS18_0EEEEEENSM_INS5_IJSC_SC_SC_EEENS5_IJSV_SV_SV_EEEEENS5_IJNS4_10UnderscoreES1E_S1E_EEEEENS5_IJNS4_13SM90_TMA_LOADES1H_EEENS5_IJNS4_14ComposedLayoutINS4_7SwizzleILi3ELi4ELi3EEENS4_18smem_ptr_flag_bitsILi4EEENSM_INS5_IJNSA_ILi8EEESG_EEENS5_IJSG_SC_EEEEEEENSM_INS5_IJNS5_IJNS5_IJSO_SC_EEENS5_IJSN_NSA_ILi2EEEEEEEEESC_NS5_IJS1U_S1U_EEEEEENS5_IJNS5_IJNS5_IJST_SX_EEESW_EEESV_NS5_IJS1U_SX_EEEEEEEEEEEvNS4_8identityENS5_IJNS4_23SM90_TMA_LOAD_MULTICASTES26_EEES24_vS25_EENS_8epilogue10collective18CollectiveEpilogueINS29_23Sm100TmaWarpSpecializedILi4ELi2ELi16ELb1ELb0EEEJNS5_IJNSA_ILi64EEESF_SG_EEENS5_IJNSM_IS2E_SC_EENSM_INS5_IJSS_S1U_EEENS5_IJSC_S2E_EEEEEEEENS_10bfloat16_tESL_S2L_SL_NS29_6fusion15FusionCallbacksIS2D_NS2M_17LinearCombinationIS2L_fS2L_fLNS_15FloatRoundStyleE2EEES2F_S2K_JEEENS4_5SM1004TMEM4LOAD26SM100_TMEM_LOAD_32dp32b16xES1H_NS1J_INS1K_ILi1ELi4ELi3EEENS1M_ILi16EEENSM_INS5_IJS1O_SS_EEENS5_IJSS_SC_EEEEEEENS4_39AutoVectorizingCopyWithAssumedAlignmentILi128EEENS4_14SM90_TMA_STOREES31_S33_S33_EEEvvEEEEvNT_6ParamsE:
        .type           _ZN7cutlass13device_kernelINS_4gemm6kernel13GemmUniversalIN4cute5tupleIJiiiiEEENS1_10collective13CollectiveMmaINS1_46MainloopSm100TmaUmmaWarpSpecializedBlockScaledILi6ELi2ELi2ENS5_IJNS4_1CILi4EEENSA_ILi1EEESC_EEEEENS5_IJNSA_ILi128EEESF_NSA_ILi256EEEEEENS5_IJNS_12float_e2m1_tENS_13float_ue8m0_tEEEENS5_IJNS5_IJlSC_lEEENS4_6LayoutINS5_IJNS5_IJNS5_IJNSA_ILi32EEESB_EEEiEEESP_NS5_IJSC_iEEEEEENS5_IJNS5_IJNS5_IJNSA_ILi16EEESB_EEEiEEENS5_IJNS5_IJNSA_ILi0EEESC_EEENSA_ILi512EEEEEENS5_IJSV_iEEEEEEEEEEESK_S12_NS4_8TiledMMAINS4_8MMA_AtomIJNS4_17SM100_MMA_MXF4_SSISI_SI_fSJ_Li128ELi128ELi32ELNS4_4UMMA5MajorE0ELS17_0ELNS16_7ScaleInE0ELS18_0EEEEEENSM_INS5_IJSC_SC_SC_EEENS5_IJSV_SV_SV_EEEEENS5_IJNS4_10UnderscoreES1E_S1E_EEEEENS5_IJNS4_13SM90_TMA_LOADES1H_EEENS5_IJNS4_14ComposedLayoutINS4_7SwizzleILi3ELi4ELi3EEENS4_18smem_ptr_flag_bitsILi4EEENSM_INS5_IJNSA_ILi8EEESG_EEENS5_IJSG_SC_EEEEEEENSM_INS5_IJNS5_IJNS5_IJSO_SC_EEENS5_IJSN_NSA_ILi2EEEEEEEEESC_NS5_IJS1U_S1U_EEEEEENS5_IJNS5_IJNS5_IJST_SX_EEESW_EEESV_NS5_IJS1U_SX_EEEEEEEEEEEvNS4_8identityENS5_IJNS4_23SM90_TMA_LOAD_MULTICASTES26_EEES24_vS25_EENS_8epilogue10collective18CollectiveEpilogueINS29_23Sm100TmaWarpSpecializedILi4ELi2ELi16ELb1ELb0EEEJNS5_IJNSA_ILi64EEESF_SG_EEENS5_IJNSM_IS2E_SC_EENSM_INS5_IJSS_S1U_EEENS5_IJSC_S2E_EEEEEEEENS_10bfloat16_tESL_S2L_SL_NS29_6fusion15FusionCallbacksIS2D_NS2M_17LinearCombinationIS2L_fS2L_fLNS_15FloatRoundStyleE2EEES2F_S2K_JEEENS4_5SM1004TMEM4LOAD26SM100_TMEM_LOAD_32dp32b16xES1H_NS1J_INS1K_ILi1ELi4ELi3EEENS1M_ILi16EEENSM_INS5_IJS1O_SS_EEENS5_IJSS_SC_EEEEEEENS4_39AutoVectorizingCopyWithAssumedAlignmentILi128EEENS4_14SM90_TMA_STOREES31_S33_S33_EEEvvEEEEvNT_6ParamsE,@function
        .size           _ZN7cutlass13device_kernelINS_4gemm6kernel13GemmUniversalIN4cute5tupleIJiiiiEEENS1_10collective13CollectiveMmaINS1_46MainloopSm100TmaUmmaWarpSpecializedBlockScaledILi6ELi2ELi2ENS5_IJNS4_1CILi4EEENSA_ILi1EEESC_EEEEENS5_IJNSA_ILi128EEESF_NSA_ILi256EEEEEENS5_IJNS_12float_e2m1_tENS_13float_ue8m0_tEEEENS5_IJNS5_IJlSC_lEEENS4_6LayoutINS5_IJNS5_IJNS5_IJNSA_ILi32EEESB_EEEiEEESP_NS5_IJSC_iEEEEEENS5_IJNS5_IJNS5_IJNSA_ILi16EEESB_EEEiEEENS5_IJNS5_IJNSA_ILi0EEESC_EEENSA_ILi512EEEEEENS5_IJSV_iEEEEEEEEEEESK_S12_NS4_8TiledMMAINS4_8MMA_AtomIJNS4_17SM100_MMA_MXF4_SSISI_SI_fSJ_Li128ELi128ELi32ELNS4_4UMMA5MajorE0ELS17_0ELNS16_7ScaleInE0ELS18_0EEEEEENSM_INS5_IJSC_SC_SC_EEENS5_IJSV_SV_SV_EEEEENS5_IJNS4_10UnderscoreES1E_S1E_EEEEENS5_IJNS4_13SM90_TMA_LOADES1H_EEENS5_IJNS4_14ComposedLayoutINS4_7SwizzleILi3ELi4ELi3EEENS4_18smem_ptr_flag_bitsILi4EEENSM_INS5_IJNSA_ILi8EEESG_EEENS5_IJSG_SC_EEEEEEENSM_INS5_IJNS5_IJNS5_IJSO_SC_EEENS5_IJSN_NSA_ILi2EEEEEEEEESC_NS5_IJS1U_S1U_EEEEEENS5_IJNS5_IJNS5_IJST_SX_EEESW_EEESV_NS5_IJS1U_SX_EEEEEEEEEEEvNS4_8identityENS5_IJNS4_23SM90_TMA_LOAD_MULTICASTES26_EEES24_vS25_EENS_8epilogue10collective18CollectiveEpilogueINS29_23Sm100TmaWarpSpecializedILi4ELi2ELi16ELb1ELb0EEEJNS5_IJNSA_ILi64EEESF_SG_EEENS5_IJNSM_IS2E_SC_EENSM_INS5_IJSS_S1U_EEENS5_IJSC_S2E_EEEEEEEENS_10bfloat16_tESL_S2L_SL_NS29_6fusion15FusionCallbacksIS2D_NS2M_17LinearCombinationIS2L_fS2L_fLNS_15FloatRoundStyleE2EEES2F_S2K_JEEENS4_5SM1004TMEM4LOAD26SM100_TMEM_LOAD_32dp32b16xES1H_NS1J_INS1K_ILi1ELi4ELi3EEENS1M_ILi16EEENSM_INS5_IJS1O_SS_EEENS5_IJSS_SC_EEEEEEENS4_39AutoVectorizingCopyWithAssumedAlignmentILi128EEENS4_14SM90_TMA_STOREES31_S33_S33_EEEvvEEEEvNT_6ParamsE,(.L_x_247 - _ZN7cutlass13device_kernelINS_4gemm6kernel13GemmUniversalIN4cute5tupleIJiiiiEEENS1_10collective13CollectiveMmaINS1_46MainloopSm100TmaUmmaWarpSpecializedBlockScaledILi6ELi2ELi2ENS5_IJNS4_1CILi4EEENSA_ILi1EEESC_EEEEENS5_IJNSA_ILi128EEESF_NSA_ILi256EEEEEENS5_IJNS_12float_e2m1_tENS_13float_ue8m0_tEEEENS5_IJNS5_IJlSC_lEEENS4_6LayoutINS5_IJNS5_IJNS5_IJNSA_ILi32EEESB_EEEiEEESP_NS5_IJSC_iEEEEEENS5_IJNS5_IJNS5_IJNSA_ILi16EEESB_EEEiEEENS5_IJNS5_IJNSA_ILi0EEESC_EEENSA_ILi512EEEEEENS5_IJSV_iEEEEEEEEEEESK_S12_NS4_8TiledMMAINS4_8MMA_AtomIJNS4_17SM100_MMA_MXF4_SSISI_SI_fSJ_Li128ELi128ELi32ELNS4_4UMMA5MajorE0ELS17_0ELNS16_7ScaleInE0ELS18_0EEEEEENSM_INS5_IJSC_SC_SC_EEENS5_IJSV_SV_SV_EEEEENS5_IJNS4_10UnderscoreES1E_S1E_EEEEENS5_IJNS4_13SM90_TMA_LOADES1H_EEENS5_IJNS4_14ComposedLayoutINS4_7SwizzleILi3ELi4ELi3EEENS4_18smem_ptr_flag_bitsILi4EEENSM_INS5_IJNSA_ILi8EEESG_EEENS5_IJSG_SC_EEEEEEENSM_INS5_IJNS5_IJNS5_IJSO_SC_EEENS5_IJSN_NSA_ILi2EEEEEEEEESC_NS5_IJS1U_S1U_EEEEEENS5_IJNS5_IJNS5_IJST_SX_EEESW_EEESV_NS5_IJS1U_SX_EEEEEEEEEEEvNS4_8identityENS5_IJNS4_23SM90_TMA_LOAD_MULTICASTES26_EEES24_vS25_EENS_8epilogue10collective18CollectiveEpilogueINS29_23Sm100TmaWarpSpecializedILi4ELi2ELi16ELb1ELb0EEEJNS5_IJNSA_ILi64EEESF_SG_EEENS5_IJNSM_IS2E_SC_EENSM_INS5_IJSS_S1U_EEENS5_IJSC_S2E_EEEEEEEENS_10bfloat16_tESL_S2L_SL_NS29_6fusion15FusionCallbacksIS2D_NS2M_17LinearCombinationIS2L_fS2L_fLNS_15FloatRoundStyleE2EEES2F_S2K_JEEENS4_5SM1004TMEM4LOAD26SM100_TMEM_LOAD_32dp32b16xES1H_NS1J_INS1K_ILi1ELi4ELi3EEENS1M_ILi16EEENSM_INS5_IJS1O_SS_EEENS5_IJSS_SC_EEEEEEENS4_39AutoVectorizingCopyWithAssumedAlignmentILi128EEENS4_14SM90_TMA_STOREES31_S33_S33_EEEvvEEEEvNT_6ParamsE)
        .other          _ZN7cutlass13device_kernelINS_4gemm6kernel13GemmUniversalIN4cute5tupleIJiiiiEEENS1_10collective13CollectiveMmaINS1_46MainloopSm100TmaUmmaWarpSpecializedBlockScaledILi6ELi2ELi2ENS5_IJNS4_1CILi4EEENSA_ILi1EEESC_EEEEENS5_IJNSA_ILi128EEESF_NSA_ILi256EEEEEENS5_IJNS_12float_e2m1_tENS_13float_ue8m0_tEEEENS5_IJNS5_IJlSC_lEEENS4_6LayoutINS5_IJNS5_IJNS5_IJNSA_ILi32EEESB_EEEiEEESP_NS5_IJSC_iEEEEEENS5_IJNS5_IJNS5_IJNSA_ILi16EEESB_EEEiEEENS5_IJNS5_IJNSA_ILi0EEESC_EEENSA_ILi512EEEEEENS5_IJSV_iEEEEEEEEEEESK_S12_NS4_8TiledMMAINS4_8MMA_AtomIJNS4_17SM100_MMA_MXF4_SSISI_SI_fSJ_Li128ELi128ELi32ELNS4_4UMMA5MajorE0ELS17_0ELNS16_7ScaleInE0ELS18_0EEEEEENSM_INS5_IJSC_SC_SC_EEENS5_IJSV_SV_SV_EEEEENS5_IJNS4_10UnderscoreES1E_S1E_EEEEENS5_IJNS4_13SM90_TMA_LOADES1H_EEENS5_IJNS4_14ComposedLayoutINS4_7SwizzleILi3ELi4ELi3EEENS4_18smem_ptr_flag_bitsILi4EEENSM_INS5_IJNSA_ILi8EEESG_EEENS5_IJSG_SC_EEEEEEENSM_INS5_IJNS5_IJNS5_IJSO_SC_EEENS5_IJSN_NSA_ILi2EEEEEEEEESC_NS5_IJS1U_S1U_EEEEEENS5_IJNS5_IJNS5_IJST_SX_EEESW_EEESV_NS5_IJS1U_SX_EEEEEEEEEEEvNS4_8identityENS5_IJNS4_23SM90_TMA_LOAD_MULTICASTES26_EEES24_vS25_EENS_8epilogue10collective18CollectiveEpilogueINS29_23Sm100TmaWarpSpecializedILi4ELi2ELi16ELb1ELb0EEEJNS5_IJNSA_ILi64EEESF_SG_EEENS5_IJNSM_IS2E_SC_EENSM_INS5_IJSS_S1U_EEENS5_IJSC_S2E_EEEEEEEENS_10bfloat16_tESL_S2L_SL_NS29_6fusion15FusionCallbacksIS2D_NS2M_17LinearCombinationIS2L_fS2L_fLNS_15FloatRoundStyleE2EEES2F_S2K_JEEENS4_5SM1004TMEM4LOAD26SM100_TMEM_LOAD_32dp32b16xES1H_NS1J_INS1K_ILi1ELi4ELi3EEENS1M_ILi16EEENSM_INS5_IJS1O_SS_EEENS5_IJSS_SC_EEEEEEENS4_39AutoVectorizingCopyWithAssumedAlignmentILi128EEENS4_14SM90_TMA_STOREES31_S33_S33_EEEvvEEEEvNT_6ParamsE,@"STO_CUDA_ENTRY STV_DEFAULT"
_ZN7cutlass13device_kernelINS_4gemm6kernel13GemmUniversalIN4cute5tupleIJiiiiEEENS1_10collective13CollectiveMmaINS1_46MainloopSm100TmaUmmaWarpSpecializedBlockScaledILi6ELi2ELi2ENS5_IJNS4_1CILi4EEENSA_ILi1EEESC_EEEEENS5_IJNSA_ILi128EEESF_NSA_ILi256EEEEEENS5_IJNS_12float_e2m1_tENS_13float_ue8m0_tEEEENS5_IJNS5_IJlSC_lEEENS4_6LayoutINS5_IJNS5_IJNS5_IJNSA_ILi32EEESB_EEEiEEESP_NS5_IJSC_iEEEEEENS5_IJNS5_IJNS5_IJNSA_ILi16EEESB_EEEiEEENS5_IJNS5_IJNSA_ILi0EEESC_EEENSA_ILi512EEEEEENS5_IJSV_iEEEEEEEEEEESK_S12_NS4_8TiledMMAINS4_8MMA_AtomIJNS4_17SM100_MMA_MXF4_SSISI_SI_fSJ_Li128ELi128ELi32ELNS4_4UMMA5MajorE0ELS17_0ELNS16_7ScaleInE0ELS18_0EEEEEENSM_INS5_IJSC_SC_SC_EEENS5_IJSV_SV_SV_EEEEENS5_IJNS4_10UnderscoreES1E_S1E_EEEEENS5_IJNS4_13SM90_TMA_LOADES1H_EEENS5_IJNS4_14ComposedLayoutINS4_7SwizzleILi3ELi4ELi3EEENS4_18smem_ptr_flag_bitsILi4EEENSM_INS5_IJNSA_ILi8EEESG_EEENS5_IJSG_SC_EEEEEEENSM_INS5_IJNS5_IJNS5_IJSO_SC_EEENS5_IJSN_NSA_ILi2EEEEEEEEESC_NS5_IJS1U_S1U_EEEEEENS5_IJNS5_IJNS5_IJST_SX_EEESW_EEESV_NS5_IJS1U_SX_EEEEEEEEEEEvNS4_8identityENS5_IJNS4_23SM90_TMA_LOAD_MULTICASTES26_EEES24_vS25_EENS_8epilogue10collective18CollectiveEpilogueINS29_23Sm100TmaWarpSpecializedILi4ELi2ELi16ELb1ELb0EEEJNS5_IJNSA_ILi64EEESF_SG_EEENS5_IJNSM_IS2E_SC_EENSM_INS5_IJSS_S1U_EEENS5_IJSC_S2E_EEEEEEEENS_10bfloat16_tESL_S2L_SL_NS29_6fusion15FusionCallbacksIS2D_NS2M_17LinearCombinationIS2L_fS2L_fLNS_15FloatRoundStyleE2EEES2F_S2K_JEEENS4_5SM1004TMEM4LOAD26SM100_TMEM_LOAD_32dp32b16xES1H_NS1J_INS1K_ILi1ELi4ELi3EEENS1M_ILi16EEENSM_INS5_IJS1O_SS_EEENS5_IJSS_SC_EEEEEEENS4_39AutoVectorizingCopyWithAssumedAlignmentILi128EEENS4_14SM90_TMA_STOREES31_S33_S33_EEEvvEEEEvNT_6ParamsE:
[----:B------:R-:W1:Y:S01]  /*0000*/  LDC R1, c[0x0][0x37c] ;  /* 0x0000df00ff017b82 */ /* 0x000e620000000800 */
[----:B------:R-:W2:Y:S01]  /*0010*/  S2R R3, SR_TID.X ;  /* 0x0000000000037919 */ /* 0x000ea20000002100 */
[----:B------:R-:W3:Y:S01]  /*0020*/  LDCU.64 UR4, c[0x0][0xc90] ;  /* 0x00019200ff0477ac */ /* 0x000ee20008000a00 */
[----:B------:R-:W-:Y:S02]  /*0030*/  PRMT R86, RZ, 0x7610, R86 ;  /* 0x00007610ff567816 */ /* 0x000fe40000000056 */
[----:B------:R-:W-:Y:S01]  /*0040*/  ELECT P5, URZ, PT ;  /* 0x0000000000ff782f */ /* 0x000fe200038a0000 */
[----:B------:R-:W4:Y:S01]  /*0050*/  LDCU.64 UR46, c[0x0][0x358] ;  /* 0x00006b00ff2e77ac */ /* 0x000f220008000a00 */
[----:B---3--:R-:W-:-:S04]  /*0060*/  UISETP.NE.U32.AND UP0, UPT, UR4, URZ, UPT ;  /* 0x000000ff0400728c */ /* 0x008fc8000bf05070 */
[----:B------:R-:W-:Y:S01]  /*0070*/  UISETP.NE.AND.EX UP0, UPT, UR5, URZ, UPT, UP0 ;  /* 0x000000ff0500728c */ /* 0x000fe2000bf05300 */
[----:B--2---:R-:W-:-:S05]  /*0080*/  SHF.R.U32.HI R99, RZ, 0x5, R3 ;  /* 0x00000005ff637819 */ /* 0x004fca0000011603 */
[----:B------:R-:W2:Y:S02]  /*0090*/  SHFL.IDX PT, R0, R99, RZ, 0x1f ;  /* 0x00001fff63007589 */ /* 0x000ea400000e0000 */
[----:B--2---:R-:W-:Y:S01]  /*00a0*/  R2UR UR11, R0 ;  /* 0x00000000000b72ca */ /* 0x004fe200000e0000 */
[----:B-1--4-:R-:W-:-:S14]  /*00b0*/  BRA.U UP0, `(.L_x_0) ;  /* 0x00000001002c7547 */ /* 0x012fdc000b800000 */
[----:B------:R-:W1:Y:S02]  /*00c0*/  LDCU.64 UR6, c[0x0][0xc88] ;  /* 0x00019100ff0677ac */ /* 0x000e640008000a00 */
[----:B-1----:R-:W-:-:S04]  /*00d0*/  UISETP.NE.U32.AND UP0, UPT, UR6, URZ, UPT ;  /* 0x000000ff0600728c */ /* 0x002fc8000bf05070 */
[----:B------:R-:W-:-:S09]  /*00e0*/  UISETP.NE.AND.EX UP0, UPT, UR7, URZ, UPT, UP0 ;  /* 0x000000ff0700728c */ /* 0x000fd2000bf05300 */
[----:B------:R-:W-:Y:S05]  /*00f0*/  BRA.U !UP0, `(.L_x_1) ;  /* 0x0000000108107547 */ /* 0x000fea000b800000 */
[----:B------:R-:W1:Y:S02]  /*0100*/  LDC.64 R4, c[0x0][0xc88] ;  /* 0x00032200ff047b82 */ /* 0x000e640000000a00 */
[----:B-1----:R1:W5:Y:S01]  /*0110*/  LDG.E R53, desc[UR46][R4.64] ;  /* 0x0000002e04357981 */ /* 0x002362000c1e1900 */
[----:B------:R-:W-:Y:S01]  /*0120*/  HFMA2 R86, -RZ, RZ, 0, 5.9604644775390625e-08 ;  /* 0x00000001ff567431 */ /* 0x000fe200000001ff */
[----:B------:R-:W-:Y:S05]  /*0130*/  BRA `(.L_x_0) ;  /* 0x00000000000c7947 */ /* 0x000fea0003800000 */
.L_x_1:
[----:B------:R-:W1:Y:S01]  /*0140*/  LDCU UR6, c[0x0][0xc80] ;  /* 0x00019000ff0677ac */ /* 0x000e620008000800 */
[----:B------:R-:W-:Y:S01]  /*0150*/  HFMA2 R86, -RZ, RZ, 0, 5.9604644775390625e-08 ;  /* 0x00000001ff567431 */ /* 0x000fe200000001ff */
[----:B-1----:R-:W-:-:S07]  /*0160*/  MOV R53, UR6 ;  /* 0x0000000600357c02 */ /* 0x002fce0008000f00 */
.L_x_0:
[----:B------:R-:W2:Y:S02]  /*0170*/  LDCU.64 UR6, c[0x0][0xcb0] ;  /* 0x00019600ff0677ac */ /* 0x000ea40008000a00 */
[----:B--2---:R-:W-:-:S04]  /*0180*/  UISETP.NE.U32.AND UP0, UPT, UR6, URZ, UPT ;  /* 0x000000ff0600728c */ /* 0x004fc8000bf05070 */
[----:B------:R-:W-:-:S09]  /*0190*/  UISETP.NE.AND.EX UP0, UPT, UR7, URZ, UPT, UP0 ;  /* 0x000000ff0700728c */ /* 0x000fd2000bf05300 */
[----:B------:R-:W-:Y:S05]  /*01a0*/  BRA.U UP0, `(.L_x_2) ;  /* 0x0000000100247547 */ /* 0x000fea000b800000 */
[----:B------:R-:W2:Y:S02]  /*01b0*/  LDCU.64 UR6, c[0x0][0xca8] ;  /* 0x00019500ff0677ac */ /* 0x000ea40008000a00 */
[----:B--2---:R-:W-:-:S04]  /*01c0*/  UISETP.NE.U32.AND UP0, UPT, UR6, URZ, UPT ;  /* 0x000000ff0600728c */ /* 0x004fc8000bf05070 */
[----:B------:R-:W-:-:S09]  /*01d0*/  UISETP.NE.AND.EX UP0, UPT, UR7, URZ, UPT, UP0 ;  /* 0x000000ff0700728c */ /* 0x000fd2000bf05300 */
[----:B------:R-:W-:Y:S05]  /*01e0*/  BRA.U !UP0, `(.L_x_3) ;  /* 0x00000001080c7547 */ /* 0x000fea000b800000 */
[----:B-1----:R-:W1:Y:S02]  /*01f0*/  LDC.64 R4, c[0x0][0xca8] ;  /* 0x00032a00ff047b82 */ /* 0x002e640000000a00 */
[----:B-1----:R2:W5:Y:S01]  /*0200*/  LDG.E R52, desc[UR46][R4.64] ;  /* 0x0000002e04347981 */ /* 0x002562000c1e1900 */
[----:B------:R-:W-:Y:S05]  /*0210*/  BRA `(.L_x_2) ;  /* 0x0000000000087947 */ /* 0x000fea0003800000 */
.L_x_3:
[----:B------:R-:W2:Y:S02]  /*0220*/  LDCU UR6, c[0x0][0xca0] ;  /* 0x00019400ff0677ac */ /* 0x000ea40008000800 */
[----:B--2---:R-:W-:Y:S02]  /*0230*/  MOV R52, UR6 ;  /* 0x0000000600347c02 */ /* 0x004fe40008000f00 */
.L_x_2:
[----:B------:R-:W-:Y:S01]  /*0240*/  IMAD.U32 R0, RZ, RZ, UR11 ;  /* 0x0000000bff007e24 */ /* 0x000fe2000f8e00ff */
[----:B------:R-:W-:Y:S04]  /*0250*/  BSSY.RECONVERGENT B0, `(.L_x_4) ;  /* 0x0000012000007945 */ /* 0x000fe80003800200 */
[C---:B------:R-:W-:Y:S02]  /*0260*/  ISETP.NE.OR P1, PT, R0.reuse, 0x1, !P5 ;  /* 0x000000010000780c */ /* 0x040fe40006f25670 */
[----:B------:R-:W-:-:S11]  /*0270*/  ISETP.NE.OR P0, PT, R0, 0x3, !P5 ;  /* 0x000000030000780c */ /* 0x000fd60006f05670 */
[----:B------:R-:W-:Y:S05]  /*0280*/  @P1 BRA `(.L_x_5) ;  /* 0x0000000000381947 */ /* 0x000fea0003800000 */
[----:B------:R-:W3:Y:S02]  /*0290*/  LDCU.64 UR6, c[0x0][0x348] ;  /* 0x00006900ff0677ac */ /* 0x000ee40008000a00 */
[----:B---3--:R-:W-:Y:S02]  /*02a0*/  UIADD3 UR14, UP3, UPT, UR6, 0x80, URZ ;  /* 0x00000080060e7890 */ /* 0x008fe4000ff7e0ff */
[----:B------:R-:W-:Y:S02]  /*02b0*/  UIADD3 UR12, UP2, UPT, UR6, 0x180, URZ ;  /* 0x00000180060c7890 */ /* 0x000fe4000ff5e0ff */
[----:B------:R-:W-:Y:S02]  /*02c0*/  UIADD3 UR8, UP1, UPT, UR6, 0x280, URZ ;  /* 0x0000028006087890 */ /* 0x000fe4000ff3e0ff */
[----:B------:R-:W-:Y:S02]  /*02d0*/  UIADD3 UR6, UP0, UPT, UR6, 0x380, URZ ;  /* 0x0000038006067890 */ /* 0x000fe4000ff1e0ff */
[----:B------:R-:W-:-:S02]  /*02e0*/  UIADD3.X UR15, UPT, UPT, URZ, UR7, URZ, UP3, !UPT ;  /* 0x00000007ff0f7290 */ /* 0x000fc40009ffe4ff */
[----:B------:R-:W-:Y:S02]  /*02f0*/  UIADD3.X UR13, UPT, UPT, URZ, UR7, URZ, UP2, !UPT ;  /* 0x00000007ff0d7290 */ /* 0x000fe400097fe4ff */
[----:B------:R-:W-:Y:S02]  /*0300*/  UIADD3.X UR9, UPT, UPT, URZ, UR7, URZ, UP1, !UPT ;  /* 0x00000007ff097290 */ /* 0x000fe40008ffe4ff */
[----:B------:R-:W-:-:S03]  /*0310*/  UIADD3.X UR7, UPT, UPT, URZ, UR7, URZ, UP0, !UPT ;  /* 0x00000007ff077290 */ /* 0x000fc600087fe4ff */
[----:B------:R3:W-:Y:S02]  /*0320*/  UTMACCTL.PF [UR14] ;  /* 0x000000000e0079b9 */ /* 0x0007e40008040000 */
[----:B------:R3:W-:Y:S02]  /*0330*/  UTMACCTL.PF [UR12] ;  /* 0x000000000c0079b9 */ /* 0x0007e40008040000 */
[----:B------:R3:W-:Y:S02]  /*0340*/  UTMACCTL.PF [UR8] ;  /* 0x00000000080079b9 */ /* 0x0007e40008040000 */
[----:B------:R3:W-:Y:S02]  /*0350*/  UTMACCTL.PF [UR6] ;  /* 0x00000000060079b9 */ /* 0x0007e40008040000 */
[----:B---3--:R-:W-:Y:S01]  /*0360*/  NOP ;  /* 0x0000000000007918 */ /* 0x008fe20000000000 */
.L_x_5:
[----:B------:R-:W-:Y:S05]  /*0370*/  BSYNC.RECONVERGENT B0 ;  /* 0x0000000000007941 */ /* 0x000fea0003800200 */
.L_x_4:
[----:B------:R-:W-:Y:S04]  /*0380*/  BSSY.RECONVERGENT B0, `(.L_x_6) ;  /* 0x000000a000007945 */ /* 0x000fe80003800200 */
[----:B------:R-:W-:Y:S05]  /*0390*/  @P0 BRA `(.L_x_7) ;  /* 0x0000000000200947 */ /* 0x000fea0003800000 */
[----:B------:R-:W3:Y:S02]  /*03a0*/  LDCU.64 UR6, c[0x0][0x348] ;  /* 0x00006900ff0677ac */ /* 0x000ee40008000a00 */
[----:B---3--:R-:W-:Y:S02]  /*03b0*/  UIADD3 UR8, UP1, UPT, UR6, 0x980, URZ ;  /* 0x0000098006087890 */ /* 0x008fe4000ff3e0ff */
[----:B------:R-:W-:Y:S02]  /*03c0*/  UIADD3 UR6, UP0, UPT, UR6, 0xa80, URZ ;  /* 0x00000a8006067890 */ /* 0x000fe4000ff1e0ff */
[----:B------:R-:W-:Y:S02]  /*03d0*/  UIADD3.X UR9, UPT, UPT, URZ, UR7, URZ, UP1, !UPT ;  /* 0x00000007ff097290 */ /* 0x000fe40008ffe4ff */
[----:B------:R-:W-:-:S07]  /*03e0*/  UIADD3.X UR7, UPT, UPT, URZ, UR7, URZ, UP0, !UPT ;  /* 0x00000007ff077290 */ /* 0x000fce00087fe4ff */
[----:B------:R3:W-:Y:S02]  /*03f0*/  UTMACCTL.PF [UR8] ;  /* 0x00000000080079b9 */ /* 0x0007e40008040000 */
[----:B------:R3:W-:Y:S02]  /*0400*/  UTMACCTL.PF [UR6] ;  /* 0x00000000060079b9 */ /* 0x0007e40008040000 */
[----:B---3--:R-:W-:Y:S01]  /*0410*/  NOP ;  /* 0x0000000000007918 */ /* 0x008fe20000000000 */
.L_x_7:
[----:B------:R-:W-:Y:S05]  /*0420*/  BSYNC.RECONVERGENT B0 ;  /* 0x0000000000007941 */ /* 0x000fea0003800200 */
.L_x_6:
[----:B------:R-:W3:Y:S01]  /*0430*/  LDCU.64 UR6, c[0x0][0xc88] ;  /* 0x00019100ff0677ac */ /* 0x000ee20008000a00 */
[----:B------:R-:W-:Y:S02]  /*0440*/  UISETP.EQ.U32.AND UP1, UPT, UR4, URZ, UPT ;  /* 0x000000ff0400728c */ /* 0x000fe4000bf22070 */
[----:B------:R-:W-:Y:S02]  /*0450*/  UPLOP3.LUT UP6, UPT, UPT, UPT, UPT, 0x80, 0x8 ;  /* 0x000000000008789c */ /* 0x000fe40003fcf070 */
[----:B---3--:R-:W-:-:S04]  /*0460*/  UISETP.NE.U32.AND UP0, UPT, UR6, URZ, UPT ;  /* 0x000000ff0600728c */ /* 0x008fc8000bf05070 */
[----:B------:R-:W-:-:S04]  /*0470*/  UISETP.NE.AND.EX UP0, UPT, UR7, URZ, UPT, UP0 ;  /* 0x000000ff0700728c */ /* 0x000fc8000bf05300 */
[----:B------:R-:W-:-:S04]  /*0480*/  UISETP.EQ.OR.EX UP2, UPT, UR5, URZ, !UP0, UP1 ;  /* 0x000000ff0500728c */ /* 0x000fc8000c742710 */
[----:B------:R-:W-:-:S05]  /*0490*/  UP2UR UR50, UPR, URZ, 0x4 ;  /* 0x00000004ff327883 */ /* 0x000fca0008000000 */
[----:B------:R-:W-:Y:S07]  /*04a0*/  BRA.U !UP2, `(.L_x_8) ;  /* 0x000000010a207547 */ /* 0x000fee000b800000 */
[----:B------:R-:W-:Y:S01]  /*04b0*/  UISETP.NE.U32.AND UP2, UPT, UR4, URZ, UPT ;  /* 0x000000ff0400728c */ /* 0x000fe2000bf45070 */
[----:B-----5:R-:W-:Y:S01]  /*04c0*/  FSETP.NEU.AND P0, PT, R53, RZ, PT ;  /* 0x000000ff3500720b */ /* 0x020fe20003f0d000 */
[----:B------:R-:W-:Y:S02]  /*04d0*/  USEL UR4, URZ, 0xffffffff, UP0 ;  /* 0xffffffffff047887 */ /* 0x000fe40008000000 */
[----:B------:R-:W-:-:S10]  /*04e0*/  UISETP.NE.AND.EX UP2, UPT, UR5, URZ, UPT, UP2 ;  /* 0x000000ff0500728c */ /* 0x000fd4000bf45320 */
[----:B------:R-:W-:Y:S01]  /*04f0*/  VOTEU.ANY UP1, P0 ;  /* 0x0000000000ff7886 */ /* 0x000fe20000020100 */
[----:B------:R-:W-:-:S04]  /*0500*/  @!UP2 USEL UR4, URZ, 0xffffffff, UP1 ;  /* 0xffffffffff04a887 */ /* 0x000fc80008800000 */
[----:B------:R-:W-:-:S04]  /*0510*/  ULOP3.LUT UR4, UR4, 0x1, URZ, 0xc0, !UPT ;  /* 0x0000000104047892 */ /* 0x000fc8000f8ec0ff */
[----:B------:R-:W-:-:S11]  /*0520*/  UISETP.NE.U32.AND UP6, UPT, UR4, 0x1, UPT ;  /* 0x000000010400788c */ /* 0x000fd6000bfc5070 */
.L_x_8:
[----:B------:R-:W3:Y:S01]  /*0530*/  SHFL.IDX PT, R2, R99, RZ, 0x1f ;  /* 0x00001fff63027589 */ /* 0x000ee200000e0000 */
[----:B------:R-:W-:Y:S01]  /*0540*/  UISETP.NE.AND UP4, UPT, UR11, 0x2, UPT ;  /* 0x000000020b00788c */ /* 0x000fe2000bf85270 */
[----:B---3--:R-:W-:-:S13]  /*0550*/  ISETP.NE.AND P0, PT, R2, RZ, PT ;  /* 0x000000ff0200720c */ /* 0x008fda0003f05270 */
[----:B------:R-:W-:Y:S05]  /*0560*/  @P0 BRA `(.L_x_9) ;  /* 0x0000000000680947 */ /* 0x000fea0003800000 */
[----:B------:R-:W3:Y:S01]  /*0570*/  S2UR UR6, SR_CgaCtaId ;  /* 0x00000000000679c3 */ /* 0x000ee20000008800 */
[----:B------:R-:W-:Y:S01]  /*0580*/  UMOV UR7, 0x400 ;  /* 0x0000040000077882 */ /* 0x000fe20000000000 */
[----:B------:R-:W-:Y:S01]  /*0590*/  UMOV UR5, 0x1 ;  /* 0x0000000100057882 */ /* 0x000fe20000000000 */
[----:B------:R-:W-:Y:S01]  /*05a0*/  UMOV UR4, 0x4 ;  /* 0x0000000400047882 */ /* 0x000fe20000000000 */
[----:B------:R-:W-:-:S04]  /*05b0*/  UIADD3 UR8, UPT, UPT, -UR5, 0x100000, URZ ;  /* 0x0010000005087890 */ /* 0x000fc8000fffe1ff */
[----:B------:R-:W-:Y:S02]  /*05c0*/  USHF.L.U32 UR9, UR8, 0xb, URZ ;  /* 0x0000000b08097899 */ /* 0x000fe400080006ff */
[----:B------:R-:W-:Y:S02]  /*05d0*/  USHF.L.U32 UR8, UR8, 0x1, URZ ;  /* 0x0000000108087899 */ /* 0x000fe400080006ff */
[----:B------:R-:W-:-:S04]  /*05e0*/  UIADD3 UR4, UPT, UPT, -UR4, 0x100000, URZ ;  /* 0x0010000004047890 */ /* 0x000fc8000fffe1ff */
[----:B------:R-:W-:Y:S02]  /*05f0*/  USHF.L.U32 UR5, UR4, 0xb, URZ ;  /* 0x0000000b04057899 */ /* 0x000fe400080006ff */
[----:B------:R-:W-:Y:S01]  /*0600*/  USHF.L.U32 UR4, UR4, 0x1, URZ ;  /* 0x0000000104047899 */ /* 0x000fe200080006ff */
[----:B------:R-:W-:Y:S01]  /*0610*/  ELECT P0, URZ, PT ;  /* 0x0000000000ff782f */ /* 0x000fe20003800000 */
[----:B---3--:R-:W-:Y:S01]  /*0620*/  ULEA UR6, UR6, UR7, 0x18 ;  /* 0x0000000706067291 */ /* 0x008fe2000f8ec0ff */
[----:B------:R-:W3:Y:S11]  /*0630*/  FENCE.VIEW.ASYNC.S ;  /* 0x00000000000073c6 */ /* 0x000ef60000000000 */
[----:B---3--:R3:W4:Y:S01]  /*0640*/  SYNCS.EXCH.64 URZ, [UR6], UR8 ;  /* 0x0000000806ff75b2 */ /* 0x0087220008000100 */
[----:B------:R3:W1:Y:S01]  /*0650*/  SYNCS.EXCH.64 URZ, [UR6+0x30], UR4 ;  /* 0x0000300406ff75b2 */ /* 0x0006620008000100 */
        /* <DEDUP_REMOVED lines=10> */
[----:B------:R-:W-:Y:S01]  /*0700*/  NOP ;  /* 0x0000000000007918 */ /* 0x000fe20000000000 */
.L_x_9:
[----:B------:R-:W2:Y:S01]  /*0710*/  SHFL.IDX PT, R2, R99, RZ, 0x1f ;  /* 0x00001fff63027589 */ /* 0x000ea200000e0000 */
[----:B------:R-:W-:Y:S01]  /*0720*/  NOP ;  /* 0x0000000000007918 */ /* 0x000fe20000000000 */
[----:B--2---:R-:W-:-:S13]  /*0730*/  ISETP.NE.AND P0, PT, R2, 0x1, PT ;  /* 0x000000010200780c */ /* 0x004fda0003f05270 */
[----:B------:R-:W-:Y:S05]  /*0740*/  @P0 BRA `(.L_x_10) ;  /* 0x0000000000580947 */ /* 0x000fea0003800000 */
[----:B---3--:R-:W2:Y:S01]  /*0750*/  S2UR UR6, SR_CgaCtaId ;  /* 0x00000000000679c3 */ /* 0x008ea20000008800 */
        /* <DEDUP_REMOVED lines=10> */
[----:B--2---:R-:W-:Y:S01]  /*0800*/  ULEA UR6, UR6, UR7, 0x18 ;  /* 0x0000000706067291 */ /* 0x004fe2000f8ec0ff */
[----:B------:R-:W2:Y:S11]  /*0810*/  FENCE.VIEW.ASYNC.S ;  /* 0x00000000000073c6 */ /* 0x000eb60000000000 */
[----:B--2---:R2:W3:Y:S01]  /*0820*/  SYNCS.EXCH.64 URZ, [UR6+0x60], UR8 ;  /* 0x0000600806ff75b2 */ /* 0x0044e20008000100 */
        /* <DEDUP_REMOVED lines=8> */
.L_x_10:
[----:B------:R-:W4:Y:S01]  /*08b0*/  SHFL.IDX PT, R2, R99, RZ, 0x1f ;  /* 0x00001fff63027589 */ /* 0x000f2200000e0000 */
[----:B------:R-:W-:Y:S01]  /*08c0*/  NOP ;  /* 0x0000000000007918 */ /* 0x000fe20000000000 */
[----:B----4-:R-:W-:-:S13]  /*08d0*/  ISETP.NE.AND P0, PT, R2, 0x3, PT ;  /* 0x000000030200780c */ /* 0x010fda0003f05270 */
[----:B------:R-:W-:Y:S05]  /*08e0*/  @P0 BRA `(.L_x_11) ;  /* 0x0000000000300947 */ /* 0x000fea0003800000 */
[----:B--23--:R-:W2:Y:S01]  /*08f0*/  S2UR UR5, SR_CgaCtaId ;  /* 0x00000000000579c3 */ /* 0x00cea20000008800 */
[----:B------:R-:W-:Y:S01]  /*0900*/  UMOV UR6, 0x400 ;  /* 0x0000040000067882 */ /* 0x000fe20000000000 */
[----:B------:R-:W-:Y:S01]  /*0910*/  UMOV UR4, 0x20 ;  /* 0x0000002000047882 */ /* 0x000fe20000000000 */
[----:B------:R-:W-:Y:S01]  /*0920*/  ELECT P0, URZ, PT ;  /* 0x0000000000ff782f */ /* 0x000fe20003800000 */
[----:B--2---:R-:W-:Y:S02]  /*0930*/  ULEA UR5, UR5, UR6, 0x18 ;  /* 0x0000000605057291 */ /* 0x004fe4000f8ec0ff */
[----:B------:R-:W-:-:S04]  /*0940*/  UIADD3 UR6, UPT, UPT, -UR4, 0x100000, URZ ;  /* 0x0010000004067890 */ /* 0x000fc8000fffe1ff */
[----:B------:R-:W-:Y:S02]  /*0950*/  USHF.L.U32 UR7, UR6, 0xb, URZ ;  /* 0x0000000b06077899 */ /* 0x000fe400080006ff */
[----:B------:R-:W-:Y:S01]  /*0960*/  USHF.L.U32 UR6, UR6, 0x1, URZ ;  /* 0x0000000106067899 */ /* 0x000fe200080006ff */
[----:B------:R-:W2:Y:S11]  /*0970*/  FENCE.VIEW.ASYNC.S ;  /* 0x00000000000073c6 */ /* 0x000eb60000000000 */
[----:B--2---:R4:W2:Y:S01]  /*0980*/  SYNCS.EXCH.64 URZ, [UR5+0xa0], UR6 ;  /* 0x0000a00605ff75b2 */ /* 0x0048a20008000100 */
[----:B------:R4:W3:Y:S02]  /*0990*/  SYNCS.EXCH.64 URZ, [UR5+0xa8], UR6 ;  /* 0x0000a80605ff75b2 */ /* 0x0008e40008000100 */
[----:B----4-:R-:W-:Y:S01]  /*09a0*/  NOP ;  /* 0x0000000000007918 */ /* 0x010fe20000000000 */
.L_x_11:
[----:B------:R-:W4:Y:S01]  /*09b0*/  SHFL.IDX PT, R2, R99, RZ, 0x1f ;  /* 0x00001fff63027589 */ /* 0x000f2200000e0000 */
[----:B------:R-:W-:Y:S01]  /*09c0*/  NOP ;  /* 0x0000000000007918 */ /* 0x000fe20000000000 */
[----:B----4-:R-:W-:-:S13]  /*09d0*/  ISETP.NE.AND P0, PT, R2, 0x4, PT ;  /* 0x000000040200780c */ /* 0x010fda0003f05270 */
[----:B------:R-:W-:Y:S05]  /*09e0*/  @P0 BRA `(.L_x_12) ;  /* 0x00000000004c0947 */ /* 0x000fea0003800000 */
[----:B--23--:R-:W2:Y:S01]  /*09f0*/  S2UR UR5, SR_CgaCtaId ;  /* 0x00000000000579c3 */ /* 0x00cea20000008800 */
[----:B------:R-:W-:Y:S01]  /*0a00*/  UMOV UR7, 0x3a0 ;  /* 0x000003a000077882 */ /* 0x000fe20000000000 */
[----:B------:R-:W-:Y:S01]  /*0a10*/  UMOV UR6, 0x400 ;  /* 0x0000040000067882 */ /* 0x000fe20000000000 */
[----:B------:R-:W-:Y:S01]  /*0a20*/  USEL UR7, UR7, 0x320, UP6 ;  /* 0x0000032007077887 */ /* 0x000fe2000b000000 */
[----:B------:R-:W-:Y:S01]  /*0a30*/  UMOV UR4, 0x1 ;  /* 0x0000000100047882 */ /* 0x000fe20000000000 */
[----:B------:R-:W-:Y:S01]  /*0a40*/  ELECT P0, URZ, PT ;  /* 0x0000000000ff782f */ /* 0x000fe20003800000 */
[----:B------:R-:W-:-:S04]  /*0a50*/  UIADD3 UR8, UPT, UPT, -UR4, 0x100000, URZ ;  /* 0x0010000004087890 */ /* 0x000fc8000fffe1ff */
[----:B------:R-:W-:Y:S02]  /*0a60*/  USHF.L.U32 UR9, UR8, 0xb, URZ ;  /* 0x0000000b08097899 */ /* 0x000fe400080006ff */
[----:B------:R-:W-:Y:S02]  /*0a70*/  USHF.L.U32 UR8, UR8, 0x1, URZ ;  /* 0x0000000108087899 */ /* 0x000fe400080006ff */
[----:B--2---:R-:W-:Y:S02]  /*0a80*/  ULEA UR5, UR5, UR6, 0x18 ;  /* 0x0000000605057291 */ /* 0x004fe4000f8ec0ff */
[----:B------:R-:W-:-:S04]  /*0a90*/  UIADD3 UR6, UPT, UPT, -UR7, 0x100000, URZ ;  /* 0x0010000007067890 */ /* 0x000fc8000fffe1ff */
[----:B------:R-:W-:Y:S02]  /*0aa0*/  USHF.L.U32 UR7, UR6, 0xb, URZ ;  /* 0x0000000b06077899 */ /* 0x000fe400080006ff */
[----:B------:R-:W-:Y:S01]  /*0ab0*/  USHF.L.U32 UR6, UR6, 0x1, URZ ;  /* 0x0000000106067899 */ /* 0x000fe200080006ff */
[----:B------:R-:W2:Y:S03]  /*0ac0*/  FENCE.VIEW.ASYNC.S ;  /* 0x00000000000073c6 */ /* 0x000ea60000000000 */
[----:B--2---:R4:W2:Y:S08]  /*0ad0*/  SYNCS.EXCH.64 URZ, [UR5+0xb0], UR8 ;  /* 0x0000b00805ff75b2 */ /* 0x0048b00008000100 */
[----:B------:R4:W3:Y:S01]  /*0ae0*/  SYNCS.EXCH.64 URZ, [UR5+0xc0], UR6 ;  /* 0x0000c00605ff75b2 */ /* 0x0008e20008000100 */
[----:B------:R4:W1:Y:S01]  /*0af0*/  SYNCS.EXCH.64 URZ, [UR5+0xb8], UR8 ;  /* 0x0000b80805ff75b2 */ /* 0x0008620008000100 */
[----:B------:R4:W1:Y:S02]  /*0b00*/  SYNCS.EXCH.64 URZ, [UR5+0xc8], UR6 ;  /* 0x0000c80605ff75b2 */ /* 0x0008640008000100 */
[----:B----4-:R-:W-:Y:S01]  /*0b10*/  NOP ;  /* 0x0000000000007918 */ /* 0x010fe20000000000 */
.L_x_12:
[----:B------:R-:W4:Y:S01]  /*0b20*/  SHFL.IDX PT, R2, R99, RZ, 0x1f ;  /* 0x00001fff63027589 */ /* 0x000f2200000e0000 */
[----:B------:R-:W-:Y:S01]  /*0b30*/  NOP ;  /* 0x0000000000007918 */ /* 0x000fe20000000000 */
[----:B----4-:R-:W-:-:S13]  /*0b40*/  ISETP.NE.AND P0, PT, R2, 0x5, PT ;  /* 0x000000050200780c */ /* 0x010fda0003f05270 */
[----:B------:R-:W-:Y:S05]  /*0b50*/  @P0 BRA `(.L_x_13) ;  /* 0x0000000000480947 */ /* 0x000fea0003800000 */
[----:B--23--:R-:W2:Y:S01]  /*0b60*/  S2UR UR6, SR_CgaCtaId ;  /* 0x00000000000679c3 */ /* 0x00cea20000008800 */
        /* <DEDUP_REMOVED lines=12> */
[----:B--2---:R4:W2:Y:S01]  /*0c30*/  SYNCS.EXCH.64 URZ, [UR6+0xd0], UR8 ;  /* 0x0000d00806ff75b2 */ /* 0x0048a20008000100 */
[----:B------:R4:W3:Y:S01]  /*0c40*/  SYNCS.EXCH.64 URZ, [UR6+0xe0], UR4 ;  /* 0x0000e00406ff75b2 */ /* 0x0008e20008000100 */
[----:B------:R4:W1:Y:S01]  /*0c50*/  SYNCS.EXCH.64 URZ, [UR6+0xd8], UR8 ;  /* 0x0000d80806ff75b2 */ /* 0x0008620008000100 */
[----:B------:R4:W1:Y:S02]  /*0c60*/  SYNCS.EXCH.64 URZ, [UR6+0xe8], UR4 ;  /* 0x0000e80406ff75b2 */ /* 0x0008640008000100 */
[----:B----4-:R-:W-:Y:S01]  /*0c70*/  NOP ;  /* 0x0000000000007918 */ /* 0x010fe20000000000 */
.L_x_13:
[----:B------:R-:W4:Y:S01]  /*0c80*/  SHFL.IDX PT, R2, R99, RZ, 0x1f ;  /* 0x00001fff63027589 */ /* 0x000f2200000e0000 */
[----:B------:R-:W1:Y:S01]  /*0c90*/  S2UR UR37, SR_CgaCtaId ;  /* 0x00000000002579c3 */ /* 0x000e620000008800 */
[----:B------:R-:W-:Y:S01]  /*0ca0*/  NOP ;  /* 0x0000000000007918 */ /* 0x000fe20000000000 */
[----:B----4-:R-:W-:-:S13]  /*0cb0*/  ISETP.NE.AND P0, PT, R2, 0x3, PT ;  /* 0x000000030200780c */ /* 0x010fda0003f05270 */
[----:B-1----:R-:W-:Y:S05]  /*0cc0*/  @P0 BRA `(.L_x_14) ;  /* 0x0000000000340947 */ /* 0x002fea0003800000 */
[----:B--23--:R-:W-:Y:S01]  /*0cd0*/  UMOV UR5, 0x400 ;  /* 0x0000040000057882 */ /* 0x00cfe20000000000 */
[----:B------:R-:W-:Y:S01]  /*0ce0*/  UMOV UR4, 0x20 ;  /* 0x0000002000047882 */ /* 0x000fe20000000000 */
[----:B------:R-:W-:Y:S02]  /*0cf0*/  ULEA UR5, UR37, UR5, 0x18 ;  /* 0x0000000525057291 */ /* 0x000fe4000f8ec0ff */
[----:B------:R-:W-:-:S04]  /*0d00*/  UIADD3 UR6, UPT, UPT, -UR4, 0x100000, URZ ;  /* 0x0010000004067890 */ /* 0x000fc8000fffe1ff */
[----:B------:R-:W-:Y:S02]  /*0d10*/  USHF.L.U32 UR7, UR6, 0xb, URZ ;  /* 0x0000000b06077899 */ /* 0x000fe400080006ff */
[----:B------:R-:W-:Y:S01]  /*0d20*/  USHF.L.U32 UR6, UR6, 0x1, URZ ;  /* 0x0000000106067899 */ /* 0x000fe200080006ff */
[----:B------:R-:W-:Y:S01]  /*0d30*/  ELECT P0, URZ, PT ;  /* 0x0000000000ff782f */ /* 0x000fe20003800000 */
[----:B------:R-:W1:Y:S10]  /*0d40*/  FENCE.VIEW.ASYNC.S ;  /* 0x00000000000073c6 */ /* 0x000e740000000000 */
[----:B-1----:R1:W4:Y:S01]  /*0d50*/  SYNCS.EXCH.64 URZ, [UR5+0xf0], UR6 ;  /* 0x0000f00605ff75b2 */ /* 0x0023220008000100 */
[----:B------:R1:W2:Y:S01]  /*0d60*/  SYNCS.EXCH.64 URZ, [UR5+0x100], UR6 ;  /* 0x0001000605ff75b2 */ /* 0x0002a20008000100 */
[----:B------:R1:W3:Y:S01]  /*0d70*/  SYNCS.EXCH.64 URZ, [UR5+0xf8], UR6 ;  /* 0x0000f80605ff75b2 */ /* 0x0002e20008000100 */
[----:B------:R1:W1:Y:S01]  /*0d80*/  SYNCS.EXCH.64 URZ, [UR5+0x108], UR6 ;  /* 0x0001080605ff75b2 */ /* 0x0002620008000100 */
[----:B------:R-:W-:Y:S01]  /*0d90*/  NOP ;  /* 0x0000000000007918 */ /* 0x000fe20000000000 */
.L_x_14:
[----:B--23--:R-:W2:Y:S01]  /*0da0*/  LDCU UR4, c[0x0][0x36c] ;  /* 0x00006d80ff0477ac */ /* 0x00cea20008000800 */
[----:B------:R-:W-:Y:S01]  /*0db0*/  ISETP.NE.OR P5, PT, R0, 0x2, !P5 ;  /* 0x000000020000780c */ /* 0x000fe20006fa5670 */
[----:B------:R-:W-:Y:S01]  /*0dc0*/  NOP ;  /* 0x0000000000007918 */ /* 0x000fe20000000000 */
[----:B------:R-:W-:Y:S01]  /*0dd0*/  LOP3.LUT R2, R3, 0x1f, RZ, 0xc0, !PT ;  /* 0x0000001f03027812 */ /* 0x000fe200078ec0ff */
[----:B------:R-:W-:Y:S02]  /*0de0*/  UISETP.NE.AND UP3, UPT, UR11, URZ, UPT ;  /* 0x000000ff0b00728c */ /* 0x000fe4000bf65270 */
[----:B--2---:R-:W-:-:S09]  /*0df0*/  UISETP.EQ.U32.AND UP1, UPT, UR4, 0x1, UPT ;  /* 0x000000010400788c */ /* 0x004fd2000bf22070 */
[----:B------:R-:W-:Y:S05]  /*0e00*/  BRA.U !UP1, `(.L_x_15) ;  /* 0x0000000109087547 */ /* 0x000fea000b800000 */
[----:B-1--4-:R-:W-:Y:S01]  /*0e10*/  UCGABAR_ARV ;  /* 0x00000000000079c7 */ /* 0x012fe20008000000 */
[----:B------:R-:W-:Y:S05]  /*0e20*/  BRA `(.L_x_16) ;  /* 0x0000000000047947 */ /* 0x000fea0003800000 */
.L_x_15:
[----:B-1--4-:R-:W-:Y:S01]  /*0e30*/  NOP ;  /* 0x0000000000007918 */ /* 0x012fe20000000000 */
.L_x_16:
[----:B------:R-:W1:Y:S01]  /*0e40*/  S2UR UR20, SR_CTAID.X ;  /* 0x00000000001479c3 */ /* 0x000e620000002500 */
[----:B------:R-:W-:-:S05]  /*0e50*/  CS2R.32 R43, SR_CgaSize ;  /* 0x00000000002b7805 */ /* 0x000fca0000008a00 */
[----:B------:R-:W-:-:S05]  /*0e60*/  IMAD R43, R43, -0xa0, RZ ;  /* 0xffffff602b2b7824 */ /* 0x000fca00078e02ff */
[----:B------:R-:W-:-:S14]  /*0e70*/  R2UR UR5, R43 ;  /* 0x000000002b0572ca */ /* 0x000fdc00000e0000 */
[----:B------:R-:W2:Y:S01]  /*0e80*/  LDCU UR5, c[0x0][UR5+0x2b0] ;  /* 0x00005600050577ac */ /* 0x000ea20008000800 */
[----:B------:R-:W-:-:S05]  /*0e90*/  CS2R.32 R43, SR_CgaSize ;  /* 0x00000000002b7805 */ /* 0x000fca0000008a00 */
[----:B------:R-:W-:-:S05]  /*0ea0*/  IMAD R43, R43, -0xa0, RZ ;  /* 0xffffff602b2b7824 */ /* 0x000fca00078e02ff */
[----:B------:R-:W-:-:S14]  /*0eb0*/  R2UR UR4, R43 ;  /* 0x000000002b0472ca */ /* 0x000fdc00000e0000 */
[----:B------:R-:W3:Y:S01]  /*0ec0*/  LDCU UR4, c[0x0][UR4+0x2b4] ;  /* 0x00005680040477ac */ /* 0x000ee20008000800 */
[----:B------:R-:W4:Y:S01]  /*0ed0*/  S2UR UR12, SR_CTAID.Y ;  /* 0x00000000000c79c3 */ /* 0x000f220000002600 */
[----:B------:R-:W-:Y:S02]  /*0ee0*/  USHF.L.U32 UR15, UR37, 0xc, URZ ;  /* 0x0000000c250f7899 */ /* 0x000fe400080006ff */
[----:B------:R-:W-:Y:S02]  /*0ef0*/  USHF.L.U32 UR14, UR37, 0x8, URZ ;  /* 0x00000008250e7899 */ /* 0x000fe400080006ff */
[----:B------:R-:W-:Y:S01]  /*0f00*/  USHF.L.U32 UR10, UR37, 0x7, URZ ;  /* 0x00000007250a7899 */ /* 0x000fe200080006ff */
[----:B------:R-:W3:Y:S02]  /*0f10*/  LDCU UR18, c[0x0][0xf24] ;  /* 0x0001e480ff1277ac */ /* 0x000ee40008000800 */
[----:B------:R-:W3:Y:S01]  /*0f20*/  LDC R43, c[0x0][0xf24] ;  /* 0x0003c900ff2b7b82 */ /* 0x000ee20000000800 */
[----:B------:R-:W3:Y:S01]  /*0f30*/  LDCU UR13, c[0x0][0xf30] ;  /* 0x0001e600ff0d77ac */ /* 0x000ee20008000800 */
[----:B------:R-:W-:Y:S01]  /*0f40*/  ULOP3.LUT UR15, UR15, 0x3000, URZ, 0xc0, !UPT ;  /* 0x000030000f0f7892 */ /* 0x000fe2000f8ec0ff */
[----:B-1----:R-:W-:Y:S01]  /*0f50*/  I2FP.F32.U32 R4, UR20 ;  /* 0x0000001400047c45 */ /* 0x002fe20008201000 */
[----:B------:R-:W-:-:S02]  /*0f60*/  ULOP3.LUT UR14, UR14, 0x300, URZ, 0xc0, !UPT ;  /* 0x000003000e0e7892 */ /* 0x000fc4000f8ec0ff */
[----:B------:R-:W-:Y:S02]  /*0f70*/  ULOP3.LUT UR10, UR10, 0x80, URZ, 0xc0, !UPT ;  /* 0x000000800a0a7892 */ /* 0x000fe4000f8ec0ff */
[----:B--2---:R-:W-:Y:S01]  /*0f80*/  FMUL R4, R4, UR5 ;  /* 0x0000000504047c20 */ /* 0x004fe20008400000 */
[----:B------:R-:W-:-:S05]  /*0f90*/  CS2R.32 R0, SR_CgaSize ;  /* 0x0000000000007805 */ /* 0x000fca0000008a00 */
[----:B------:R-:W-:-:S05]  /*0fa0*/  IMAD R0, R0, -0xa0, RZ ;  /* 0xffffff6000007824 */ /* 0x000fca00078e02ff */
[----:B------:R-:W-:-:S14]  /*0fb0*/  R2UR UR5, R0 ;  /* 0x00000000000572ca */ /* 0x000fdc00000e0000 */
[----:B------:R-:W1:Y:S01]  /*0fc0*/  LDCU UR5, c[0x0][UR5+0x2a0] ;  /* 0x00005400050577ac */ /* 0x000e620008000800 */
[----:B----4-:R-:W-:Y:S01]  /*0fd0*/  I2FP.F32.U32 R0, UR12 ;  /* 0x0000000c00007c45 */ /* 0x010fe20008201000 */
[----:B------:R-:W2:Y:S04]  /*0fe0*/  F2I.U32.TRUNC.NTZ R4, R4 ;  /* 0x0000000400047305 */ /* 0x000ea8000020f000 */
[----:B---3--:R-:W-:Y:S01]  /*0ff0*/  FMUL R0, R0, UR4 ;  /* 0x0000000400007c20 */ /* 0x008fe20008400000 */
[----:B------:R-:W-:-:S06]  /*1000*/  RPCMOV.32 Rpc.LO, R2 ;  /* 0x0000000200007352 */ /* 0x000fcc0000000000 */
[----:B------:R-:W-:-:S05]  /*1010*/  CS2R.32 R2, SR_CgaSize ;  /* 0x0000000000027805 */ /* 0x000fca0000008a00 */
[----:B------:R-:W-:-:S05]  /*1020*/  IMAD R2, R2, -0xa0, RZ ;  /* 0xffffff6002027824 */ /* 0x000fca00078e02ff */
[----:B------:R-:W-:Y:S02]  /*1030*/  R2UR UR4, R2 ;  /* 0x00000000020472ca */ /* 0x000fe400000e0000 */
[----:B------:R-:W-:-:S12]  /*1040*/  RPCMOV.32 R2, Rpc.LO ;  /* 0x0000000000027353 */ /* 0x000fd80000000000 */
[----:B------:R-:W3:Y:S01]  /*1050*/  LDCU UR4, c[0x0][UR4+0x2a4] ;  /* 0x00005480040477ac */ /* 0x000ee20008000800 */
[----:B------:R-:W4:Y:S01]  /*1060*/  F2I.U32.TRUNC.NTZ R0, R0 ;  /* 0x0000000000007305 */ /* 0x000f22000020f000 */
[----:B--2---:R-:W-:Y:S02]  /*1070*/  R2UR UR39, R4 ;  /* 0x00000000042772ca */ /* 0x004fe400000e0000 */
[----:B----4-:R-:W-:Y:S02]  /*1080*/  R2UR UR38, R0 ;  /* 0x00000000002672ca */ /* 0x010fe400000e0000 */
[----:B------:R-:W-:-:S09]  /*1090*/  PRMT R0, RZ, 0x7610, R0 ;  /* 0x00007610ff007816 */ /* 0x000fd20000000000 */
[----:B------:R-:W-:-:S04]  /*10a0*/  UIADD3 UR39, UPT, UPT, -UR39, URZ, URZ ;  /* 0x000000ff27277290 */ /* 0x000fc8000fffe1ff */
[----:B-1----:R-:W-:Y:S02]  /*10b0*/  UIMAD UR39, UR5, UR39, UR20 ;  /* 0x00000027052772a4 */ /* 0x002fe4000f8e0214 */
[----:B------:R-:W-:-:S04]  /*10c0*/  UIADD3 UR38, UPT, UPT, -UR38, URZ, URZ ;  /* 0x000000ff26267290 */ /* 0x000fc8000fffe1ff */
[----:B---3--:R-:W-:Y:S01]  /*10d0*/  UIMAD UR38, UR4, UR38, UR12 ;  /* 0x00000026042672a4 */ /* 0x008fe2000f8e020c */
[----:B------:R-:W-:Y:S11]  /*10e0*/  BRA.U UP3, `(.L_x_17) ;  /* 0x0000000103407547 */ /* 0x000ff6000b800000 */
[----:B------:R-:W-:Y:S02]  /*10f0*/  UISETP.NE.AND UP2, UPT, UR38, URZ, UPT ;  /* 0x000000ff2600728c */ /* 0x000fe4000bf45270 */
[----:B------:R-:W-:Y:S02]  /*1100*/  UISETP.NE.AND UP5, UPT, UR38, URZ, UPT ;  /* 0x000000ff2600728c */ /* 0x000fe4000bfa5270 */
[----:B------:R-:W-:Y:S02]  /*1110*/  UISETP.EQ.OR UP2, UPT, UR39, URZ, !UP2 ;  /* 0x000000ff2700728c */ /* 0x000fe4000d742670 */
[----:B------:R-:W-:Y:S02]  /*1120*/  USEL UR6, URZ, 0x2, UP5 ;  /* 0x00000002ff067887 */ /* 0x000fe4000a800000 */
[----:B------:R-:W-:Y:S02]  /*1130*/  USEL UR7, URZ, 0x1, !UP2 ;  /* 0x00000001ff077887 */ /* 0x000fe4000d000000 */
[----:B------:R-:W-:-:S02]  /*1140*/  UISETP.NE.AND UP2, UPT, UR39, 0x1, UPT ;  /* 0x000000012700788c */ /* 0x000fc4000bf45270 */
[----:B------:R-:W-:Y:S02]  /*1150*/  USEL UR5, URZ, 0x4, UP5 ;  /* 0x00000004ff057887 */ /* 0x000fe4000a800000 */
[----:B------:R-:W-:Y:S02]  /*1160*/  USEL UR6, UR6, 0x2, UP2 ;  /* 0x0000000206067887 */ /* 0x000fe40009000000 */
[----:B------:R-:W-:Y:S02]  /*1170*/  UISETP.NE.AND UP2, UPT, UR39, 0x2, UPT ;  /* 0x000000022700788c */ /* 0x000fe4000bf45270 */
[----:B------:R-:W-:Y:S02]  /*1180*/  USEL UR4, URZ, 0x8, UP5 ;  /* 0x00000008ff047887 */ /* 0x000fe4000a800000 */
[----:B------:R-:W-:Y:S02]  /*1190*/  USEL UR5, UR5, 0x4, UP2 ;  /* 0x0000000405057887 */ /* 0x000fe40009000000 */
[----:B------:R-:W-:-:S02]  /*11a0*/  UISETP.NE.AND UP2, UPT, UR39, 0x3, UPT ;  /* 0x000000032700788c */ /* 0x000fc4000bf45270 */
[----:B------:R-:W-:Y:S02]  /*11b0*/  UIADD3 UR5, UPT, UPT, UR5, UR6, UR7 ;  /* 0x0000000605057290 */ /* 0x000fe4000fffe007 */
[----:B------:R-:W-:-:S04]  /*11c0*/  USEL UR4, UR4, 0x8, UP2 ;  /* 0x0000000804047887 */ /* 0x000fc80009000000 */
[----:B------:R-:W-:-:S06]  /*11d0*/  UIADD3 UR4, UPT, UPT, UR5, UR4, URZ ;  /* 0x0000000405047290 */ /* 0x000fcc000fffe0ff */
[----:B------:R-:W-:-:S07]  /*11e0*/  MOV R0, UR4 ;  /* 0x0000000400007c02 */ /* 0x000fce0008000f00 */
.L_x_17:
[----:B------:R-:W1:Y:S01]  /*11f0*/  S2UR UR36, SR_CTAID.Z ;  /* 0x00000000002479c3 */ /* 0x000e620000002700 */
[----:B------:R-:W-:-:S09]  /*1200*/  UISETP.GE.AND UP2, UPT, UR18, 0x1, UPT ;  /* 0x000000011200788c */ /* 0x000fd2000bf46270 */
[----:B------:R-:W-:Y:S05]  /*1210*/  BRA.U !UP2, `(.L_x_18) ;  /* 0x000000010abc7547 */ /* 0x000fea000b800000 */
[----:B------:R-:W2:Y:S01]  /*1220*/  LDCU.128 UR4, c[0x0][0xf10] ;  /* 0x0001e200ff0477ac */ /* 0x000ea20008000c00 */
[----:B------:R-:W3:Y:S01]  /*1230*/  LDCU UR17, c[0x0][0xf0c] ;  /* 0x0001e180ff1177ac */ /* 0x000ee20008000800 */
[----:B------:R-:W4:Y:S01]  /*1240*/  LDCU UR21, c[0x0][0x370] ;  /* 0x00006e00ff1577ac */ /* 0x000f220008000800 */
[----:B------:R-:W1:Y:S01]  /*1250*/  LDCU UR19, c[0x0][0x374] ;  /* 0x00006e80ff1377ac */ /* 0x000e620008000800 */
[----:B------:R-:W1:Y:S01]  /*1260*/  LDCU UR16, c[0x0][0xf20] ;  /* 0x0001e400ff1077ac */ /* 0x000e620008000800 */
[----:B--2---:R-:W-:Y:S02]  /*1270*/  UIMAD.WIDE.U32 UR8, UR20, UR4, URZ ;  /* 0x00000004140872a5 */ /* 0x004fe4000f8e00ff */
[----:B---3--:R-:W-:Y:S02]  /*1280*/  UISETP.NE.AND UP2, UPT, UR17, 0x1, UPT ;  /* 0x000000011100788c */ /* 0x008fe4000bf45270 */
[----:B------:R-:W-:Y:S02]  /*1290*/  UIMAD.WIDE.U32 UR24, UR12, UR7, URZ ;  /* 0x000000070c1872a5 */ /* 0x000fe4000f8e00ff */
[----:B----4-:R-:W-:-:S02]  /*12a0*/  UIMAD.WIDE.U32 UR22, UR21, UR4, URZ ;  /* 0x00000004151672a5 */ /* 0x010fc4000f8e00ff */
[----:B------:R-:W-:-:S03]  /*12b0*/  USHF.R.U32.HI UR4, URZ, UR5, UR9 ;  /* 0x00000005ff047299 */ /* 0x000fc60008011609 */
[----:B------:R-:W2:Y:S01]  /*12c0*/  LDCU.64 UR8, c[0x0][0xf28] ;  /* 0x0001e500ff0877ac */ /* 0x000ea20008000a00 */
[----:B------:R-:W-:Y:S02]  /*12d0*/  USEL UR4, UR20, UR4, !UP2 ;  /* 0x0000000414047287 */ /* 0x000fe4000d000000 */
[----:B------:R-:W-:Y:S02]  /*12e0*/  @UP2 USHF.R.U32.HI UR21, URZ, UR5, UR23 ;  /* 0x00000005ff152299 */ /* 0x000fe40008011617 */
[----:B------:R-:W-:Y:S02]  /*12f0*/  UISETP.NE.AND UP2, UPT, UR6, 0x1, UPT ;  /* 0x000000010600788c */ /* 0x000fe4000bf45270 */
[----:B-1----:R-:W-:Y:S02]  /*1300*/  UIMAD.WIDE.U32 UR22, UR19, UR7, URZ ;  /* 0x00000007131672a5 */ /* 0x002fe4000f8e00ff */
[----:B------:R-:W-:-:S04]  /*1310*/  USHF.R.U32.HI UR5, URZ, UR16, UR25 ;  /* 0x00000010ff057299 */ /* 0x000fc80008011619 */
[----:B------:R-:W-:-:S03]  /*1320*/  USEL UR5, UR12, UR5, !UP2 ;  /* 0x000000050c057287 */ /* 0x000fc6000d000000 */
[----:B------:R-:W-:Y:S02]  /*1330*/  @UP2 USHF.R.U32.HI UR19, URZ, UR16, UR23 ;  /* 0x00000010ff132299 */ /* 0x000fe40008011617 */
[----:B------:R-:W-:Y:S02]  /*1340*/  UISETP.NE.AND UP2, UPT, UR18, 0x1, UPT ;  /* 0x000000011200788c */ /* 0x000fe4000bf45270 */
[----:B--2---:R-:W-:Y:S02]  /*1350*/  UIMAD.WIDE.U32 UR24, UR19, UR8, URZ ;  /* 0x00000008131872a5 */ /* 0x004fe4000f8e00ff */
[----:B------:R-:W-:Y:S02]  /*1360*/  UIMAD.WIDE.U32 UR22, UR21, UR8, URZ ;  /* 0x00000008151672a5 */ /* 0x000fe4000f8e00ff */
[----:B------:R-:W-:-:S03]  /*1370*/  UIADD3 UR16, UPT, UPT, -UR4, URZ, URZ ;  /* 0x000000ff04107290 */ /* 0x000fc6000fffe1ff */
[----:B------:R-:W-:Y:S01]  /*1380*/  UMOV UR7, UR25 ;  /* 0x0000001900077c82 */ /* 0x000fe20008000000 */
[----:B------:R-:W-:Y:S02]  /*1390*/  UIMAD.WIDE.U32 UR24, UR5, UR8, URZ ;  /* 0x00000008051872a5 */ /* 0x000fe4000f8e00ff */
[----:B------:R-:W-:Y:S02]  /*13a0*/  @UP2 USHF.R.U32.HI UR19, URZ, UR9, UR7 ;  /* 0x00000009ff132299 */ /* 0x000fe40008011607 */
[----:B------:R-:W-:Y:S02]  /*13b0*/  @UP2 USHF.R.U32.HI UR21, URZ, UR9, UR23 ;  /* 0x00000009ff152299 */ /* 0x000fe40008011617 */
[----:B------:R-:W-:Y:S02]  /*13c0*/  UIMAD UR19, UR19, UR18, URZ ;  /* 0x00000012131372a4 */ /* 0x000fe4000f8e02ff */
[----:B------:R-:W-:Y:S02]  /*13d0*/  UIMAD UR7, UR21, UR18, URZ ;  /* 0x00000012150772a4 */ /* 0x000fe4000f8e02ff */
[----:B------:R-:W-:-:S02]  /*13e0*/  UISETP.GE.AND UP5, UPT, UR5, UR19, UPT ;  /* 0x000000130500728c */ /* 0x000fc4000bfa6270 */
[----:B------:R-:W-:Y:S02]  /*13f0*/  UIMAD.WIDE.U32 UR22, UR4, UR8, URZ ;  /* 0x00000008041672a5 */ /* 0x000fe4000f8e00ff */
[----:B------:R-:W-:Y:S02]  /*1400*/  UISETP.GE.OR UP5, UPT, UR4, UR7, UP5 ;  /* 0x000000070400728c */ /* 0x000fe4000afa6670 */
[----:B------:R-:W-:Y:S01]  /*1410*/  UIMAD UR16, UR17, UR16, UR20 ;  /* 0x00000010111072a4 */ /* 0x000fe2000f8e0214 */
[----:B------:R-:W-:Y:S02]  /*1420*/  UMOV UR7, UR25 ;  /* 0x0000001900077c82 */ /* 0x000fe40008000000 */
[----:B------:R-:W-:-:S04]  /*1430*/  USHF.R.U32.HI UR7, URZ, UR9, UR7 ;  /* 0x00000009ff077299 */ /* 0x000fc80008011607 */
[----:B------:R-:W-:Y:S02]  /*1440*/  USEL UR7, UR5, UR7, !UP2 ;  /* 0x0000000705077287 */ /* 0x000fe4000d000000 */
[----:B------:R-:W-:Y:S02]  /*1450*/  @!UP5 USHF.R.U32.HI UR19, URZ, UR9, UR23 ;  /* 0x00000009ff13d299 */ /* 0x000fe40008011617 */
[----:B------:R-:W-:Y:S02]  /*1460*/  UIADD3 UR8, UPT, UPT, -UR7, URZ, URZ ;  /* 0x000000ff07087290 */ /* 0x000fe4000fffe1ff */
[----:B------:R-:W-:Y:S02]  /*1470*/  @!UP5 USEL UR19, UR4, UR19, !UP2 ;  /* 0x000000130413d287 */ /* 0x000fe4000d000000 */
[----:B------:R-:W-:Y:S02]  /*1480*/  UIMAD UR8, UR18, UR8, UR5 ;  /* 0x00000008120872a4 */ /* 0x000fe4000f8e0205 */
[----:B------:R-:W-:-:S02]  /*1490*/  UIADD3 UR9, UPT, UPT, -UR5, URZ, URZ ;  /* 0x000000ff05097290 */ /* 0x000fc4000fffe1ff */
[----:B------:R-:W-:Y:S02]  /*14a0*/  @!UP5 UIMAD UR8, UR8, UR21, UR19 ;  /* 0x000000150808d2a4 */ /* 0x000fe4000f8e0213 */
[----:B------:R-:W-:Y:S02]  /*14b0*/  @!UP5 UIADD3 UR7, UPT, UPT, UR7, -UR19, URZ ;  /* 0x800000130707d290 */ /* 0x000fe4000fffe0ff */
[----:B------:R-:W-:Y:S02]  /*14c0*/  UIMAD UR9, UR6, UR9, UR12 ;  /* 0x00000009060972a4 */ /* 0x000fe4000f8e020c */
[----:B------:R-:W-:-:S03]  /*14d0*/  @!UP5 UIMAD UR5, UR7, UR18, UR4 ;  /* 0x000000120705d2a4 */ /* 0x000fc6000f8e0204 */
[----:B------:R-:W-:Y:S01]  /*14e0*/  @!UP5 UMOV UR4, UR8 ;  /* 0x000000080004dc82 */ /* 0x000fe20008000000 */
[----:B------:R-:W-:Y:S02]  /*14f0*/  UIMAD UR12, UR5, UR6, UR9 ;  /* 0x00000006050c72a4 */ /* 0x000fe4000f8e0209 */
[----:B------:R-:W-:-:S12]  /*1500*/  UIMAD UR20, UR4, UR17, UR16 ;  /* 0x00000011041472a4 */ /* 0x000fd8000f8e0210 */
.L_x_18:
[----:B------:R-:W-:-:S09]  /*1510*/  UISETP.NE.AND UP2, UPT, UR13, 0x1, UPT ;  /* 0x000000010d00788c */ /* 0x000fd2000bf45270 */
[----:B------:R-:W-:Y:S05]  /*1520*/  BRA.U UP2, `(.L_x_19) ;  /* 0x0000000102407547 */ /* 0x000fea000b800000 */
[----:B------:R-:W2:Y:S01]  /*1530*/  LDCU.128 UR4, c[0x0][0xf10] ;  /* 0x0001e200ff0477ac */ /* 0x000ea20008000c00 */
[----:B------:R-:W3:Y:S01]  /*1540*/  LDCU UR9, c[0x0][0xf0c] ;  /* 0x0001e180ff0977ac */ /* 0x000ee20008000800 */
[----:B------:R-:W4:Y:S01]  /*1550*/  LDCU UR8, c[0x0][0xf20] ;  /* 0x0001e400ff0877ac */ /* 0x000f220008000800 */
[----:B--2---:R-:W-:Y:S02]  /*1560*/  UIMAD.WIDE.U32 UR18, UR20, UR4, URZ ;  /* 0x00000004141272a5 */ /* 0x004fe4000f8e00ff */
[----:B------:R-:W-:Y:S02]  /*1570*/  UIMAD.WIDE.U32 UR16, UR12, UR7, URZ ;  /* 0x000000070c1072a5 */ /* 0x000fe4000f8e00ff */
[----:B---3--:R-:W-:-:S03]  /*1580*/  UISETP.NE.AND UP2, UPT, UR9, 0x1, UPT ;  /* 0x000000010900788c */ /* 0x008fc6000bf45270 */
[----:B------:R-:W-:Y:S02]  /*1590*/  UMOV UR7, UR19 ;  /* 0x0000001300077c82 */ /* 0x000fe40008000000 */
[----:B------:R-:W-:Y:S02]  /*15a0*/  USHF.R.U32.HI UR4, URZ, UR5, UR7 ;  /* 0x00000005ff047299 */ /* 0x000fe40008011607 */
[----:B----4-:R-:W-:Y:S02]  /*15b0*/  USHF.R.U32.HI UR5, URZ, UR8, UR17 ;  /* 0x00000008ff057299 */ /* 0x010fe40008011611 */
[----:B------:R-:W-:Y:S02]  /*15c0*/  USEL UR4, UR20, UR4, !UP2 ;  /* 0x0000000414047287 */ /* 0x000fe4000d000000 */
[----:B------:R-:W-:-:S04]  /*15d0*/  UISETP.NE.AND UP2, UPT, UR6, 0x1, UPT ;  /* 0x000000010600788c */ /* 0x000fc8000bf45270 */
[----:B------:R-:W-:-:S04]  /*15e0*/  USEL UR5, UR12, UR5, !UP2 ;  /* 0x000000050c057287 */ /* 0x000fc8000d000000 */
[----:B------:R-:W-:Y:S02]  /*15f0*/  UIADD3 UR7, UPT, UPT, UR4, -UR5, URZ ;  /* 0x8000000504077290 */ /* 0x000fe4000fffe0ff */
[----:B------:R-:W-:Y:S02]  /*1600*/  UIADD3 UR4, UPT, UPT, -UR4, UR5, URZ ;  /* 0x0000000504047290 */ /* 0x000fe4000fffe1ff */
[----:B------:R-:W-:Y:S02]  /*1610*/  UIMAD UR12, UR7, UR6, UR12 ;  /* 0x00000006070c72a4 */ /* 0x000fe4000f8e020c */
[----:B------:R-:W-:-:S12]  /*1620*/  UIMAD UR20, UR4, UR9, UR20 ;  /* 0x00000009041472a4 */ /* 0x000fd8000f8e0214 */
.L_x_19:
[----:B------:R-:W-:Y:S01]  /*1630*/  UISETP.NE.AND UP2, UPT, UR11, 0x2, UPT ;  /* 0x000000020b00788c */ /* 0x000fe2000bf45270 */
[----:B------:R-:W-:Y:S09]  /*1640*/  BRA.U !UP1, `(.L_x_20) ;  /* 0x00000001090c7547 */ /* 0x000ff2000b800000 */
[----:B------:R-:W-:Y:S01]  /*1650*/  UCGABAR_WAIT ;  /* 0x0000000000007dc7 */ /* 0x000fe20008000000 */
[----:B------:R-:W-:Y:S01]  /*1660*/  CCTL.IVALL ;  /* 0x00000000ff00798f */ /* 0x000fe20002000000 */
[----:B------:R-:W-:Y:S05]  /*1670*/  BRA `(.L_x_21) ;  /* 0x0000000000047947 */ /* 0x000fea0003800000 */
.L_x_20:
[----:B------:R-:W-:Y:S06]  /*1680*/  BAR.SYNC.DEFER_BLOCKING 0x0 ;  /* 0x0000000000007b1d */ /* 0x000fec0000010000 */
.L_x_21:
[----:B------:R-:W-:Y:S05]  /*1690*/  BRA.U UP2, `(.L_x_22) ;  /* 0x0000001502887547 */ /* 0x000fea000b800000 */
[----:B------:R-:W2:Y:S01]  /*16a0*/  LDCU UR29, c[0x0][0x38c] ;  /* 0x00007180ff1d77ac */ /* 0x000ea20008000800 */
[----:B------:R-:W3:Y:S01]  /*16b0*/  LDC R8, c[0x0][0x370] ;  /* 0x0000dc00ff087b82 */ /* 0x000ee20000000800 */
[----:B------:R-:W-:Y:S01]  /*16c0*/  PLOP3.LUT P1, PT, PT, PT, UP6, 0x80, 0x8 ;  /* 0x000000000008781c */ /* 0x000fe20003f2f068 */
[----:B------:R-:W-:Y:S01]  /*16d0*/  IMAD.MOV.U32 R15, RZ, RZ, 0x1 ;  /* 0x00000001ff0f7424 */ /* 0x000fe200078e00ff */
[----:B------:R-:W-:Y:S01]  /*16e0*/  USHF.L.U32 UR22, UR37, 0x5, URZ ;  /* 0x0000000525167899 */ /* 0x000fe200080006ff */
[----:B------:R-:W-:Y:S01]  /*16f0*/  ISETP.EQ.OR P4, PT, R2, RZ, P5 ;  /* 0x000000ff0200720c */ /* 0x000fe20002f82670 */
[----:B------:R-:W-:Y:S01]  /*1700*/  UISETP.NE.AND UP0, UPT, UR11, URZ, UPT ;  /* 0x000000ff0b00728c */ /* 0x000fe2000bf05270 */
[----:B------:R-:W-:Y:S01]  /*1710*/  PLOP3.LUT P1, PT, P1, PT, PT, 0x8, 0x80 ;  /* 0x000000000080781c */ /* 0x000fe20000f2e170 */
[----:B------:R-:W-:Y:S01]  /*1720*/  USEL UR6, URZ, 0x1, UP4 ;  /* 0x00000001ff067887 */ /* 0x000fe2000a000000 */
[----:B------:R-:W4:Y:S01]  /*1730*/  LDC R0, c[0x0][0x374] ;  /* 0x0000dd00ff007b82 */ /* 0x000f220000000800 */
[----:B------:R-:W-:Y:S01]  /*1740*/  IMAD.MOV.U32 R14, RZ, RZ, RZ ;  /* 0x000000ffff0e7224 */ /* 0x000fe200078e00ff */
[----:B------:R-:W-:Y:S01]  /*1750*/  CS2R R12, SRZ ;  /* 0x00000000000c7805 */ /* 0x000fe2000001ff00 */
[----:B------:R-:W-:Y:S01]  /*1760*/  IMAD.MOV.U32 R11, RZ, RZ, 0x1 ;  /* 0x00000001ff0b7424 */ /* 0x000fe200078e00ff */
[----:B------:R-:W1:Y:S01]  /*1770*/  LDCU.64 UR40, c[0x0][0x348] ;  /* 0x00006900ff2877ac */ /* 0x000e620008000a00 */
[----:B------:R-:W-:-:S02]  /*1780*/  ULOP3.LUT UR22, UR22, 0x60, URZ, 0xe2, !UPT ;  /* 0x0000006016167892 */ /* 0x000fc4000f8ee2ff */
[----:B--2---:R-:W-:Y:S02]  /*1790*/  UIADD3 UR4, UPT, UPT, UR29, 0xff, URZ ;  /* 0x000000ff1d047890 */ /* 0x004fe4000fffe0ff */
[----:B------:R-:W-:Y:S02]  /*17a0*/  USEL UR6, UR6, 0x2, UP0 ;  /* 0x0000000206067887 */ /* 0x000fe40008000000 */
[----:B------:R-:W-:Y:S01]  /*17b0*/  USHF.R.S32.HI UR31, URZ, 0x1f, UR4 ;  /* 0x0000001fff1f7899 */ /* 0x000fe20008011404 */
[----:B------:R-:W-:-:S03]  /*17c0*/  UMOV UR7, URZ ;  /* 0x000000ff00077c82 */ /* 0x000fc60008000000 */
[----:B------:R-:W-:Y:S02]  /*17d0*/  ULEA.HI UR31, UR31, UR4, URZ, 0x8 ;  /* 0x000000041f1f7291 */ /* 0x000fe4000f8f40ff */
[----:B------:R-:W-:Y:S02]  /*17e0*/  UIADD3 UR4, UPT, UPT, UR29, -0x1, URZ ;  /* 0xffffffff1d047890 */ /* 0x000fe4000fffe0ff */
[----:B------:R-:W-:Y:S02]  /*17f0*/  USHF.R.S32.HI UR31, URZ, 0x8, UR31 ;  /* 0x00000008ff1f7899 */ /* 0x000fe4000801141f */
[----:B------:R-:W-:Y:S02]  /*1800*/  UISETP.GE.U32.AND UP2, UPT, UR4, -0x1ff, UPT ;  /* 0xfffffe010400788c */ /* 0x000fe4000bf46070 */
[----:B------:R-:W-:Y:S02]  /*1810*/  UISETP.LT.U32.AND UP1, UPT, UR31, 0x6, UPT ;  /* 0x000000061f00788c */ /* 0x000fe4000bf21070 */
[----:B------:R-:W-:-:S02]  /*1820*/  UIADD3 UR29, UPT, UPT, UR29, 0x1fe, URZ ;  /* 0x000001fe1d1d7890 */ /* 0x000fc4000fffe0ff */
[----:B------:R-:W-:-:S04]  /*1830*/  USEL UR30, UR31, 0x6, UP1 ;  /* 0x000000061f1e7887 */ /* 0x000fc80008800000 */
[----:B------:R-:W-:Y:S02]  /*1840*/  UIADD3 UR5, UPT, UPT, UR30, -0x1, URZ ;  /* 0xffffffff1e057890 */ /* 0x000fe4000fffe0ff */
[----:B------:R-:W-:Y:S02]  /*1850*/  @UP2 UIADD3 UR5, UPT, UPT, UR30, URZ, URZ ;  /* 0x000000ff1e052290 */ /* 0x000fe4000fffe0ff */
[----:B------:R-:W-:Y:S02]  /*1860*/  UIADD3 UR23, UPT, UPT, UR31, -UR30, URZ ;  /* 0x8000001e1f177290 */ /* 0x000fe4000fffe0ff */
[----:B-1----:R-:W-:-:S12]  /*1870*/  UIADD3 UR5, UPT, UPT, UR5, 0x1, URZ ;  /* 0x0000000105057890 */ /* 0x002fd8000fffe0ff */
.L_x_46:
[----:B------:R-:W-:Y:S01]  /*1880*/  UISETP.NE.AND UP0, UPT, UR37, URZ, UPT ;  /* 0x000000ff2500728c */ /* 0x000fe2000bf05270 */
[----:B------:R-:W1:Y:S08]  /*1890*/  S2UR UR37, SR_CgaCtaId ;  /* 0x00000000002579c3 */ /* 0x000e700000008800 */
[----:B------:R-:W-:Y:S05]  /*18a0*/  BRA.U UP0, `(.L_x_23) ;  /* 0x0000000100347547 */ /* 0x000fea000b800000 */
[----:B------:R-:W2:Y:S01]  /*18b0*/  S2R R2, SR_CgaCtaId ;  /* 0x0000000000027919 */ /* 0x000ea20000008800 */
[----:B------:R-:W-:-:S04]  /*18c0*/  MOV R3, 0x400 ;  /* 0x0000040000037802 */ /* 0x000fc80000000f00 */
[----:B--2---:R-:W-:Y:S02]  /*18d0*/  LEA R2, R2, R3, 0x18 ;  /* 0x0000000302027211 */ /* 0x004fe400078ec0ff */
[----:B------:R-:W-:-:S03]  /*18e0*/  SHF.L.U32 R3, R11, 0x1f, RZ ;  /* 0x0000001f0b037819 */ /* 0x000fc600000006ff */
[----:B------:R-:W-:-:S04]  /*18f0*/  IMAD R2, R12, 0x8, R2 ;  /* 0x000000080c027824 */ /* 0x000fc800078e0202 */
[----:B------:R-:W2:Y:S02]  /*1900*/  SYNCS.PHASECHK.TRANS64.TRYWAIT P0, [R2+URZ+0x100], R3 ;  /* 0x00010003020075a7 */ /* 0x000ea400080011ff */
[----:B--2---:R-:W-:Y:S05]  /*1910*/  @!P0 BRA `(.L_x_24) ;  /* 0x000000c800c08947 */ /* 0x004fea0003800000 */
.L_x_194:
[----:B------:R-:W-:Y:S01]  /*1920*/  VIADD R12, R12, 0x1 ;  /* 0x000000010c0c7836 */ /* 0x000fe20000000000 */
[----:B------:R2:W-:Y:S04]  /*1930*/  SYNCS.ARRIVE.TRANS64.A1T0 RZ, [R2+URZ+0xf0], RZ ;  /* 0x0000f0ff02ff79a7 */ /* 0x0005e800081000ff */
[----:B------:R-:W-:-:S04]  /*1940*/  ISETP.NE.AND P0, PT, R12, 0x2, PT ;  /* 0x000000020c00780c */ /* 0x000fc80003f05270 */
[----:B------:R-:W-:Y:S02]  /*1950*/  SEL R12, R12, RZ, P0 ;  /* 0x000000ff0c0c7207 */ /* 0x000fe40000000000 */
[----:B--2---:R-:W-:-:S04]  /*1960*/  SEL R2, RZ, 0x1, P0 ;  /* 0x00000001ff027807 */ /* 0x004fc80000000000 */
[----:B------:R-:W-:-:S07]  /*1970*/  LOP3.LUT R11, R11, R2, RZ, 0x3c, !PT ;  /* 0x000000020b0b7212 */ /* 0x000fce00078e3cff */
.L_x_23:
[----:B------:R-:W-:Y:S01]  /*1980*/  UMOV UR4, 0x400 ;  /* 0x0000040000047882 */ /* 0x000fe20000000000 */
[----:B------:R-:W-:Y:S01]  /*1990*/  SHF.L.U32 R2, R15, 0x1f, RZ ;  /* 0x0000001f0f027819 */ /* 0x000fe200000006ff */
[----:B-1----:R-:W-:Y:S02]  /*19a0*/  ULEA UR4, UR37, UR4, 0x18 ;  /* 0x0000000425047291 */ /* 0x002fe4000f8ec0ff */
[----:B------:R-:W-:Y:S02]  /*19b0*/  UISETP.GE.U32.AND UP0, UPT, UR29, 0x1ff, UPT ;  /* 0x000001ff1d00788c */ /* 0x000fe4000bf06070 */
[----:B------:R-:W-:Y:S02]  /*19c0*/  ULEA UR8, UR7, UR4, 0x3 ;  /* 0x0000000407087291 */ /* 0x000fe4000f8e18ff */
[----:B------:R-:W-:Y:S02]  /*19d0*/  USHF.L.U32 UR35, UR20, 0x7, URZ ;  /* 0x0000000714237899 */ /* 0x000fe400080006ff */
[----:B------:R-:W-:Y:S01]  /*19e0*/  ULEA UR27, UR12, UR22, 0x7 ;  /* 0x000000160c1b7291 */ /* 0x000fe2000f8e38ff */
[----:B------:R-:W-:-:S04]  /*19f0*/  UMOV UR45, URZ ;  /* 0x000000ff002d7c82 */ /* 0x000fc80008000000 */
[----:B------:R1:W2:Y:S01]  /*1a00*/  SYNCS.PHASECHK.TRANS64.TRYWAIT P2, [UR8+0x30], R2 ;  /* 0x00003002ff0075a7 */ /* 0x0002a20008041108 */
[----:B------:R-:W-:Y:S06]  /*1a10*/  BRA.U !UP0, `(.L_x_25) ;  /* 0x0000000508147547 */ /* 0x000fec000b800000 */
[----:B------:R-:W-:Y:S01]  /*1a20*/  UMOV UR43, URZ ;  /* 0x000000ff002b7c82 */ /* 0x000fe20008000000 */
[----:B------:R-:W-:-:S05]  /*1a30*/  UMOV UR42, UR7 ;  /* 0x00000007002a7c82 */ /* 0x000fca0008000000 */
.L_x_33:
[----:B------:R-:W-:Y:S01]  /*1a40*/  ULEA UR33, UR42, UR4, 0x3 ;  /* 0x000000042a217291 */ /* 0x000fe2000f8e18ff */
[----:B--2---:R-:W-:Y:S01]  /*1a50*/  @!P5 MOV R3, 0x8800 ;  /* 0x000088000003d802 */ /* 0x004fe20000000f00 */
[----:B--2---:R-:W-:Y:S10]  /*1a60*/  @P2 BRA `(.L_x_26) ;  /* 0x00000000000c2947 */ /* 0x004ff40003800000 */
[----:B------:R-:W-:-:S04]  /*1a70*/  SHF.L.U32 R4, R15, 0x1f, RZ ;  /* 0x0000001f0f047819 */ /* 0x000fc800000006ff */
[----:B------:R-:W2:Y:S02]  /*1a80*/  SYNCS.PHASECHK.TRANS64.TRYWAIT P0, [UR33+0x30], R4 ;  /* 0x00003004ff0075a7 */ /* 0x000ea40008001121 */
[----:B--2---:R-:W-:Y:S05]  /*1a90*/  @!P0 BRA `(.L_x_27) ;  /* 0x000000c800748947 */ /* 0x004fea0003800000 */
.L_x_26:
[----:B------:R2:W-:Y:S01]  /*1aa0*/  @!P5 SYNCS.ARRIVE.TRANS64 RZ, [UR33], R3 ;  /* 0x00000003ffffd9a7 */ /* 0x0005e20008000021 */
[----:B------:R-:W-:-:S04]  /*1ab0*/  ULOP3.LUT UR7, UR6, 0x2, URZ, 0xfc, !UPT ;  /* 0x0000000206077892 */ /* 0x000fc8000f8efcff */
[----:B------:R-:W-:-:S09]  /*1ac0*/  UISETP.NE.AND UP0, UPT, UR7, 0x2, UPT ;  /* 0x000000020700788c */ /* 0x000fd2000bf05270 */
[----:B------:R-:W-:Y:S05]  /*1ad0*/  BRA.U UP0, `(.L_x_28) ;  /* 0x0000000100047547 */ /* 0x000fea000b800000 */
[----:B------:R-:W-:Y:S05]  /*1ae0*/  BPT.TRAP 0x1 ;  /* 0x000000040000795c */ /* 0x000fea0000300000 */
.L_x_28:
[----:B------:R-:W-:Y:S04]  /*1af0*/  BSSY.RECONVERGENT B0, `(.L_x_29) ;  /* 0x0000003000007945 */ /* 0x000fe80003800200 */
[----:B------:R-:W-:Y:S05]  /*1b00*/  @P4 BRA `(.L_x_30) ;  /* 0x0000000000044947 */ /* 0x000fea0003800000 */
[----:B------:R-:W-:Y:S05]  /*1b10*/  BPT.TRAP 0x1 ;  /* 0x000000040000795c */ /* 0x000fea0000300000 */
.L_x_30:
[----:B------:R-:W-:Y:S05]  /*1b20*/  BSYNC.RECONVERGENT B0 ;  /* 0x0000000000007941 */ /* 0x000fea0003800200 */
.L_x_29:
[----:B------:R-:W-:Y:S01]  /*1b30*/  UIADD3 UR7, UPT, UPT, UR42, 0x1, URZ ;  /* 0x000000012a077890 */ /* 0x000fe2000fffe0ff */
[----:B------:R-:W-:Y:S01]  /*1b40*/  BSSY.RECONVERGENT B0, `(.L_x_31) ;  /* 0x000002d000007945 */ /* 0x000fe20003800200 */
[----:B------:R-:W-:Y:S02]  /*1b50*/  ELECT P0, URZ, PT ;  /* 0x0000000000ff782f */ /* 0x000fe40003800000 */
[----:B------:R-:W-:-:S04]  /*1b60*/  UISETP.NE.AND UP0, UPT, UR7, 0x6, UPT ;  /* 0x000000060700788c */ /* 0x000fc8000bf05270 */
[----:B------:R-:W-:Y:S02]  /*1b70*/  USEL UR9, URZ, 0x1, UP0 ;  /* 0x00000001ff097887 */ /* 0x000fe40008000000 */
[----:B------:R-:W-:-:S04]  /*1b80*/  USEL UR7, UR7, URZ, UP0 ;  /* 0x000000ff07077287 */ /* 0x000fc80008000000 */
[----:B------:R-:W-:Y:S01]  /*1b90*/  ULEA UR8, UR7, UR4, 0x3 ;  /* 0x0000000407087291 */ /* 0x000fe2000f8e18ff */
[----:B------:R-:W-:-:S04]  /*1ba0*/  LOP3.LUT R15, R15, UR9, RZ, 0x3c, !PT ;  /* 0x000000090f0f7c12 */ /* 0x000fc8000f8e3cff */
[----:B-1----:R-:W-:-:S04]  /*1bb0*/  SHF.L.U32 R2, R15, 0x1f, RZ ;  /* 0x0000001f0f027819 */ /* 0x002fc800000006ff */
[----:B------:R1:W1:Y:S01]  /*1bc0*/  SYNCS.PHASECHK.TRANS64.TRYWAIT P2, [UR8+0x30], R2 ;  /* 0x00003002ff0075a7 */ /* 0x0002620008041108 */
[----:B------:R-:W-:Y:S05]  /*1bd0*/  @!P0 BRA `(.L_x_32) ;  /* 0x00000000008c8947 */ /* 0x000fea0003800000 */
[----:B------:R-:W-:Y:S02]  /*1be0*/  USHF.L.U32 UR32, UR42, 0xe, URZ ;  /* 0x0000000e2a207899 */ /* 0x000fe400080006ff */
[----:B------:R-:W-:Y:S02]  /*1bf0*/  USHF.L.U32 UR16, UR42, 0xa, URZ ;  /* 0x0000000a2a107899 */ /* 0x000fe400080006ff */
[----:B------:R-:W-:Y:S02]  /*1c00*/  UIADD3 UR54, UP3, UPT, UR40, 0x80, URZ ;  /* 0x0000008028367890 */ /* 0x000fe4000ff7e0ff */
[----:B------:R-:W-:Y:S02]  /*1c10*/  UIADD3 UR52, UP2, UPT, UR40, 0x180, URZ ;  /* 0x0000018028347890 */ /* 0x000fe4000ff5e0ff */
[----:B------:R-:W-:Y:S02]  /*1c20*/  ULOP3.LUT UR24, UR32, UR15, URZ, 0xfc, !UPT ;  /* 0x0000000f20187292 */ /* 0x000fe4000f8efcff */
[----:B------:R-:W-:-:S02]  /*1c30*/  UIADD3 UR50, UP1, UPT, UR40, 0x280, URZ ;  /* 0x0000028028327890 */ /* 0x000fc4000ff3e0ff */
[----:B------:R-:W-:Y:S02]  /*1c40*/  UIADD3 UR48, UP0, UPT, UR40, 0x380, URZ ;  /* 0x0000038028307890 */ /* 0x000fe4000ff1e0ff */
[----:B------:R-:W-:Y:S02]  /*1c50*/  USHF.L.U32 UR19, UR43, 0x1, URZ ;  /* 0x000000012b137899 */ /* 0x000fe400080006ff */
[----:B------:R-:W-:Y:S02]  /*1c60*/  ULOP3.LUT UR8, UR16, UR14, URZ, 0xfc, !UPT ;  /* 0x0000000e10087292 */ /* 0x000fe4000f8efcff */
[----:B------:R-:W-:Y:S02]  /*1c70*/  USHF.L.U32 UR34, UR43, 0x8, URZ ;  /* 0x000000082b227899 */ /* 0x000fe400080006ff */
[----:B------:R-:W-:Y:S02]  /*1c80*/  UIADD3.X UR55, UPT, UPT, URZ, UR41, URZ, UP3, !UPT ;  /* 0x00000029ff377290 */ /* 0x000fe40009ffe4ff */
[----:B------:R-:W-:-:S02]  /*1c90*/  UIADD3 UR32, UPT, UPT, UR4, 0x4300, UR32 ;  /* 0x0000430004207890 */ /* 0x000fc4000fffe020 */
[----:B------:R-:W-:Y:S02]  /*1ca0*/  UIADD3.X UR53, UPT, UPT, URZ, UR41, URZ, UP2, !UPT ;  /* 0x00000029ff357290 */ /* 0x000fe400097fe4ff */
[----:B------:R-:W-:Y:S02]  /*1cb0*/  UIADD3 UR24, UPT, UPT, UR4, 0x1c300, UR24 ;  /* 0x0001c30004187890 */ /* 0x000fe4000fffe018 */
[----:B------:R-:W-:Y:S02]  /*1cc0*/  UIADD3.X UR51, UPT, UPT, URZ, UR41, URZ, UP1, !UPT ;  /* 0x00000029ff337290 */ /* 0x000fe40008ffe4ff */
[----:B------:R-:W-:Y:S02]  /*1cd0*/  UIADD3 UR16, UPT, UPT, UR4, 0x34300, UR16 ;  /* 0x0003430004107890 */ /* 0x000fe4000fffe010 */
[----:B------:R-:W-:Y:S02]  /*1ce0*/  UIADD3.X UR49, UPT, UPT, URZ, UR41, URZ, UP0, !UPT ;  /* 0x00000029ff317290 */ /* 0x000fe400087fe4ff */
[----:B------:R-:W-:-:S02]  /*1cf0*/  ULEA.HI UR11, UR14, UR19, URZ, 0x17 ;  /* 0x000000130e0b7291 */ /* 0x000fc4000f8fb8ff */
[----:B------:R-:W-:Y:S01]  /*1d00*/  UIADD3 UR8, UPT, UPT, UR4, 0x35b00, UR8 ;  /* 0x00035b0004087890 */ /* 0x000fe2000fffe008 */
[----:B------:R-:W-:Y:S01]  /*1d10*/  UMOV UR46, 0x0 ;  /* 0x00000000002e7882 */ /* 0x000fe20000000000 */
[----:B------:R-:W-:Y:S01]  /*1d20*/  UMOV UR47, 0x10000000 ;  /* 0x10000000002f7882 */ /* 0x000fe20000000000 */
[----:B------:R-:W-:Y:S01]  /*1d30*/  UMOV UR44, 0xf0000 ;  /* 0x000f0000002c7882 */ /* 0x000fe20000000000 */
[----:B------:R-:W-:Y:S01]  /*1d40*/  UMOV UR25, UR33 ;  /* 0x0000002100197c82 */ /* 0x000fe20008000000 */
[----:B------:R-:W-:Y:S01]  /*1d50*/  UMOV UR28, UR36 ;  /* 0x00000024001c7c82 */ /* 0x000fe20008000000 */
[----:B------:R-:W-:Y:S01]  /*1d60*/  UMOV UR26, UR34 ;  /* 0x00000022001a7c82 */ /* 0x000fe20008000000 */
[----:B------:R-:W-:Y:S01]  /*1d70*/  UMOV UR18, URZ ;  /* 0x000000ff00127c82 */ /* 0x000fe20008000000 */
[----:B------:R-:W-:Y:S01]  /*1d80*/  UMOV UR17, UR33 ;  /* 0x0000002100117c82 */ /* 0x000fe20008000000 */
[----:B------:R-:W-:Y:S01]  /*1d90*/  UMOV UR21, UR36 ;  /* 0x0000002400157c82 */ /* 0x000fe20008000000 */
[----:B------:R1:W-:Y:S01]  /*1da0*/  UTMALDG.3D [UR32], [UR54], desc[UR46] ;  /* 0x00002e20360075b4 */ /* 0x0003e20008011000 */
[----:B------:R-:W-:Y:S01]  /*1db0*/  UMOV UR9, UR33 ;  /* 0x0000002100097c82 */ /* 0x000fe20008000000 */
[----:B------:R-:W-:Y:S01]  /*1dc0*/  UMOV UR13, UR36 ;  /* 0x00000024000d7c82 */ /* 0x000fe20008000000 */
[----:B------:R1:W-:Y:S01]  /*1dd0*/  UTMALDG.3D.MULTICAST [UR24], [UR52], UR44, desc[UR46] ;  /* 0x00002e18340073b4 */ /* 0x0003e2000801182c */
[----:B------:R1:W-:Y:S01]  /*1de0*/  UTMALDG.4D [UR16], [UR50], desc[UR46] ;  /* 0x00002e10320075b4 */ /* 0x0003e20008019000 */
[----:B------:R1:W-:Y:S01]  /*1df0*/  UTMALDG.4D.MULTICAST [UR8], [UR48], UR44, desc[UR46] ;  /* 0x00002e08300073b4 */ /* 0x0003e2000801982c */
[----:B------:R-:W-:Y:S01]  /*1e00*/  NOP ;  /* 0x0000000000007918 */ /* 0x000fe20000000000 */
.L_x_32:
[----:B-1----:R-:W-:Y:S05]  /*1e10*/  BSYNC.RECONVERGENT B0 ;  /* 0x0000000000007941 */ /* 0x002fea0003800200 */
.L_x_31:
[----:B------:R-:W-:Y:S01]  /*1e20*/  UIADD3 UR43, UPT, UPT, UR43, 0x1, URZ ;  /* 0x000000012b2b7890 */ /* 0x000fe2000fffe0ff */
[----:B------:R-:W-:Y:S01]  /*1e30*/  UMOV UR42, UR7 ;  /* 0x00000007002a7c82 */ /* 0x000fe20008000000 */
[----:B------:R-:W-:Y:S02]  /*1e40*/  UMOV UR45, UR5 ;  /* 0x00000005002d7c82 */ /* 0x000fe40008000000 */
[----:B------:R-:W-:-:S09]  /*1e50*/  UISETP.NE.AND UP0, UPT, UR43, UR5, UPT ;  /* 0x000000052b00728c */ /* 0x000fd2000bf05270 */
[----:B------:R-:W-:Y:S05]  /*1e60*/  BRA.U UP0, `(.L_x_33) ;  /* 0xfffffff900f47547 */ /* 0x000fea000b83ffff */
.L_x_25:
[----:B------:R-:W-:Y:S01]  /*1e70*/  ULEA UR8, UR7, UR4, 0x3 ;  /* 0x0000000407087291 */ /* 0x000fe2000f8e18ff */
[----:B-1----:R-:W-:Y:S01]  /*1e80*/  SHF.L.U32 R2, R15, 0x1f, RZ ;  /* 0x0000001f0f027819 */ /* 0x002fe200000006ff */
[----:B------:R-:W-:Y:S01]  /*1e90*/  @!P1 SYNCS.ARRIVE.TRANS64.A1T0 RZ, [UR4+0xa8], RZ ;  /* 0x0000a8ffffff99a7 */ /* 0x000fe20008100004 */
[----:B------:R-:W-:-:S06]  /*1ea0*/  UISETP.GT.AND UP0, UPT, UR31, UR30, UPT ;  /* 0x0000001e1f00728c */ /* 0x000fcc000bf04270 */
[----:B------:R1:W1:Y:S03]  /*1eb0*/  SYNCS.PHASECHK.TRANS64.TRYWAIT P1, [UR8+0x30], R2 ;  /* 0x00003002ff0075a7 */ /* 0x0002660008021108 */
[----:B------:R-:W-:Y:S05]  /*1ec0*/  BRA.U !UP0, `(.L_x_34) ;  /* 0x0000000508107547 */ /* 0x000fea000b800000 */
[----:B------:R-:W-:Y:S01]  /*1ed0*/  UIADD3 UR43, UPT, UPT, UR23, UR45, URZ ;  /* 0x0000002d172b7290 */ /* 0x000fe2000fffe0ff */
[----:B------:R-:W-:-:S11]  /*1ee0*/  UMOV UR44, UR7 ;  /* 0x00000007002c7c82 */ /* 0x000fd60008000000 */
.L_x_42:
[----:B------:R-:W-:Y:S01]  /*1ef0*/  ULEA UR33, UR44, UR4, 0x3 ;  /* 0x000000042c217291 */ /* 0x000fe2000f8e18ff */
[----:B--2---:R-:W-:Y:S01]  /*1f00*/  @!P5 MOV R3, 0x8800 ;  /* 0x000088000003d802 */ /* 0x004fe20000000f00 */
[----:B-1----:R-:W-:Y:S10]  /*1f10*/  @P1 BRA `(.L_x_35) ;  /* 0x00000000000c1947 */ /* 0x002ff40003800000 */
[----:B------:R-:W-:-:S04]  /*1f20*/  SHF.L.U32 R4, R15, 0x1f, RZ ;  /* 0x0000001f0f047819 */ /* 0x000fc800000006ff */
[----:B------:R-:W1:Y:S02]  /*1f30*/  SYNCS.PHASECHK.TRANS64.TRYWAIT P0, [UR33+0x30], R4 ;  /* 0x00003004ff0075a7 */ /* 0x000e640008001121 */
[----:B-1----:R-:W-:Y:S05]  /*1f40*/  @!P0 BRA `(.L_x_36) ;  /* 0x000000c400608947 */ /* 0x002fea0003800000 */
.L_x_35:
[----:B------:R2:W-:Y:S01]  /*1f50*/  @!P5 SYNCS.ARRIVE.TRANS64 RZ, [UR33], R3 ;  /* 0x00000003ffffd9a7 */ /* 0x0005e20008000021 */
[----:B------:R-:W-:-:S04]  /*1f60*/  ULOP3.LUT UR7, UR6, 0x2, URZ, 0xfc, !UPT ;  /* 0x0000000206077892 */ /* 0x000fc8000f8efcff */
[----:B------:R-:W-:-:S09]  /*1f70*/  UISETP.NE.AND UP0, UPT, UR7, 0x2, UPT ;  /* 0x000000020700788c */ /* 0x000fd2000bf05270 */
[----:B------:R-:W-:Y:S05]  /*1f80*/  BRA.U UP0, `(.L_x_37) ;  /* 0x0000000100047547 */ /* 0x000fea000b800000 */
[----:B------:R-:W-:Y:S05]  /*1f90*/  BPT.TRAP 0x1 ;  /* 0x000000040000795c */ /* 0x000fea0000300000 */
.L_x_37:
[----:B------:R-:W-:Y:S04]  /*1fa0*/  BSSY.RECONVERGENT B0, `(.L_x_38) ;  /* 0x0000003000007945 */ /* 0x000fe80003800200 */
[----:B------:R-:W-:Y:S05]  /*1fb0*/  @P4 BRA `(.L_x_39) ;  /* 0x0000000000044947 */ /* 0x000fea0003800000 */
[----:B------:R-:W-:Y:S05]  /*1fc0*/  BPT.TRAP 0x1 ;  /* 0x000000040000795c */ /* 0x000fea0000300000 */
.L_x_39:
[----:B------:R-:W-:Y:S05]  /*1fd0*/  BSYNC.RECONVERGENT B0 ;  /* 0x0000000000007941 */ /* 0x000fea0003800200 */
.L_x_38:
        /* <DEDUP_REMOVED lines=27> */
[----:B------:R-:W-:Y:S02]  /*2190*/  ULEA.HI UR11, UR14, UR19, URZ, 0x17 ;  /* 0x000000130e0b7291 */ /* 0x000fe4000f8fb8ff */
[----:B------:R-:W-:-:S02]  /*21a0*/  UIADD3 UR8, UPT, UPT, UR4, 0x35b00, UR8 ;  /* 0x00035b0004087890 */ /* 0x000fc4000fffe008 */
[----:B------:R-:W-:Y:S01]  /*21b0*/  UIADD3.X UR49, UPT, UPT, URZ, UR41, URZ, UP0, !UPT ;  /* 0x00000029ff317290 */ /* 0x000fe200087fe4ff */
        /* <DEDUP_REMOVED lines=16> */
.L_x_41:
[----:B-1----:R-:W-:Y:S05]  /*22c0*/  BSYNC.RECONVERGENT B0 ;  /* 0x0000000000007941 */ /* 0x002fea0003800200 */
.L_x_40:
[----:B------:R-:W-:Y:S01]  /*22d0*/  UIADD3 UR45, UPT, UPT, UR45, 0x1, URZ ;  /* 0x000000012d2d7890 */ /* 0x000fe2000fffe0ff */
[----:B------:R-:W-:-:S03]  /*22e0*/  UMOV UR44, UR7 ;  /* 0x00000007002c7c82 */ /* 0x000fc60008000000 */
[----:B------:R-:W-:-:S09]  /*22f0*/  UISETP.NE.AND UP0, UPT, UR45, UR43, UPT ;  /* 0x0000002b2d00728c */ /* 0x000fd2000bf05270 */
[----:B------:R-:W-:Y:S05]  /*2300*/  BRA.U UP0, `(.L_x_42) ;  /* 0xfffffff900f87547 */ /* 0x000fea000b83ffff */
.L_x_34:
[C---:B-1----:R-:W-:Y:S01]  /*2310*/  LEA R2, R14.reuse, UR4, 0x3 ;  /* 0x000000040e027c11 */ /* 0x042fe2000f8e18ff */
[----:B------:R-:W-:Y:S01]  /*2320*/  NOP ;  /* 0x0000000000007918 */ /* 0x000fe20000000000 */
[----:B--2---:R-:W-:Y:S02]  /*2330*/  SHF.L.U32 R3, R13, 0x1f, RZ ;  /* 0x0000001f0d037819 */ /* 0x004fe400000006ff */
[----:B------:R-:W-:Y:S02]  /*2340*/  LEA R4, R14, UR4, 0x4 ;  /* 0x000000040e047c11 */ /* 0x000fe4000f8e20ff */
[----:B------:R-:W1:Y:S02]  /*2350*/  SYNCS.PHASECHK.TRANS64.TRYWAIT P0, [R2+URZ+0xb0], R3 ;  /* 0x0000b003020075a7 */ /* 0x000e6400080011ff */
[----:B-1----:R-:W-:Y:S05]  /*2360*/  @!P0 BRA `(.L_x_43) ;  /* 0x000000c000708947 */ /* 0x002fea0003800000 */
.L_x_197:
[----:B------:R-:W2:Y:S01]  /*2370*/  LDS.128 R4, [R4+0x120] ;  /* 0x0001200004047984 */ /* 0x000ea20000000c00 */
[----:B------:R-:W-:Y:S01]  /*2380*/  ISETP.GE.AND P0, PT, R43, 0x1, PT ;  /* 0x000000012b00780c */ /* 0x000fe20003f06270 */
[----:B-1----:R-:W-:Y:S01]  /*2390*/  VIADD R2, R2, 0xc0 ;  /* 0x000000c002027836 */ /* 0x002fe20000000000 */
[----:B------:R-:W-:Y:S01]  /*23a0*/  @!PT LDS RZ, [RZ] ;  /* 0x00000000fffff984 */ /* 0x000fe20000000800 */
[----:B------:R-:W-:Y:S01]  /*23b0*/  @!PT LDS RZ, [RZ] ;  /* 0x00000000fffff984 */ /* 0x000fe20000000800 */
[----:B------:R-:W-:Y:S01]  /*23c0*/  @!PT LDS RZ, [RZ] ;  /* 0x00000000fffff984 */ /* 0x000fe20000000800 */
[----:B------:R-:W-:Y:S01]  /*23d0*/  @!PT LDS RZ, [RZ] ;  /* 0x00000000fffff984 */ /* 0x000fe20000000800 */
[----:B------:R1:W-:Y:S06]  /*23e0*/  MEMBAR.ALL.CTA ;  /* 0x0000000000007992 */ /* 0x0003ec0000008000 */
[----:B-1----:R-:W1:Y:S01]  /*23f0*/  FENCE.VIEW.ASYNC.S ;  /* 0x00000000000073c6 */ /* 0x002e620000000000 */
[----:B------:R-:W-:-:S04]  /*2400*/  PRMT R2, RZ, 0x654, R2 ;  /* 0x00000654ff027816 */ /* 0x000fc80000000002 */
[----:B-1----:R1:W-:Y:S01]  /*2410*/  SYNCS.ARRIVE.TRANS64.RED.A1T0 RZ, [R2+URZ], RZ ;  /* 0x000000ff02ff79a7 */ /* 0x0023e200081004ff */
[----:B--2---:R-:W-:-:S13]  /*2420*/  LOP3.LUT P2, RZ, R6, 0x1, RZ, 0xc0, !PT ;  /* 0x0000000106ff7812 */ /* 0x004fda000784c0ff */
[----:B------:R-:W-:Y:S01]  /*2430*/  @P2 SHF.R.U32.HI R3, RZ, 0x10, R5 ;  /* 0x00000010ff032819 */ /* 0x000fe20000011605 */
[----:B------:R-:W-:Y:S01]  /*2440*/  VOTEU.ANY UP0, P2 ;  /* 0x0000000000ff7886 */ /* 0x000fe20001000100 */
[----:B------:R-:W-:Y:S02]  /*2450*/  @P2 MOV R10, R4 ;  /* 0x00000004000a2202 */ /* 0x000fe40000000f00 */
[----:B------:R-:W-:Y:S02]  /*2460*/  @P2 R2UR.BROADCAST UR8, R3 ;  /* 0x00000000030822ca */ /* 0x000fe400008e0000 */
[----:B------:R-:W-:-:S11]  /*2470*/  @P2 LOP3.LUT R9, R5, 0xffff, RZ, 0xc0, !PT ;  /* 0x0000ffff05092812 */ /* 0x000fd600078ec0ff */
[----:B------:R-:W-:Y:S01]  /*2480*/  @UP0 UMOV UR36, UR8 ;  /* 0x0000000800240c82 */ /* 0x000fe20008000000 */
[----:B-1----:R-:W-:Y:S05]  /*2490*/  @!P0 BRA `(.L_x_44) ;  /* 0x0000000000b88947 */ /* 0x002fea0003800000 */
[----:B------:R-:W4:Y:S01]  /*24a0*/  LDC.64 R4, c[0x0][0xf18] ;  /* 0x0003c600ff047b82 */ /* 0x000f220000000a00 */
[----:B------:R-:W-:-:S07]  /*24b0*/  ISETP.NE.AND P3, PT, R43, 0x1, PT ;  /* 0x000000012b00780c */ /* 0x000fce0003f65270 */
[----:B------:R-:W3:Y:S08]  /*24c0*/  LDC.64 R6, c[0x0][0xf10] ;  /* 0x0003c400ff067b82 */ /* 0x000ef00000000a00 */
[----:B------:R-:W1:Y:S08]  /*24d0*/  LDC R16, c[0x0][0xf20] ;  /* 0x0003c800ff107b82 */ /* 0x000e700000000800 */
[----:B------:R-:W2:Y:S01]  /*24e0*/  LDC R17, c[0x0][0xf0c] ;  /* 0x0003c300ff117b82 */ /* 0x000ea20000000800 */
[----:B----4-:R-:W-:Y:S01]  /*24f0*/  IMAD.HI.U32 R19, R0, R5, RZ ;  /* 0x0000000500137227 */ /* 0x010fe200078e00ff */
[----:B------:R-:W-:-:S03]  /*2500*/  ISETP.NE.AND P0, PT, R4, 0x1, PT ;  /* 0x000000010400780c */ /* 0x000fc60003f05270 */
[----:B------:R-:W-:-:S03]  /*2510*/  IMAD.HI.U32 R5, R9, R5, RZ ;  /* 0x0000000509057227 */ /* 0x000fc600078e00ff */
[----:B------:R-:W4:Y:S01]  /*2520*/  LDC.64 R2, c[0x0][0xf28] ;  /* 0x0003ca00ff027b82 */ /* 0x000f220000000a00 */
[----:B---3--:R-:W-:-:S04]  /*2530*/  IMAD.HI.U32 R20, R8, R6, RZ ;  /* 0x0000000608147227 */ /* 0x008fc800078e00ff */
[----:B------:R-:W-:Y:S01]  /*2540*/  IMAD.HI.U32 R21, R10, R6, RZ ;  /* 0x000000060a157227 */ /* 0x000fe200078e00ff */
[----:B------:R-:W-:Y:S02]  /*2550*/  SHF.R.U32.HI R20, RZ, R7, R20 ;  /* 0x00000007ff147219 */ /* 0x000fe40000011614 */
[-C--:B-1----:R-:W-:Y:S02]  /*2560*/  SHF.R.U32.HI R19, RZ, R16.reuse, R19 ;  /* 0x00000010ff137219 */ /* 0x082fe40000011613 */
[----:B------:R-:W-:Y:S02]  /*2570*/  SHF.R.U32.HI R5, RZ, R16, R5 ;  /* 0x00000010ff057219 */ /* 0x000fe40000011605 */
[----:B------:R-:W-:Y:S02]  /*2580*/  SEL R19, R0, R19, !P0 ;  /* 0x0000001300137207 */ /* 0x000fe40004000000 */
[----:B------:R-:W-:Y:S02]  /*2590*/  SHF.R.U32.HI R21, RZ, R7, R21 ;  /* 0x00000007ff157219 */ /* 0x000fe40000011615 */
[----:B--2---:R-:W-:-:S02]  /*25a0*/  ISETP.NE.AND P1, PT, R17, 0x1, PT ;  /* 0x000000011100780c */ /* 0x004fc40003f25270 */
[----:B------:R-:W-:Y:S02]  /*25b0*/  SEL R5, R9, R5, !P0 ;  /* 0x0000000509057207 */ /* 0x000fe40004000000 */
[----:B------:R-:W-:Y:S02]  /*25c0*/  SEL R20, R8, R20, !P1 ;  /* 0x0000001408147207 */ /* 0x000fe40004800000 */
[----:B------:R-:W-:Y:S01]  /*25d0*/  SEL R21, R10, R21, !P1 ;  /* 0x000000150a157207 */ /* 0x000fe20004800000 */
[----:B----4-:R-:W-:-:S04]  /*25e0*/  IMAD.HI.U32 R18, R19, R2, RZ ;  /* 0x0000000213127227 */ /* 0x010fc800078e00ff */
[----:B------:R-:W-:Y:S01]  /*25f0*/  IMAD.HI.U32 R6, R20, R2, RZ ;  /* 0x0000000214067227 */ /* 0x000fe200078e00ff */
[----:B------:R-:W-:-:S04]  /*2600*/  @P3 SHF.R.U32.HI R19, RZ, R3, R18 ;  /* 0x00000003ff133219 */ /* 0x000fc80000011612 */
[----:B------:R-:W-:Y:S01]  /*2610*/  @P3 SHF.R.U32.HI R20, RZ, R3, R6 ;  /* 0x00000003ff143219 */ /* 0x000fe20000011606 */
[----:B------:R-:W-:-:S04]  /*2620*/  IMAD R19, R43, R19, RZ ;  /* 0x000000132b137224 */ /* 0x000fc800078e02ff */
[----:B------:R-:W-:Y:S01]  /*2630*/  IMAD R6, R43, R20, RZ ;  /* 0x000000142b067224 */ /* 0x000fe200078e02ff */
[----:B------:R-:W-:-:S04]  /*2640*/  ISETP.GE.AND P0, PT, R5, R19, PT ;  /* 0x000000130500720c */ /* 0x000fc80003f06270 */
[----:B------:R-:W-:Y:S01]  /*2650*/  ISETP.GE.OR P0, PT, R21, R6, P0 ;  /* 0x000000061500720c */ /* 0x000fe20000706670 */
[----:B------:R-:W-:-:S05]  /*2660*/  IMAD.HI.U32 R6, R5, R2, RZ ;  /* 0x0000000205067227 */ /* 0x000fca00078e00ff */
[----:B------:R-:W-:-:S04]  /*2670*/  SHF.R.U32.HI R6, RZ, R3, R6 ;  /* 0x00000003ff067219 */ /* 0x000fc80000011606 */
[----:B------:R-:W-:-:S03]  /*2680*/  SEL R6, R5, R6, !P3 ;  /* 0x0000000605067207 */ /* 0x000fc60005800000 */
[----:B------:R-:W-:-:S04]  /*2690*/  @!P0 IMAD.HI.U32 R7, R21, R2, RZ ;  /* 0x0000000215078227 */ /* 0x000fc800078e00ff */
[----:B------:R-:W-:Y:S01]  /*26a0*/  IMAD.MOV R2, RZ, RZ, -R6 ;  /* 0x000000ffff027224 */ /* 0x000fe200078e0a06 */
[----:B------:R-:W-:Y:S02]  /*26b0*/  @!P0 SHF.R.U32.HI R3, RZ, R3, R7 ;  /* 0x00000003ff038219 */ /* 0x000fe40000011607 */
[----:B------:R-:W-:Y:S01]  /*26c0*/  IADD3 R7, PT, PT, -R5, RZ, RZ ;  /* 0x000000ff05077210 */ /* 0x000fe20007ffe1ff */
[----:B------:R-:W-:Y:S01]  /*26d0*/  IMAD R2, R43, R2, R5 ;  /* 0x000000022b027224 */ /* 0x000fe200078e0205 */
[----:B------:R-:W-:-:S03]  /*26e0*/  @!P0 SEL R3, R21, R3, !P3 ;  /* 0x0000000315038207 */ /* 0x000fc60005800000 */
[----:B------:R-:W-:Y:S02]  /*26f0*/  IMAD R7, R4, R7, R9 ;  /* 0x0000000704077224 */ /* 0x000fe400078e0209 */
[--C-:B------:R-:W-:Y:S02]  /*2700*/  @!P0 IMAD.IADD R6, R6, 0x1, -R3.reuse ;  /* 0x0000000106068824 */ /* 0x100fe400078e0a03 */
[----:B------:R-:W-:Y:S01]  /*2710*/  @!P0 IMAD R3, R2, R20, R3 ;  /* 0x0000001402038224 */ /* 0x000fe200078e0203 */
[----:B------:R-:W-:Y:S01]  /*2720*/  IADD3 R2, PT, PT, -R21, RZ, RZ ;  /* 0x000000ff15027210 */ /* 0x000fe20007ffe1ff */
[----:B------:R-:W-:Y:S02]  /*2730*/  @!P0 IMAD R5, R43, R6, R21 ;  /* 0x000000062b058224 */ /* 0x000fe400078e0215 */
[----:B------:R-:W-:Y:S02]  /*2740*/  @!P0 IMAD.MOV.U32 R21, RZ, RZ, R3 ;  /* 0x000000ffff158224 */ /* 0x000fe400078e0003 */
[----:B------:R-:W-:-:S02]  /*2750*/  IMAD R2, R17, R2, R10 ;  /* 0x0000000211027224 */ /* 0x000fc400078e020a */
[----:B------:R-:W-:Y:S02]  /*2760*/  IMAD R9, R5, R4, R7 ;  /* 0x0000000405097224 */ /* 0x000fe400078e0207 */
[----:B------:R-:W-:Y:S02]  /*2770*/  IMAD R10, R21, R17, R2 ;  /* 0x00000011150a7224 */ /* 0x000fe400078e0202 */
.L_x_44:
[----:B------:R-:W1:Y:S02]  /*2780*/  LDCU UR8, c[0x0][0xf30] ;  /* 0x0001e600ff0877ac */ /* 0x000e640008000800 */
[----:B-1----:R-:W-:-:S09]  /*2790*/  UISETP.NE.AND UP0, UPT, UR8, 0x1, UPT ;  /* 0x000000010800788c */ /* 0x002fd2000bf05270 */
[----:B------:R-:W-:Y:S05]  /*27a0*/  BRA.U UP0, `(.L_x_45) ;  /* 0x0000000100407547 */ /* 0x000fea000b800000 */
[----:B------:R-:W1:Y:S08]  /*27b0*/  LDC.64 R4, c[0x0][0xf10] ;  /* 0x0003c400ff047b82 */ /* 0x000e700000000a00 */
[----:B------:R-:W2:Y:S08]  /*27c0*/  LDC.64 R2, c[0x0][0xf18] ;  /* 0x0003c600ff027b82 */ /* 0x000eb00000000a00 */
[----:B------:R-:W3:Y:S08]  /*27d0*/  LDC R6, c[0x0][0xf20] ;  /* 0x0003c800ff067b82 */ /* 0x000ef00000000800 */
[----:B------:R-:W4:Y:S01]  /*27e0*/  LDC R7, c[0x0][0xf0c] ;  /* 0x0003c300ff077b82 */ /* 0x000f220000000800 */
[----:B-1----:R-:W-:-:S05]  /*27f0*/  IMAD.HI.U32 R4, R10, R4, RZ ;  /* 0x000000040a047227 */ /* 0x002fca00078e00ff */
[----:B------:R-:W-:Y:S01]  /*2800*/  SHF.R.U32.HI R4, RZ, R5, R4 ;  /* 0x00000005ff047219 */ /* 0x000fe20000011604 */
[----:B--2---:R-:W-:Y:S01]  /*2810*/  IMAD.HI.U32 R3, R9, R3, RZ ;  /* 0x0000000309037227 */ /* 0x004fe200078e00ff */
[----:B------:R-:W-:-:S04]  /*2820*/  ISETP.NE.AND P0, PT, R2, 0x1, PT ;  /* 0x000000010200780c */ /* 0x000fc80003f05270 */
[----:B---3--:R-:W-:-:S04]  /*2830*/  SHF.R.U32.HI R3, RZ, R6, R3 ;  /* 0x00000006ff037219 */ /* 0x008fc80000011603 */
[----:B------:R-:W-:Y:S02]  /*2840*/  SEL R3, R9, R3, !P0 ;  /* 0x0000000309037207 */ /* 0x000fe40004000000 */
[----:B----4-:R-:W-:-:S04]  /*2850*/  ISETP.NE.AND P1, PT, R7, 0x1, PT ;  /* 0x000000010700780c */ /* 0x010fc80003f25270 */
[----:B------:R-:W-:-:S05]  /*2860*/  SEL R4, R10, R4, !P1 ;  /* 0x000000040a047207 */ /* 0x000fca0004800000 */
[----:B------:R-:W-:Y:S02]  /*2870*/  IMAD.IADD R5, R3, 0x1, -R4 ;  /* 0x0000000103057824 */ /* 0x000fe400078e0a04 */
[----:B------:R-:W-:Y:S02]  /*2880*/  IMAD.IADD R3, R4, 0x1, -R3 ;  /* 0x0000000104037824 */ /* 0x000fe400078e0a03 */
[----:B------:R-:W-:Y:S02]  /*2890*/  IMAD R10, R5, R7, R10 ;  /* 0x00000007050a7224 */ /* 0x000fe400078e020a */
[----:B------:R-:W-:-:S07]  /*28a0*/  IMAD R9, R3, R2, R9 ;  /* 0x0000000203097224 */ /* 0x000fce00078e0209 */
.L_x_45:
[----:B------:R-:W-:Y:S01]  /*28b0*/  VIADD R14, R14, 0x1 ;  /* 0x000000010e0e7836 */ /* 0x000fe20000000000 */
[----:B------:R-:W-:Y:S01]  /*28c0*/  PLOP3.LUT P1, PT, PT, PT, PT, 0x80, 0x8 ;  /* 0x000000000008781c */ /* 0x000fe20003f2f070 */
[----:B------:R-:W-:Y:S02]  /*28d0*/  VIADD R2, R10, UR39 ;  /* 0x000000270a027c36 */ /* 0x000fe40008000000 */
[----:B------:R-:W-:Y:S01]  /*28e0*/  VIADD R3, R9, UR38 ;  /* 0x0000002609037c36 */ /* 0x000fe20008000000 */
[----:B------:R-:W-:Y:S02]  /*28f0*/  ISETP.NE.AND P0, PT, R14, 0x2, PT ;  /* 0x000000020e00780c */ /* 0x000fe40003f05270 */
[----:B------:R-:W-:Y:S02]  /*2900*/  R2UR UR20, R2 ;  /* 0x00000000021472ca */ /* 0x000fe400000e0000 */
[----:B------:R-:W-:Y:S02]  /*2910*/  SEL R2, RZ, 0x1, P0 ;  /* 0x00000001ff027807 */ /* 0x000fe40000000000 */
[----:B------:R-:W-:-:S02]  /*2920*/  R2UR UR12, R3 ;  /* 0x00000000030c72ca */ /* 0x000fc400000e0000 */
[----:B------:R-:W-:Y:S02]  /*2930*/  LOP3.LUT R13, R13, R2, RZ, 0x3c, !PT ;  /* 0x000000020d0d7212 */ /* 0x000fe400078e3cff */
[----:B------:R-:W-:Y:S01]  /*2940*/  SEL R14, R14, RZ, P0 ;  /* 0x000000ff0e0e7207 */ /* 0x000fe20000000000 */
[----:B------:R-:W-:Y:S10]  /*2950*/  @P2 BRA `(.L_x_46) ;  /* 0xffffffec00c82947 */ /* 0x000ff4000383ffff */
[----:B------:R-:W-:Y:S01]  /*2960*/  UIADD3 UR4, UPT, UPT, UR4, 0x30, URZ ;  /* 0x0000003004047890 */ /* 0x000fe2000fffe0ff */
[----:B------:R-:W-:-:S03]  /*2970*/  SHF.L.U32 R2, R15, 0x1f, RZ ;  /* 0x0000001f0f027819 */ /* 0x000fc600000006ff */
[----:B------:R-:W-:-:S09]  /*2980*/  ULEA UR5, UR7, UR4, 0x3 ;  /* 0x0000000407057291 */ /* 0x000fd2000f8e18ff */
[----:B------:R-:W1:Y:S02]  /*2990*/  SYNCS.PHASECHK.TRANS64.TRYWAIT P0, [UR5], R2 ;  /* 0x00000002ff0075a7 */ /* 0x000e640008001105 */
[----:B-1----:R-:W-:Y:S05]  /*29a0*/  @!P0 BRA `(.L_x_47) ;  /* 0x000000b800f48947 */ /* 0x002fea0003800000 */
.L_x_199:
[----:B------:R-:W-:-:S04]  /*29b0*/  UIADD3 UR6, UPT, UPT, UR7, 0x1, URZ ;  /* 0x0000000107067890 */ /* 0x000fc8000fffe0ff */
[----:B------:R-:W-:-:S04]  /*29c0*/  UISETP.NE.AND UP0, UPT, UR6, 0x6, UPT ;  /* 0x000000060600788c */ /* 0x000fc8000bf05270 */
[----:B------:R-:W-:Y:S02]  /*29d0*/  USEL UR7, URZ, 0x1, UP0 ;  /* 0x00000001ff077887 */ /* 0x000fe40008000000 */
[----:B------:R-:W-:-:S04]  /*29e0*/  USEL UR6, UR6, URZ, UP0 ;  /* 0x000000ff06067287 */ /* 0x000fc80008000000 */
[----:B------:R-:W-:Y:S01]  /*29f0*/  ULEA UR5, UR6, UR4, 0x3 ;  /* 0x0000000406057291 */ /* 0x000fe2000f8e18ff */
[----:B-1----:R-:W-:-:S04]  /*2a00*/  LOP3.LUT R2, R15, UR7, RZ, 0x3c, !PT ;  /* 0x000000070f027c12 */ /* 0x002fc8000f8e3cff */
[----:B------:R-:W-:-:S04]  /*2a10*/  SHF.L.U32 R3, R2, 0x1f, RZ ;  /* 0x0000001f02037819 */ /* 0x000fc800000006ff */
[----:B------:R-:W1:Y:S02]  /*2a20*/  SYNCS.PHASECHK.TRANS64.TRYWAIT P0, [UR5], R3 ;  /* 0x00000003ff0075a7 */ /* 0x000e640008001105 */
[----:B-1----:R-:W-:Y:S05]  /*2a30*/  @!P0 BRA `(.L_x_48) ;  /* 0x000000b800e88947 */ /* 0x002fea0003800000 */
.L_x_201:
[----:B------:R-:W-:-:S04]  /*2a40*/  UIADD3 UR6, UPT, UPT, UR6, 0x1, URZ ;  /* 0x0000000106067890 */ /* 0x000fc8000fffe0ff */
[----:B------:R-:W-:-:S04]  /*2a50*/  UISETP.NE.AND UP0, UPT, UR6, 0x6, UPT ;  /* 0x000000060600788c */ /* 0x000fc8000bf05270 */
[----:B------:R-:W-:Y:S02]  /*2a60*/  USEL UR7, URZ, 0x1, UP0 ;  /* 0x00000001ff077887 */ /* 0x000fe40008000000 */
[----:B------:R-:W-:-:S04]  /*2a70*/  USEL UR6, UR6, URZ, UP0 ;  /* 0x000000ff06067287 */ /* 0x000fc80008000000 */
[----:B------:R-:W-:Y:S01]  /*2a80*/  ULEA UR5, UR6, UR4, 0x3 ;  /* 0x0000000406057291 */ /* 0x000fe2000f8e18ff */
[----:B------:R-:W-:-:S04]  /*2a90*/  LOP3.LUT R2, R2, UR7, RZ, 0x3c, !PT ;  /* 0x0000000702027c12 */ /* 0x000fc8000f8e3cff */
[----:B-1----:R-:W-:-:S04]  /*2aa0*/  SHF.L.U32 R3, R2, 0x1f, RZ ;  /* 0x0000001f02037819 */ /* 0x002fc800000006ff */
[----:B------:R-:W1:Y:S02]  /*2ab0*/  SYNCS.PHASECHK.TRANS64.TRYWAIT P0, [UR5], R3 ;  /* 0x00000003ff0075a7 */ /* 0x000e640008001105 */
[----:B-1----:R-:W-:Y:S05]  /*2ac0*/  @!P0 BRA `(.L_x_49) ;  /* 0x000000b800dc8947 */ /* 0x002fea0003800000 */
.L_x_203:
        /* <DEDUP_REMOVED lines=9> */
.L_x_205:
        /* <DEDUP_REMOVED lines=9> */
.L_x_207:
[----:B------:R-:W-:-:S04]  /*2bf0*/  UIADD3 UR6, UPT, UPT, UR6, 0x1, URZ ;  /* 0x0000000106067890 */ /* 0x000fc8000fffe0ff */
[----:B------:R-:W-:-:S04]  /*2c00*/  UISETP.NE.AND UP0, UPT, UR6, 0x6, UPT ;  /* 0x000000060600788c */ /* 0x000fc8000bf05270 */
[----:B------:R-:W-:Y:S02]  /*2c10*/  USEL UR5, URZ, 0x1, UP0 ;  /* 0x00000001ff057887 */ /* 0x000fe40008000000 */
[----:B------:R-:W-:-:S04]  /*2c20*/  USEL UR6, UR6, URZ, UP0 ;  /* 0x000000ff06067287 */ /* 0x000fc80008000000 */
[----:B------:R-:W-:Y:S01]  /*2c30*/  ULEA UR6, UR6, UR4, 0x3 ;  /* 0x0000000406067291 */ /* 0x000fe2000f8e18ff */
[----:B------:R-:W-:-:S04]  /*2c40*/  LOP3.LUT R2, R2, UR5, RZ, 0x3c, !PT ;  /* 0x0000000502027c12 */ /* 0x000fc8000f8e3cff */
[----:B------:R-:W-:Y:S01]  /*2c50*/  SHF.L.U32 R2, R2, 0x1f, RZ ;  /* 0x0000001f02027819 */ /* 0x000fe200000006ff */
[----:B-1--4-:R-:W-:-:S07]  /*2c60*/  IMAD.U32 R0, RZ, RZ, UR6 ;  /* 0x00000006ff007e24 */ /* 0x012fce000f8e00ff */
.L_x_52:
[----:B-1----:R1:W2:Y:S02]  /*2c70*/  SYNCS.PHASECHK.TRANS64.TRYWAIT P0, [R0+URZ], R2 ;  /* 0x00000002000075a7 */ /* 0x0022a400080011ff */
[----:B--2---:R-:W-:Y:S05]  /*2c80*/  @!P0 NANOSLEEP.SYNCS 0x989680 ;  /* 0x009896800000895d */ /* 0x004fea0003900000 */
[----:B------:R-:W2:Y:S02]  /*2c90*/  @!P0 SYNCS.PHASECHK.TRANS64 P0, [R0+URZ], R2 ;  /* 0x00000002000085a7 */ /* 0x000ea400080010ff */
[----:B--2---:R-:W-:Y:S05]  /*2ca0*/  @P0 EXIT ;  /* 0x000000000000094d */ /* 0x004fea0003800000 */
[----:B------:R-:W-:Y:S05]  /*2cb0*/  BRA `(.L_x_52) ;  /* 0xfffffffc00ec7947 */ /* 0x000fea000383ffff */
.L_x_22:
[----:B------:R-:W-:-:S04]  /*2cc0*/  UISETP.NE.AND UP1, UPT, UR37, URZ, UPT ;  /* 0x000000ff2500728c */ /* 0x000fc8000bf25270 */
[----:B------:R-:W-:-:S09]  /*2cd0*/  UISETP.NE.OR UP1, UPT, UR11, 0x1, UP1 ;  /* 0x000000010b00788c */ /* 0x000fd20008f25670 */
[----:B------:R-:W-:Y:S05]  /*2ce0*/  BRA.U UP1, `(.L_x_53) ;  /* 0x0000000501487547 */ /* 0x000fea000b800000 */
[----:B------:R-:W-:Y:S01]  /*2cf0*/  ISETP.GE.U32.AND P2, PT, R2, 0x4, PT ;  /* 0x000000040200780c */ /* 0x000fe20003f46070 */
[----:B------:R-:W-:Y:S01]  /*2d00*/  IMAD.MOV.U32 R12, RZ, RZ, 0x1 ;  /* 0x00000001ff0c7424 */ /* 0x000fe200078e00ff */
[----:B------:R-:W-:Y:S02]  /*2d10*/  CS2R R10, SRZ ;  /* 0x00000000000a7805 */ /* 0x000fe4000001ff00 */
[----:B------:R-:W-:Y:S01]  /*2d20*/  CS2R R8, SRZ ;  /* 0x0000000000087805 */ /* 0x000fe2000001ff00 */
[----:B------:R-:W-:Y:S01]  /*2d30*/  UMOV UR4, 0x400 ;  /* 0x0000040000047882 */ /* 0x000fe20000000000 */
[----:B------:R-:W-:Y:S01]  /*2d40*/  UMOV UR6, URZ ;  /* 0x000000ff00067c82 */ /* 0x000fe20008000000 */
[----:B------:R-:W-:-:S12]  /*2d50*/  ULEA UR37, UR37, UR4, 0x18 ;  /* 0x0000000425257291 */ /* 0x000fd8000f8ec0ff */
.L_x_57:
[----:B------:R-:W-:Y:S02]  /*2d60*/  LEA R0, R8, UR37, 0x3 ;  /* 0x0000002508007c11 */ /* 0x000fe4000f8e18ff */
[----:B------:R-:W-:-:S03]  /*2d70*/  SHF.L.U32 R4, R9, 0x1f, RZ ;  /* 0x0000001f09047819 */ /* 0x000fc600000006ff */
[----:B------:R-:W-:Y:S01]  /*2d80*/  VIADD R5, R0, 0x100 ;  /* 0x0000010000057836 */ /* 0x000fe20000000000 */
[----:B------:R-:W2:Y:S02]  /*2d90*/  SYNCS.PHASECHK.TRANS64.TRYWAIT P0, [R0+URZ+0xf0], R4 ;  /* 0x0000f004000075a7 */ /* 0x000ea400080011ff */
[----:B--2---:R-:W-:Y:S05]  /*2da0*/  @!P0 BRA `(.L_x_54) ;  /* 0x000000b8006c8947 */ /* 0x004fea0003800000 */
.L_x_208:
[----:B------:R-:W-:Y:S01]  /*2db0*/  ULEA UR5, UR6, UR37, 0x3 ;  /* 0x0000002506057291 */ /* 0x000fe2000f8e18ff */
[----:B--2---:R-:W-:Y:S01]  /*2dc0*/  PRMT R0, RZ, 0x654, R5 ;  /* 0x00000654ff007816 */ /* 0x004fe20000000005 */
[----:B------:R-:W-:Y:S01]  /*2dd0*/  @!P2 IMAD.MOV.U32 R4, RZ, RZ, 0x10 ;  /* 0x00000010ff04a424 */ /* 0x000fe200078e00ff */
[----:B------:R-:W-:Y:S01]  /*2de0*/  SHF.L.U32 R5, R12, 0x1f, RZ ;  /* 0x0000001f0c057819 */ /* 0x000fe200000006ff */
[----:B------:R-:W-:Y:S01]  /*2df0*/  UIADD3 UR4, UPT, UPT, UR5, 0xb0, URZ ;  /* 0x000000b005047890 */ /* 0x000fe2000fffe0ff */
[----:B------:R2:W-:Y:S05]  /*2e00*/  SYNCS.ARRIVE.TRANS64.RED.A1T0 RZ, [R0+URZ], RZ ;  /* 0x000000ff00ff79a7 */ /* 0x0005ea00081004ff */
[----:B------:R-:W-:Y:S01]  /*2e10*/  IMAD.U32 R6, RZ, RZ, UR4 ;  /* 0x00000004ff067e24 */ /* 0x000fe2000f8e00ff */
[----:B------:R-:W3:Y:S04]  /*2e20*/  SYNCS.PHASECHK.TRANS64.TRYWAIT P0, [UR5+0xc0], R5 ;  /* 0x0000c005ff0075a7 */ /* 0x000ee80008001105 */
[----:B------:R-:W-:Y:S01]  /*2e30*/  PRMT R6, R2, 0x654, R6 ;  /* 0x0000065402067816 */ /* 0x000fe20000000006 */
[----:B--23--:R-:W-:Y:S06]  /*2e40*/  @!P0 BRA `(.L_x_55) ;  /* 0x000000b800588947 */ /* 0x00cfec0003800000 */
.L_x_210:
[----:B------:R-:W-:Y:S01]  /*2e50*/  ULEA UR4, UR6, UR37, 0x4 ;  /* 0x0000002506047291 */ /* 0x000fe2000f8e20ff */
[----:B------:R-:W-:Y:S01]  /*2e60*/  SEL R3, R6, R3, !P2 ;  /* 0x0000000306037207 */ /* 0x000fe20005000000 */
[----:B------:R-:W-:Y:S01]  /*2e70*/  UIADD3 UR5, UPT, UPT, UR5, 0xb0, URZ ;  /* 0x000000b005057890 */ /* 0x000fe2000fffe0ff */
[----:B--2---:R-:W-:Y:S01]  /*2e80*/  LEA R0, R11, UR37, 0x3 ;  /* 0x000000250b007c11 */ /* 0x004fe2000f8e18ff */
[----:B------:R-:W-:Y:S01]  /*2e90*/  UIADD3 UR4, UPT, UPT, UR4, 0x120, URZ ;  /* 0x0000012004047890 */ /* 0x000fe2000fffe0ff */
[----:B------:R2:W-:Y:S01]  /*2ea0*/  @!P2 SYNCS.ARRIVE.TRANS64.RED RZ, [R3+URZ], R4 ;  /* 0x0000000403ffa9a7 */ /* 0x0005e200080004ff */
[----:B------:R-:W-:Y:S01]  /*2eb0*/  UIADD3 UR6, UPT, UPT, UR6, 0x1, URZ ;  /* 0x0000000106067890 */ /* 0x000fe2000fffe0ff */
[----:B------:R-:W-:-:S03]  /*2ec0*/  VIADD R8, R8, 0x1 ;  /* 0x0000000108087836 */ /* 0x000fc60000000000 */
[----:B------:R-:W-:Y:S02]  /*2ed0*/  UISETP.NE.AND UP0, UPT, UR6, 0x2, UPT ;  /* 0x000000020600788c */ /* 0x000fe4000bf05270 */
[----:B------:R-:W-:Y:S01]  /*2ee0*/  ISETP.NE.AND P0, PT, R8, 0x2, PT ;  /* 0x000000020800780c */ /* 0x000fe20003f05270 */
[----:B------:R-:W-:Y:S06]  /*2ef0*/  UGETNEXTWORKID.BROADCAST [UR4], [UR5] ;  /* 0x00000000040073ca */ /* 0x000fec0008000100 */
[----:B------:R-:W-:Y:S02]  /*2f00*/  USEL UR4, URZ, 0x1, UP0 ;  /* 0x00000001ff047887 */ /* 0x000fe40008000000 */
[----:B------:R-:W-:-:S04]  /*2f10*/  USEL UR6, UR6, URZ, UP0 ;  /* 0x000000ff06067287 */ /* 0x000fc80008000000 */
[----:B------:R-:W-:Y:S02]  /*2f20*/  LOP3.LUT R12, R12, UR4, RZ, 0x3c, !PT ;  /* 0x000000040c0c7c12 */ /* 0x000fe4000f8e3cff */
[----:B--2---:R-:W-:-:S04]  /*2f30*/  SHF.L.U32 R4, R10, 0x1f, RZ ;  /* 0x0000001f0a047819 */ /* 0x004fc800000006ff */
[----:B------:R-:W2:Y:S02]  /*2f40*/  SYNCS.PHASECHK.TRANS64.TRYWAIT P1, [R0+URZ+0xb0], R4 ;  /* 0x0000b004000075a7 */ /* 0x000ea400080211ff */
[----:B--2---:R-:W-:Y:S05]  /*2f50*/  @!P1 BRA `(.L_x_56) ;  /* 0x000000b8002c9947 */ /* 0x004fea0003800000 */
.L_x_211:
[C---:B--2---:R-:W-:Y:S01]  /*2f60*/  LEA R4, R11.reuse, UR37, 0x4 ;  /* 0x000000250b047c11 */ /* 0x044fe2000f8e20ff */
[----:B------:R-:W-:Y:S01]  /*2f70*/  VIADD R0, R0, 0xc0 ;  /* 0x000000c000007836 */ /* 0x000fe20000000000 */
[----:B------:R-:W-:Y:S01]  /*2f80*/  SEL R8, R8, RZ, P0 ;  /* 0x000000ff08087207 */ /* 0x000fe20000000000 */
[----:B------:R-:W-:-:S03]  /*2f90*/  VIADD R11, R11, 0x1 ;  /* 0x000000010b0b7836 */ /* 0x000fc60000000000 */
[----:B------:R-:W2:Y:S01]  /*2fa0*/  LDS.128 R4, [R4+0x120] ;  /* 0x0001200004047984 */ /* 0x000ea20000000c00 */
[----:B------:R-:W-:Y:S02]  /*2fb0*/  PRMT R0, RZ, 0x654, R0 ;  /* 0x00000654ff007816 */ /* 0x000fe40000000000 */
[C---:B------:R-:W-:Y:S01]  /*2fc0*/  ISETP.NE.AND P1, PT, R11.reuse, 0x2, PT ;  /* 0x000000020b00780c */ /* 0x040fe20003f25270 */
[----:B------:R-:W-:Y:S01]  /*2fd0*/  @!PT LDS RZ, [RZ] ;  /* 0x00000000fffff984 */ /* 0x000fe20000000800 */
[----:B------:R-:W-:Y:S01]  /*2fe0*/  @!PT LDS RZ, [RZ] ;  /* 0x00000000fffff984 */ /* 0x000fe20000000800 */
[----:B------:R-:W-:Y:S01]  /*2ff0*/  @!PT LDS RZ, [RZ] ;  /* 0x00000000fffff984 */ /* 0x000fe20000000800 */
[----:B------:R-:W-:Y:S01]  /*3000*/  @!PT LDS RZ, [RZ] ;  /* 0x00000000fffff984 */ /* 0x000fe20000000800 */
[----:B------:R3:W-:Y:S06]  /*3010*/  MEMBAR.ALL.CTA ;  /* 0x0000000000007992 */ /* 0x0007ec0000008000 */
[----:B---3--:R-:W3:Y:S01]  /*3020*/  FENCE.VIEW.ASYNC.S ;  /* 0x00000000000073c6 */ /* 0x008ee20000000000 */
[----:B------:R-:W-:Y:S01]  /*3030*/  SEL R11, R11, RZ, P1 ;  /* 0x000000ff0b0b7207 */ /* 0x000fe20000800000 */
[----:B---3--:R3:W-:Y:S01]  /*3040*/  SYNCS.ARRIVE.TRANS64.RED.A1T0 RZ, [R0+URZ], RZ ;  /* 0x000000ff00ff79a7 */ /* 0x0087e200081004ff */
[----:B--2---:R-:W-:-:S02]  /*3050*/  LOP3.LUT P3, RZ, R6, 0x1, RZ, 0xc0, !PT ;  /* 0x0000000106ff7812 */ /* 0x004fc4000786c0ff */
[----:B------:R-:W-:-:S04]  /*3060*/  SEL R4, RZ, 0x1, P1 ;  /* 0x00000001ff047807 */ /* 0x000fc80000800000 */
[----:B------:R-:W-:Y:S02]  /*3070*/  LOP3.LUT R10, R10, R4, RZ, 0x3c, !PT ;  /* 0x000000040a0a7212 */ /* 0x000fe400078e3cff */
[----:B---3--:R-:W-:-:S04]  /*3080*/  SEL R0, RZ, 0x1, P0 ;  /* 0x00000001ff007807 */ /* 0x008fc80000000000 */
[----:B------:R-:W-:Y:S01]  /*3090*/  LOP3.LUT R9, R9, R0, RZ, 0x3c, !PT ;  /* 0x0000000009097212 */ /* 0x000fe200078e3cff */
[----:B------:R-:W-:Y:S06]  /*30a0*/  @P3 BRA `(.L_x_57) ;  /* 0xfffffffc002c3947 */ /* 0x000fec000383ffff */
[----:B------:R-:W-:Y:S01]  /*30b0*/  ULEA UR5, UR6, UR37, 0x3 ;  /* 0x0000002506057291 */ /* 0x000fe2000f8e18ff */
[----:B------:R-:W-:-:S08]  /*30c0*/  SHF.L.U32 R2, R12, 0x1f, RZ ;  /* 0x0000001f0c027819 */ /* 0x000fd000000006ff */
[----:B------:R-:W2:Y:S02]  /*30d0*/  SYNCS.PHASECHK.TRANS64 P0, [UR5+0xc0], R2 ;  /* 0x0000c002ff0075a7 */ /* 0x000ea40008001005 */
[----:B--2---:R-:W-:Y:S05]  /*30e0*/  @P0 BRA `(.L_x_58) ;  /* 0x0000000000080947 */ /* 0x004fea0003800000 */
[----:B------:R-:W2:Y:S02]  /*30f0*/  SYNCS.PHASECHK.TRANS64.TRYWAIT P0, [UR5+0xc0], R2 ;  /* 0x0000c002ff0075a7 */ /* 0x000ea40008001105 */
[----:B--2---:R-:W-:Y:S05]  /*3100*/  @!P0 BRA `(.L_x_59) ;  /* 0x000000b400d48947 */ /* 0x004fea0003800000 */
.L_x_58:
[----:B------:R-:W-:-:S04]  /*3110*/  UIADD3 UR4, UPT, UPT, UR6, 0x1, URZ ;  /* 0x0000000106047890 */ /* 0x000fc8000fffe0ff */
[----:B------:R-:W-:-:S04]  /*3120*/  UISETP.NE.AND UP0, UPT, UR4, 0x2, UPT ;  /* 0x000000020400788c */ /* 0x000fc8000bf05270 */
[----:B------:R-:W-:Y:S02]  /*3130*/  USEL UR7, URZ, 0x1, UP0 ;  /* 0x00000001ff077887 */ /* 0x000fe40008000000 */
[----:B------:R-:W-:-:S04]  /*3140*/  USEL UR4, UR4, URZ, UP0 ;  /* 0x000000ff04047287 */ /* 0x000fc80008000000 */
[----:B------:R-:W-:Y:S01]  /*3150*/  ULEA UR4, UR4, UR37, 0x3 ;  /* 0x0000002504047291 */ /* 0x000fe2000f8e18ff */
[----:B--2---:R-:W-:-:S04]  /*3160*/  LOP3.LUT R2, R12, UR7, RZ, 0x3c, !PT ;  /* 0x000000070c027c12 */ /* 0x004fc8000f8e3cff */
[----:B------:R-:W-:-:S04]  /*3170*/  SHF.L.U32 R0, R2, 0x1f, RZ ;  /* 0x0000001f02007819 */ /* 0x000fc800000006ff */
[----:B------:R-:W2:Y:S02]  /*3180*/  SYNCS.PHASECHK.TRANS64 P0, [UR4+0xc0], R0 ;  /* 0x0000c000ff0075a7 */ /* 0x000ea40008001004 */
[----:B-12---:R-:W-:Y:S05]  /*3190*/  @P0 EXIT ;  /* 0x000000000000094d */ /* 0x006fea0003800000 */
[----:B------:R-:W-:Y:S02]  /*31a0*/  SHF.L.U32 R2, R2, 0x1f, RZ ;  /* 0x0000001f02027819 */ /* 0x000fe400000006ff */
[----:B------:R-:W-:-:S07]  /*31b0*/  MOV R0, UR4 ;  /* 0x0000000400007c02 */ /* 0x000fce0008000f00 */
.L_x_60:
[----:B-1----:R1:W2:Y:S02]  /*31c0*/  SYNCS.PHASECHK.TRANS64.TRYWAIT P0, [R0+URZ+0xc0], R2 ;  /* 0x0000c002000075a7 */ /* 0x0022a400080011ff */
[----:B--2---:R-:W-:Y:S05]  /*31d0*/  @!P0 NANOSLEEP.SYNCS 0x989680 ;  /* 0x009896800000895d */ /* 0x004fea0003900000 */
[----:B------:R-:W2:Y:S02]  /*31e0*/  @!P0 SYNCS.PHASECHK.TRANS64 P0, [R0+URZ+0xc0], R2 ;  /* 0x0000c002000085a7 */ /* 0x000ea400080010ff */
[----:B--2---:R-:W-:Y:S05]  /*31f0*/  @P0 EXIT ;  /* 0x000000000000094d */ /* 0x004fea0003800000 */
[----:B------:R-:W-:Y:S05]  /*3200*/  BRA `(.L_x_60) ;  /* 0xfffffffc00ec7947 */ /* 0x000fea000383ffff */
.L_x_53:
[----:B------:R-:W-:Y:S05]  /*3210*/  BRA.U UP3, `(.L_x_61) ;  /* 0x0000001103487547 */ /* 0x000fea000b800000 */
[----:B------:R-:W-:Y:S01]  /*3220*/  UMOV UR4, 0x40 ;  /* 0x0000004000047882 */ /* 0x000fe20000000000 */
[----:B------:R-:W-:Y:S01]  /*3230*/  NOP ;  /* 0x0000000000007918 */ /* 0x000fe20000000000 */
[----:B------:R-:W-:Y:S01]  /*3240*/  ULEA UR4, UR37, UR4, 0x18 ;  /* 0x0000000425047291 */ /* 0x000fe2000f8ec0ff */
[----:B------:R-:W-:Y:S02]  /*3250*/  UMOV UR5, 0x400 ;  /* 0x0000040000057882 */ /* 0x000fe40000000000 */
[----:B------:R-:W-:-:S06]  /*3260*/  ULEA UR37, UR37, UR5, 0x18 ;  /* 0x0000000525257291 */ /* 0x000fcc000f8ec0ff */
[----:B------:R-:W2:Y:S02]  /*3270*/  LDS.U8 R2, [UR4+0x1c] ;  /* 0x00001c04ff027984 */ /* 0x000ea40008000000 */
[----:B--2---:R-:W-:-:S13]  /*3280*/  ISETP.NE.AND P0, PT, R2, RZ, PT ;  /* 0x000000ff0200720c */ /* 0x004fda0003f05270 */
[----:B------:R-:W-:Y:S05]  /*3290*/  @P0 BRA `(.L_x_62) ;  /* 0x0000000000580947 */ /* 0x000fea0003800000 */
[----:B------:R-:W-:-:S13]  /*32a0*/  ELECT P0, URZ, PT ;  /* 0x0000000000ff782f */ /* 0x000fda0003800000 */
[----:B------:R-:W-:Y:S05]  /*32b0*/  @!P0 BRA `(.L_x_63) ;  /* 0x0000000000608947 */ /* 0x000fea0003800000 */
[----:B------:R-:W-:Y:S01]  /*32c0*/  UMOV UR5, 0x10 ;  /* 0x0000001000057882 */ /* 0x000fe20000000000 */
[----:B------:R-:W-:Y:S01]  /*32d0*/  HFMA2 R2, -RZ, RZ, 0, 5.9604644775390625e-08 ;  /* 0x00000001ff027431 */ /* 0x000fe200000001ff */
[----:B------:R-:W-:-:S03]  /*32e0*/  MOV R3, 0xffff ;  /* 0x0000ffff00037802 */ /* 0x000fc60000000f00 */
[----:B------:R-:W-:Y:S04]  /*32f0*/  DEPBAR.LE SB2, 0x36 ;  /* 0x0000ad800000791a */ /* 0x000fe80000000000 */
[----:B------:R-:W2:Y:S02]  /*3300*/  UTCATOMSWS.FIND_AND_SET.ALIGN UP0, UR5, UR5 ;  /* 0x00000005000575e3 */ /* 0x000ea40008000800 */
[----:B--2---:R-:W-:Y:S01]  /*3310*/  MOV R4, UR5 ;  /* 0x0000000500047c02 */ /* 0x004fe20008000f00 */
[----:B------:R-:W-:Y:S06]  /*3320*/  BRA.U UP0, `(.L_x_64) ;  /* 0x0000000100187547 */ /* 0x000fec000b800000 */
.L_x_65:
[----:B------:R-:W-:Y:S05]  /*3330*/  NANOSLEEP 0x64 ;  /* 0x000000640000795d */ /* 0x000fea0003800000 */
[----:B------:R-:W-:-:S05]  /*3340*/  UMOV UR5, 0x10 ;  /* 0x0000001000057882 */ /* 0x000fca0000000000 */
[----:B------:R-:W-:Y:S04]  /*3350*/  DEPBAR.LE SB2, 0x36 ;  /* 0x0000ad800000791a */ /* 0x000fe80000000000 */
[----:B------:R-:W2:Y:S02]  /*3360*/  UTCATOMSWS.FIND_AND_SET.ALIGN UP0, UR5, UR5 ;  /* 0x00000005000575e3 */ /* 0x000ea40008000800 */
[----:B--2---:R-:W-:Y:S01]  /*3370*/  MOV R4, UR5 ;  /* 0x0000000500047c02 */ /* 0x004fe20008000f00 */
[----:B------:R-:W-:Y:S05]  /*3380*/  BRA.U !UP0, `(.L_x_65) ;  /* 0xfffffffd08e87547 */ /* 0x000fea000b83ffff */
.L_x_64:
[-C--:B------:R-:W-:Y:S02]  /*3390*/  SHF.L.U32 R3, R3, R4.reuse, RZ ;  /* 0x0000000403037219 */ /* 0x080fe400000006ff */
[----:B------:R-:W-:Y:S01]  /*33a0*/  SHF.L.U32 R2, R2, R4, RZ ;  /* 0x0000000402027219 */ /* 0x000fe200000006ff */
[----:B------:R-:W-:Y:S02]  /*33b0*/  IMAD.SHL.U32 R4, R4, 0x20, RZ ;  /* 0x0000002004047824 */ /* 0x000fe400078e00ff */
[----:B------:R2:W-:Y:S04]  /*33c0*/  ATOMS.OR RZ, [UR4+0x14], R3 ;  /* 0x00001403ffff798c */ /* 0x0005e8000b000004 */
[----:B------:R2:W-:Y:S04]  /*33d0*/  ATOMS.OR RZ, [UR4+0x18], R2 ;  /* 0x00001802ffff798c */ /* 0x0005e8000b000004 */
[----:B------:R2:W-:Y:S01]  /*33e0*/  STS [UR37+0x140], R4 ;  /* 0x00014004ff007988 */ /* 0x0005e20008000825 */
[----:B------:R-:W-:Y:S05]  /*33f0*/  BRA `(.L_x_63) ;  /* 0x0000000000107947 */ /* 0x000fea0003800000 */
.L_x_62:
[----:B------:R-:W-:-:S05]  /*3400*/  MOV R2, 0xffffffff ;  /* 0xffffffff00027802 */ /* 0x000fca0000000f00 */
[----:B------:R2:W-:Y:S02]  /*3410*/  STS [UR37+0x140], R2 ;  /* 0x00014002ff007988 */ /* 0x0005e40008000825 */
[----:B--2---:R-:W-:Y:S02]  /*3420*/  MOV R2, 0x3440 ;  /* 0x0000344000027802 */ /* 0x004fe40000000f00 */
[----:B-1---5:R-:W-:Y:S05]  /*3430*/  CALL.REL.NOINC `($__internal_1_$__cuda_sm10x_tcgen05_guardrail_trap_phase_invalid_during_alloc) ;  /* 0x000000bc00a07944 */ /* 0x022fea0003c00000 */
.L_x_63:
[----:B------:R-:W-:Y:S05]  /*3440*/  WARPSYNC.ALL ;  /* 0x0000000000007948 */ /* 0x000fea0003800000 */
[----:B------:R-:W3:Y:S01]  /*3450*/  S2UR UR13, SR_CgaCtaId ;  /* 0x00000000000d79c3 */ /* 0x000ee20000008800 */
[----:B------:R-:W-:Y:S01]  /*3460*/  UMOV UR4, 0x400 ;  /* 0x0000040000047882 */ /* 0x000fe20000000000 */
[----:B------:R-:W-:-:S06]  /*3470*/  NOP ;  /* 0x0000000000007918 */ /* 0x000fcc0000000000 */
[----:B------:R-:W-:Y:S06]  /*3480*/  BAR.ARV 0x6, 0xa0 ;  /* 0x0182800000007b1d */ /* 0x000fec0000002000 */
[----:B------:R-:W4:Y:S01]  /*3490*/  LDCU UR14, c[0x0][0x38c] ;  /* 0x00007180ff0e77ac */ /* 0x000f220008000800 */
[----:B------:R-:W-:Y:S01]  /*34a0*/  LOP3.LUT R0, R0, 0xffff, RZ, 0xc0, !PT ;  /* 0x0000ffff00007812 */ /* 0x000fe200078ec0ff */
[----:B------:R-:W-:Y:S01]  /*34b0*/  IMAD.MOV.U32 R11, RZ, RZ, 0x1 ;  /* 0x00000001ff0b7424 */ /* 0x000fe200078e00ff */
[----:B------:R-:W-:Y:S01]  /*34c0*/  CS2R R8, SRZ ;  /* 0x0000000000087805 */ /* 0x000fe2000001ff00 */
[----:B------:R-:W-:Y:S01]  /*34d0*/  IMAD.MOV.U32 R10, RZ, RZ, RZ ;  /* 0x000000ffff0a7224 */ /* 0x000fe200078e00ff */
[----:B------:R-:W-:Y:S01]  /*34e0*/  R2UR UR17, R0 ;  /* 0x00000000001172ca */ /* 0x000fe200000e0000 */
[----:B------:R-:W-:Y:S01]  /*34f0*/  UMOV UR27, URZ ;  /* 0x000000ff001b7c82 */ /* 0x000fe20008000000 */
[----:B------:R-:W-:Y:S01]  /*3500*/  UMOV UR26, URZ ;  /* 0x000000ff001a7c82 */ /* 0x000fe20008000000 */
[----:B---3--:R-:W-:Y:S01]  /*3510*/  ULEA UR13, UR13, UR4, 0x18 ;  /* 0x000000040d0d7291 */ /* 0x008fe2000f8ec0ff */
[----:B------:R-:W3:Y:S03]  /*3520*/  LDCU UR4, c[0x0][0x38c] ;  /* 0x00007180ff0477ac */ /* 0x000ee60008000800 */
[----:B------:R-:W-:-:S02]  /*3530*/  UIADD3 UR19, UPT, UPT, UR13, 0x4300, URZ ;  /* 0x000043000d137890 */ /* 0x000fc4000fffe0ff */
[----:B------:R-:W-:-:S03]  /*3540*/  UIADD3 UR20, UPT, UPT, UR13, 0x1c300, URZ ;  /* 0x0001c3000d147890 */ /* 0x000fc6000fffe0ff */
[----:B--2---:R-:W2:Y:S01]  /*3550*/  LDS R2, [UR13+0x140] ;  /* 0x0001400dff027984 */ /* 0x004ea20008000800 */
[----:B------:R-:W-:Y:S02]  /*3560*/  UIADD3 UR21, UPT, UPT, UR13, 0x34300, URZ ;  /* 0x000343000d157890 */ /* 0x000fe4000fffe0ff */
[----:B------:R-:W-:Y:S02]  /*3570*/  UIADD3 UR22, UPT, UPT, UR13, 0x35b00, URZ ;  /* 0x00035b000d167890 */ /* 0x000fe4000fffe0ff */
[----:B------:R-:W-:Y:S02]  /*3580*/  USHF.R.U32.HI UR19, URZ, 0x4, UR19 ;  /* 0x00000004ff137899 */ /* 0x000fe40008011613 */
[----:B------:R-:W-:Y:S02]  /*3590*/  USHF.R.U32.HI UR20, URZ, 0x4, UR20 ;  /* 0x00000004ff147899 */ /* 0x000fe40008011614 */
[----:B------:R-:W-:Y:S02]  /*35a0*/  USHF.R.U32.HI UR21, URZ, 0x4, UR21 ;  /* 0x00000004ff157899 */ /* 0x000fe40008011615 */
[----:B---3--:R-:W-:-:S02]  /*35b0*/  UIADD3 UR4, UPT, UPT, UR4, 0xff, URZ ;  /* 0x000000ff04047890 */ /* 0x008fc4000fffe0ff */
[----:B------:R-:W-:Y:S02]  /*35c0*/  USHF.R.U32.HI UR22, URZ, 0x4, UR22 ;  /* 0x00000004ff167899 */ /* 0x000fe40008011616 */
[----:B------:R-:W-:Y:S02]  /*35d0*/  USHF.R.S32.HI UR12, URZ, 0x1f, UR4 ;  /* 0x0000001fff0c7899 */ /* 0x000fe40008011404 */
[----:B------:R-:W-:Y:S02]  /*35e0*/  ULOP3.LUT UR19, UR19, 0x3fff, URZ, 0xc0, !UPT ;  /* 0x00003fff13137892 */ /* 0x000fe4000f8ec0ff */
[----:B------:R-:W-:Y:S02]  /*35f0*/  ULEA.HI UR12, UR12, UR4, URZ, 0x8 ;  /* 0x000000040c0c7291 */ /* 0x000fe4000f8f40ff */
[----:B------:R-:W-:Y:S02]  /*3600*/  ULOP3.LUT UR20, UR20, 0x3fff, URZ, 0xc0, !UPT ;  /* 0x00003fff14147892 */ /* 0x000fe4000f8ec0ff */
[----:B------:R-:W-:-:S02]  /*3610*/  USHF.R.S32.HI UR12, URZ, 0x8, UR12 ;  /* 0x00000008ff0c7899 */ /* 0x000fc4000801140c */
[----:B------:R-:W-:Y:S02]  /*3620*/  ULOP3.LUT UR21, UR21, 0x3fff, URZ, 0xc0, !UPT ;  /* 0x00003fff15157892 */ /* 0x000fe4000f8ec0ff */
[----:B------:R-:W-:Y:S02]  /*3630*/  UISETP.LT.AND UP0, UPT, UR12, 0x1, UPT ;  /* 0x000000010c00788c */ /* 0x000fe4000bf01270 */
[----:B------:R-:W-:Y:S02]  /*3640*/  ULOP3.LUT UR22, UR22, 0x3fff, URZ, 0xc0, !UPT ;  /* 0x00003fff16167892 */ /* 0x000fe4000f8ec0ff */
[----:B------:R-:W-:Y:S02]  /*3650*/  USEL UR18, UR12, 0x1, !UP0 ;  /* 0x000000010c127887 */ /* 0x000fe4000c000000 */
[----:B------:R-:W-:Y:S02]  /*3660*/  ULOP3.LUT UR19, UR19, 0x10000, URZ, 0xfc, !UPT ;  /* 0x0001000013137892 */ /* 0x000fe4000f8efcff */
[----:B------:R-:W-:-:S02]  /*3670*/  ULOP3.LUT UR20, UR20, 0x10000, URZ, 0xfc, !UPT ;  /* 0x0001000014147892 */ /* 0x000fc4000f8efcff */
[----:B------:R-:W-:Y:S02]  /*3680*/  ULOP3.LUT UR21, UR21, 0x10000, URZ, 0xfc, !UPT ;  /* 0x0001000015157892 */ /* 0x000fe4000f8efcff */
[----:B------:R-:W-:Y:S01]  /*3690*/  ULOP3.LUT UR22, UR22, 0x10000, URZ, 0xfc, !UPT ;  /* 0x0001000016167892 */ /* 0x000fe2000f8efcff */
[----:B--2---:R-:W-:Y:S01]  /*36a0*/  R2UR UR28, R2 ;  /* 0x00000000021c72ca */ /* 0x004fe200000e0000 */
[----:B------:R-:W-:Y:S02]  /*36b0*/  UIADD3 UR18, UPT, UPT, -UR18, URZ, URZ ;  /* 0x000000ff12127290 */ /* 0x000fe4000fffe1ff */
[----:B----4-:R-:W-:-:S10]  /*36c0*/  UISETP.GE.AND UP3, UPT, UR14, 0x1, UPT ;  /* 0x000000010e00788c */ /* 0x010fd4000bf66270 */
[----:B------:R-:W-:Y:S02]  /*36d0*/  UIADD3 UR11, UPT, UPT, UR28, 0x108, URZ ;  /* 0x000001081c0b7890 */ /* 0x000fe4000fffe0ff */
[----:B------:R-:W-:Y:S02]  /*36e0*/  UIADD3 UR9, UPT, UPT, UR28, 0x10c, URZ ;  /* 0x0000010c1c097890 */ /* 0x000fe4000fffe0ff */
[----:B------:R-:W-:Y:S02]  /*36f0*/  UIADD3 UR7, UPT, UPT, UR28, -0x7ffffef8, URZ ;  /* 0x800001081c077890 */ /* 0x000fe4000fffe0ff */
[----:B------:R-:W-:Y:S02]  /*3700*/  UIADD3 UR5, UPT, UPT, UR28, -0x7ffffef4, URZ ;  /* 0x8000010c1c057890 */ /* 0x000fe4000fffe0ff */
[----:B------:R-:W-:Y:S02]  /*3710*/  UIADD3 UR10, UPT, UPT, UR28, 0x100, URZ ;  /* 0x000001001c0a7890 */ /* 0x000fe4000fffe0ff */
[----:B------:R-:W-:-:S02]  /*3720*/  UIADD3 UR8, UPT, UPT, UR28, 0x104, URZ ;  /* 0x000001041c087890 */ /* 0x000fc4000fffe0ff */
[----:B------:R-:W-:Y:S02]  /*3730*/  UIADD3 UR6, UPT, UPT, UR28, -0x7fffff00, URZ ;  /* 0x800001001c067890 */ /* 0x000fe4000fffe0ff */
[----:B------:R-:W-:Y:S02]  /*3740*/  UIADD3 UR4, UPT, UPT, UR28, -0x7ffffefc, URZ ;  /* 0x800001041c047890 */ /* 0x000fe4000fffe0ff */
[----:B-1----:R-:W-:Y:S02]  /*3750*/  USHF.R.U32.HI UR36, URZ, 0x1a, UR11 ;  /* 0x0000001aff247899 */ /* 0x002fe4000801160b */
[----:B------:R-:W-:Y:S02]  /*3760*/  USHF.R.U32.HI UR34, URZ, 0x1a, UR7 ;  /* 0x0000001aff227899 */ /* 0x000fe40008011607 */
[----:B------:R-:W-:Y:S02]  /*3770*/  USHF.R.U32.HI UR32, URZ, 0x1a, UR9 ;  /* 0x0000001aff207899 */ /* 0x000fe40008011609 */
[----:B------:R-:W-:-:S02]  /*3780*/  USHF.R.U32.HI UR30, URZ, 0x1a, UR5 ;  /* 0x0000001aff1e7899 */ /* 0x000fc40008011605 */
[----:B------:R-:W-:Y:S02]  /*3790*/  USHF.R.U32.HI UR37, URZ, 0x11, UR10 ;  /* 0x00000011ff257899 */ /* 0x000fe4000801160a */
[----:B------:R-:W-:Y:S02]  /*37a0*/  USHF.R.U32.HI UR35, URZ, 0x11, UR6 ;  /* 0x00000011ff237899 */ /* 0x000fe40008011606 */
[----:B------:R-:W-:Y:S02]  /*37b0*/  USHF.R.U32.HI UR33, URZ, 0x11, UR8 ;  /* 0x00000011ff217899 */ /* 0x000fe40008011608 */
[----:B------:R-:W-:Y:S02]  /*37c0*/  USHF.R.U32.HI UR31, URZ, 0x11, UR4 ;  /* 0x00000011ff1f7899 */ /* 0x000fe40008011604 */
[----:B------:R-:W-:Y:S02]  /*37d0*/  ULOP3.LUT UR36, UR36, 0x30, URZ, 0xc0, !UPT ;  /* 0x0000003024247892 */ /* 0x000fe4000f8ec0ff */
[----:B------:R-:W-:-:S02]  /*37e0*/  ULOP3.LUT UR34, UR34, 0x30, URZ, 0xc0, !UPT ;  /* 0x0000003022227892 */ /* 0x000fc4000f8ec0ff */
[----:B------:R-:W-:Y:S02]  /*37f0*/  ULOP3.LUT UR32, UR32, 0x30, URZ, 0xc0, !UPT ;  /* 0x0000003020207892 */ /* 0x000fe4000f8ec0ff */
[----:B------:R-:W-:Y:S02]  /*3800*/  ULOP3.LUT UR30, UR30, 0x30, URZ, 0xc0, !UPT ;  /* 0x000000301e1e7892 */ /* 0x000fe4000f8ec0ff */
[----:B------:R-:W-:Y:S02]  /*3810*/  ULOP3.LUT UR37, UR37, 0x6000, URZ, 0xc0, !UPT ;  /* 0x0000600025257892 */ /* 0x000fe4000f8ec0ff */
[----:B------:R-:W-:Y:S02]  /*3820*/  ULOP3.LUT UR35, UR35, 0x6000, URZ, 0xc0, !UPT ;  /* 0x0000600023237892 */ /* 0x000fe4000f8ec0ff */
        /* <DEDUP_REMOVED lines=10> */
[----:B------:R-:W-:Y:S02]  /*38d0*/  UPRMT UR37, UR36, 0x5410, UR37 ;  /* 0x0000541024257896 */ /* 0x000fe40008000025 */
[----:B------:R-:W-:Y:S02]  /*38e0*/  UPRMT UR35, UR34, 0x5410, UR35 ;  /* 0x0000541022237896 */ /* 0x000fe40008000023 */
[----:B------:R-:W-:Y:S02]  /*38f0*/  UPRMT UR33, UR32, 0x5410, UR33 ;  /* 0x0000541020217896 */ /* 0x000fe40008000021 */
[----:B------:R-:W-:Y:S01]  /*3900*/  UPRMT UR31, UR30, 0x5410, UR31 ;  /* 0x000054101e1f7896 */ /* 0x000fe2000800001f */
[----:B------:R-:W-:Y:S01]  /*3910*/  UMOV UR36, URZ ;  /* 0x000000ff00247c82 */ /* 0x000fe20008000000 */
[----:B------:R-:W-:Y:S01]  /*3920*/  UMOV UR34, URZ ;  /* 0x000000ff00227c82 */ /* 0x000fe20008000000 */
[----:B------:R-:W-:Y:S01]  /*3930*/  UMOV UR32, URZ ;  /* 0x000000ff00207c82 */ /* 0x000fe20008000000 */
[----:B------:R-:W-:-:S08]  /*3940*/  UMOV UR30, URZ ;  /* 0x000000ff001e7c82 */ /* 0x000fd00008000000 */
.L_x_72:
[----:B------:R-:W-:Y:S02]  /*3950*/  LEA R0, R10, UR13, 0x3 ;  /* 0x0000000d0a007c11 */ /* 0x000fe4000f8e18ff */
[----:B------:R-:W-:Y:S02]  /*3960*/  SHF.L.U32 R2, R9, 0x1f, RZ ;  /* 0x0000001f09027819 */ /* 0x000fe400000006ff */
[----:B------:R-:W-:Y:S01]  /*3970*/  PLOP3.LUT P0, PT, PT, PT, UP3, 0x80, 0x8 ;  /* 0x000000000008781c */ /* 0x000fe20003f0f038 */
[----:B------:R-:W-:Y:S01]  /*3980*/  VIADD R3, R0, 0xc0 ;  /* 0x000000c000037836 */ /* 0x000fe20000000000 */
[----:B-1----:R-:W1:Y:S02]  /*3990*/  SYNCS.PHASECHK.TRANS64.TRYWAIT P1, [R0+URZ+0xb0], R2 ;  /* 0x0000b002000075a7 */ /* 0x002e6400080211ff */
[----:B-1-3--:R-:W-:Y:S09]  /*39a0*/  @!P1 BRA `(.L_x_66) ;  /* 0x000000ac00c49947 */ /* 0x00aff20003800000 */
.L_x_213:
[----:B------:R-:W-:Y:S01]  /*39b0*/  LEA R4, R10, UR13, 0x4 ;  /* 0x0000000d0a047c11 */ /* 0x000fe2000f8e20ff */
[----:B------:R-:W-:Y:S01]  /*39c0*/  @UP3 ULEA UR14, UR26, UR13, 0x3 ;  /* 0x0000000d1a0e3291 */ /* 0x000fe2000f8e18ff */
[----:B------:R-:W-:Y:S01]  /*39d0*/  PLOP3.LUT P2, PT, PT, PT, PT, 0x80, 0x8 ;  /* 0x000000000008781c */ /* 0x000fe20003f4f070 */
[----:B------:R-:W-:Y:S01]  /*39e0*/  ULEA UR15, UR27, UR13, 0x3 ;  /* 0x0000000d1b0f7291 */ /* 0x000fe2000f8e18ff */
[----:B------:R-:W-:Y:S01]  /*39f0*/  PRMT R3, RZ, 0x654, R3 ;  /* 0x00000654ff037816 */ /* 0x000fe20000000003 */
[----:B------:R-:W-:Y:S01]  /*3a00*/  ULEA UR16, UR27, UR28, 0x7 ;  /* 0x0000001c1b107291 */ /* 0x000fe2000f8e38ff */
[----:B------:R-:W2:Y:S01]  /*3a10*/  LDS.128 R4, [R4+0x120] ;  /* 0x0001200004047984 */ /* 0x000ea20000000c00 */
[----:B-1----:R-:W-:Y:S02]  /*3a20*/  @P0 SHF.L.U32 R2, R8, 0x1f, RZ ;  /* 0x0000001f08020819 */ /* 0x002fe400000006ff */
[----:B------:R-:W-:Y:S01]  /*3a30*/  SHF.L.U32 R0, R11, 0x1f, RZ ;  /* 0x0000001f0b007819 */ /* 0x000fe200000006ff */
[----:B------:R-:W-:Y:S01]  /*3a40*/  @!PT LDS RZ, [RZ] ;  /* 0x00000000fffff984 */ /* 0x000fe20000000800 */
[----:B------:R-:W-:Y:S01]  /*3a50*/  @!PT LDS RZ, [RZ] ;  /* 0x00000000fffff984 */ /* 0x000fe20000000800 */
[----:B------:R-:W-:Y:S01]  /*3a60*/  @!PT LDS RZ, [RZ] ;  /* 0x00000000fffff984 */ /* 0x000fe20000000800 */
[----:B------:R-:W-:Y:S01]  /*3a70*/  @!PT LDS RZ, [RZ] ;  /* 0x00000000fffff984 */ /* 0x000fe20000000800 */
[----:B------:R1:W-:Y:S06]  /*3a80*/  MEMBAR.ALL.CTA ;  /* 0x0000000000007992 */ /* 0x0003ec0000008000 */
[----:B-1----:R-:W1:Y:S02]  /*3a90*/  FENCE.VIEW.ASYNC.S ;  /* 0x00000000000073c6 */ /* 0x002e640000000000 */
[----:B-1----:R1:W-:Y:S01]  /*3aa0*/  SYNCS.ARRIVE.TRANS64.RED.A1T0 RZ, [R3+URZ], RZ ;  /* 0x000000ff03ff79a7 */ /* 0x0023e200081004ff */
[----:B------:R1:W3:Y:S01]  /*3ab0*/  @P0 SYNCS.PHASECHK.TRANS64.TRYWAIT P2, [UR14], R2 ;  /* 0x00000002ff0005a7 */ /* 0x0002e2000804110e */
[----:B--2---:R-:W-:Y:S01]  /*3ac0*/  LOP3.LUT P1, RZ, R6, 0x1, RZ, 0xc0, !PT ;  /* 0x0000000106ff7812 */ /* 0x004fe2000782c0ff */
[----:B------:R-:W2:Y:S02]  /*3ad0*/  SYNCS.PHASECHK.TRANS64.TRYWAIT P0, [UR15+0xe0], R0 ;  /* 0x0000e000ff0075a7 */ /* 0x000ea4000800110f */
[----:B-123--:R-:W-:Y:S10]  /*3ae0*/  @!P0 BRA `(.L_x_67) ;  /* 0x000000ac00888947 */ /* 0x00eff40003800000 */
.L_x_215:
[----:B------:R-:W-:Y:S01]  /*3af0*/  IADD3 R10, PT, PT, R10, 0x1, RZ ;  /* 0x000000010a0a7810 */ /* 0x000fe20007ffe0ff */
[----:B------:R-:W-:Y:S06]  /*3b00*/  BRA.U !UP3, `(.L_x_68) ;  /* 0x000000010bf47547 */ /* 0x000fec000b800000 */
[----:B------:R-:W-:Y:S01]  /*3b10*/  UMOV UR25, URZ ;  /* 0x000000ff00197c82 */ /* 0x000fe20008000000 */
[----:B------:R-:W-:Y:S01]  /*3b20*/  UMOV UR24, UR18 ;  /* 0x0000001200187c82 */ /* 0x000fe20008000000 */
[----:B------:R-:W-:Y:S01]  /*3b30*/  UMOV UR23, UR12 ;  /* 0x0000000c00177c82 */ /* 0x000fe20008000000 */
[----:B------:R-:W-:-:S05]  /*3b40*/  UMOV UR29, UR26 ;  /* 0x0000001a001d7c82 */ /* 0x000fca0008000000 */
.L_x_71:
[----:B------:R-:W-:Y:S02]  /*3b50*/  UIADD3 UR24, UPT, UPT, UR24, 0x1, URZ ;  /* 0x0000000118187890 */ /* 0x000fe4000fffe0ff */
[----:B--2---:R-:W-:Y:S02]  /*3b60*/  ULEA UR14, UR29, UR13, 0x3 ;  /* 0x0000000d1d0e7291 */ /* 0x004fe4000f8e18ff */
[----:B------:R-:W-:Y:S01]  /*3b70*/  UISETP.NE.AND UP0, UPT, UR24, URZ, UPT ;  /* 0x000000ff1800728c */ /* 0x000fe2000bf05270 */
[----:B---3--:R-:W-:Y:S10]  /*3b80*/  @P2 BRA `(.L_x_69) ;  /* 0x00000000000c2947 */ /* 0x008ff40003800000 */
[----:B-1----:R-:W-:Y:S04]  /*3b90*/  SHF.L.U32 R2, R8, 0x1f, RZ ;  /* 0x0000001f08027819 */ /* 0x002fe800000006ff */
[----:B------:R-:W1:Y:S02]  /*3ba0*/  SYNCS.PHASECHK.TRANS64.TRYWAIT P0, [UR14], R2 ;  /* 0x00000002ff0075a7 */ /* 0x000e64000800110e */
[----:B-1----:R-:W-:Y:S05]  /*3bb0*/  @!P0 BRA `(.L_x_70) ;  /* 0x000000ac006c8947 */ /* 0x002fea0003800000 */
.L_x_69:
[----:B------:R-:W-:Y:S01]  /*3bc0*/  UISETP.NE.AND UP1, UPT, UR23, 0x1, UPT ;  /* 0x000000011700788c */ /* 0x000fe2000bf25270 */
[----:B------:R-:W-:Y:S01]  /*3bd0*/  PLOP3.LUT P2, PT, PT, PT, PT, 0x80, 0x8 ;  /* 0x000000000008781c */ /* 0x000fe20003f4f070 */
[----:B------:R-:W-:Y:S02]  /*3be0*/  UIADD3 UR26, UPT, UPT, UR29, 0x1, URZ ;  /* 0x000000011d1a7890 */ /* 0x000fe4000fffe0ff */
[----:B------:R-:W-:Y:S02]  /*3bf0*/  ULEA UR44, UR29, UR21, 0x6 ;  /* 0x000000151d2c7291 */ /* 0x000fe4000f8e30ff */
[----:B------:R-:W-:Y:S01]  /*3c00*/  UISETP.NE.AND UP2, UPT, UR26, 0x6, UPT ;  /* 0x000000061a00788c */ /* 0x000fe2000bf45270 */
[----:B------:R-:W-:Y:S01]  /*3c10*/  PLOP3.LUT P0, PT, PT, PT, UP1, 0x80, 0x8 ;  /* 0x000000000008781c */ /* 0x000fe20003f0f018 */
[----:B------:R-:W-:Y:S02]  /*3c20*/  ULEA UR42, UR29, UR22, 0x6 ;  /* 0x000000161d2a7291 */ /* 0x000fe4000f8e30ff */
[----:B------:R-:W-:Y:S02]  /*3c30*/  USEL UR39, URZ, 0x1, UP2 ;  /* 0x00000001ff277887 */ /* 0x000fe40009000000 */
[----:B------:R-:W-:Y:S02]  /*3c40*/  USEL UR26, UR26, URZ, UP2 ;  /* 0x000000ff1a1a7287 */ /* 0x000fe40009000000 */
[----:B------:R-:W-:Y:S02]  /*3c50*/  ULEA UR40, UR29, UR20, 0xa ;  /* 0x000000141d287291 */ /* 0x000fe4000f8e50ff */
[----:B------:R-:W-:Y:S01]  /*3c60*/  @UP1 ULEA UR38, UR26, UR13, 0x3 ;  /* 0x0000000d1a261291 */ /* 0x000fe2000f8e18ff */
[----:B------:R-:W-:Y:S01]  /*3c70*/  LOP3.LUT R8, R8, UR39, RZ, 0x3c, !PT ;  /* 0x0000002708087c12 */ /* 0x000fe2000f8e3cff */
[----:B------:R-:W-:Y:S02]  /*3c80*/  UIADD3 UR60, UPT, UPT, UR44, 0x20, URZ ;  /* 0x000000202c3c7890 */ /* 0x000fe4000fffe0ff */
[----:B------:R-:W-:Y:S01]  /*3c90*/  UISETP.NE.U32.AND UP1, UPT, UR25, URZ, UPT ;  /* 0x000000ff1900728c */ /* 0x000fe2000bf25070 */
[----:B-1----:R-:W-:Y:S01]  /*3ca0*/  @P0 SHF.L.U32 R0, R8, 0x1f, RZ ;  /* 0x0000001f08000819 */ /* 0x002fe200000006ff */
[----:B------:R-:W-:Y:S02]  /*3cb0*/  UIADD3 UR58, UPT, UPT, UR42, 0x20, URZ ;  /* 0x000000202a3a7890 */ /* 0x000fe4000fffe0ff */
[----:B------:R-:W-:Y:S01]  /*3cc0*/  UIADD3 UR56, UPT, UPT, UR40, 0x2, URZ ;  /* 0x0000000228387890 */ /* 0x000fe2000fffe0ff */
[----:B------:R2:W3:Y:S01]  /*3cd0*/  @P0 SYNCS.PHASECHK.TRANS64.TRYWAIT P2, [UR38], R0 ;  /* 0x00000000ff0005a7 */ /* 0x0004e20008041126 */
[----:B------:R-:W-:Y:S02]  /*3ce0*/  ULEA UR38, UR29, UR19, 0xa ;  /* 0x000000131d267291 */ /* 0x000fe4000f8e50ff */
[----:B------:R-:W-:Y:S02]  /*3cf0*/  UIADD3 UR52, UPT, UPT, UR40, 0x4, URZ ;  /* 0x0000000428347890 */ /* 0x000fe4000fffe0ff */
[----:B------:R-:W-:Y:S02]  /*3d00*/  UIADD3 UR54, UPT, UPT, UR38, 0x2, URZ ;  /* 0x0000000226367890 */ /* 0x000fe4000fffe0ff */
[----:B------:R-:W-:Y:S02]  /*3d10*/  UIADD3 UR50, UPT, UPT, UR38, 0x4, URZ ;  /* 0x0000000426327890 */ /* 0x000fe4000fffe0ff */
[----:B------:R-:W-:Y:S02]  /*3d20*/  UIADD3 UR48, UPT, UPT, UR40, 0x6, URZ ;  /* 0x0000000628307890 */ /* 0x000fe4000fffe0ff */
[----:B------:R-:W-:Y:S02]  /*3d30*/  UIADD3 UR46, UPT, UPT, UR38, 0x6, URZ ;  /* 0x00000006262e7890 */ /* 0x000fe4000fffe0ff */
[----:B------:R-:W-:Y:S02]  /*3d40*/  UIADD3 UR14, UPT, UPT, UR14, 0x30, URZ ;  /* 0x000000300e0e7890 */ /* 0x000fe4000fffe0ff */
[----:B------:R-:W-:Y:S01]  /*3d50*/  UIADD3 UR23, UPT, UPT, UR23, -0x1, URZ ;  /* 0xffffffff17177890 */ /* 0x000fe2000fffe0ff */
[----:B------:R-:W-:Y:S01]  /*3d60*/  UMOV UR45, 0x4008 ;  /* 0x00004008002d7882 */ /* 0x000fe20000000000 */
[----:B------:R-:W-:Y:S01]  /*3d70*/  UMOV UR61, 0x4008 ;  /* 0x00004008003d7882 */ /* 0x000fe20000000000 */
[----:B------:R2:W-:Y:S01]  /*3d80*/  UTCCP.T.S.4x32dp128bit tmem[UR28+0x100], gdesc[UR44] ;  /* 0x0001002c1c0079e7 */ /* 0x0005e20009100000 */
[----:B------:R2:W-:Y:S01]  /*3d90*/  UTCCP.T.S.4x32dp128bit tmem[UR28+0x104], gdesc[UR60] ;  /* 0x0001043c1c0079e7 */ /* 0x0005e20009100000 */
[----:B------:R-:W-:Y:S01]  /*3da0*/  UMOV UR43, 0x4008 ;  /* 0x00004008002b7882 */ /* 0x000fe20000000000 */
[----:B------:R-:W-:Y:S01]  /*3db0*/  UMOV UR59, 0x4008 ;  /* 0x00004008003b7882 */ /* 0x000fe20000000000 */
[----:B------:R2:W-:Y:S01]  /*3dc0*/  UTCCP.T.S.4x32dp128bit tmem[UR28+0x108], gdesc[UR42] ;  /* 0x0001082a1c0079e7 */ /* 0x0005e20009100000 */
[----:B------:R2:W-:Y:S01]  /*3dd0*/  UTCCP.T.S.4x32dp128bit tmem[UR28+0x10c], gdesc[UR58] ;  /* 0x00010c3a1c0079e7 */ /* 0x0005e20009100000 */
[----:B------:R-:W-:Y:S01]  /*3de0*/  UMOV UR41, 0x40004040 ;  /* 0x4000404000297882 */ /* 0x000fe20000000000 */
[----:B------:R-:W-:Y:S01]  /*3df0*/  UMOV UR39, 0x40004040 ;  /* 0x4000404000277882 */ /* 0x000fe20000000000 */
[----:B------:R-:W-:Y:S01]  /*3e00*/  UMOV UR57, 0x40004040 ;  /* 0x4000404000397882 */ /* 0x000fe20000000000 */
[----:B------:R2:W-:Y:S01]  /*3e10*/  UTCOMMA gdesc[UR38], gdesc[UR40], tmem[UR16], tmem[UR36], idesc[UR37], tmem[UR10], UP1 ;  /* 0xc00a2428260075ea */ /* 0x0005e20008800010 */
[----:B------:R-:W-:Y:S01]  /*3e20*/  UMOV UR55, 0x40004040 ;  /* 0x4000404000377882 */ /* 0x000fe20000000000 */
[----:B------:R-:W-:Y:S01]  /*3e30*/  UMOV UR53, 0x40004040 ;  /* 0x4000404000357882 */ /* 0x000fe20000000000 */
[----:B------:R2:W-:Y:S01]  /*3e40*/  UTCOMMA gdesc[UR54], gdesc[UR56], tmem[UR16], tmem[UR34], idesc[UR35], tmem[UR6], UPT ;  /* 0xc0062238360075ea */ /* 0x0005e2000b800010 */
[----:B------:R-:W-:Y:S01]  /*3e50*/  UMOV UR51, 0x40004040 ;  /* 0x4000404000337882 */ /* 0x000fe20000000000 */
[----:B------:R-:W-:Y:S01]  /*3e60*/  UMOV UR49, 0x40004040 ;  /* 0x4000404000317882 */ /* 0x000fe20000000000 */
[----:B------:R2:W-:Y:S01]  /*3e70*/  UTCOMMA gdesc[UR50], gdesc[UR52], tmem[UR16], tmem[UR32], idesc[UR33], tmem[UR8], UPT ;  /* 0xc0082034320075ea */ /* 0x0005e2000b800010 */
[----:B------:R-:W-:Y:S01]  /*3e80*/  UMOV UR47, 0x40004040 ;  /* 0x40004040002f7882 */ /* 0x000fe20000000000 */
[----:B------:R-:W-:Y:S01]  /*3e90*/  UMOV UR25, 0x1 ;  /* 0x0000000100197882 */ /* 0x000fe20000000000 */
[----:B------:R2:W-:Y:S01]  /*3ea0*/  UTCOMMA gdesc[UR46], gdesc[UR48], tmem[UR16], tmem[UR30], idesc[UR31], tmem[UR4], UPT ;  /* 0xc0041e302e0075ea */ /* 0x0005e2000b800010 */
[----:B------:R2:W-:Y:S01]  /*3eb0*/  UTCBAR.MULTICAST [UR14], URZ, UR17 ;  /* 0x000000ff0e0073e9 */ /* 0x0005e20008000811 */
[----:B------:R-:W-:Y:S01]  /*3ec0*/  UMOV UR29, UR26 ;  /* 0x0000001a001d7c82 */ /* 0x000fe20008000000 */
[----:B------:R-:W-:Y:S05]  /*3ed0*/  BRA.U UP0, `(.L_x_71) ;  /* 0xfffffffd001c7547 */ /* 0x000fea000b83ffff */
.L_x_68:
[----:B------:R-:W-:Y:S01]  /*3ee0*/  UIADD3 UR27, UPT, UPT, UR27, 0x1, URZ ;  /* 0x000000011b1b7890 */ /* 0x000fe2000fffe0ff */
[C---:B------:R-:W-:Y:S01]  /*3ef0*/  ISETP.NE.AND P0, PT, R10.reuse, 0x2, PT ;  /* 0x000000020a00780c */ /* 0x040fe20003f05270 */
[----:B------:R-:W-:Y:S02]  /*3f00*/  UIADD3 UR15, UPT, UPT, UR15, 0xd0, URZ ;  /* 0x000000d00f0f7890 */ /* 0x000fe4000fffe0ff */
[----:B------:R-:W-:Y:S01]  /*3f10*/  UISETP.NE.AND UP0, UPT, UR27, 0x2, UPT ;  /* 0x000000021b00788c */ /* 0x000fe2000bf05270 */
[----:B-12---:R-:W-:Y:S02]  /*3f20*/  SEL R0, RZ, 0x1, P0 ;  /* 0x00000001ff007807 */ /* 0x006fe40000000000 */
[----:B------:R-:W-:Y:S01]  /*3f30*/  SEL R10, R10, RZ, P0 ;  /* 0x000000ff0a0a7207 */ /* 0x000fe20000000000 */
[----:B------:R-:W-:Y:S01]  /*3f40*/  USEL UR14, URZ, 0x1, UP0 ;  /* 0x00000001ff0e7887 */ /* 0x000fe20008000000 */
[----:B------:R-:W-:Y:S01]  /*3f50*/  LOP3.LUT R9, R9, R0, RZ, 0x3c, !PT ;  /* 0x0000000009097212 */ /* 0x000fe200078e3cff */
[----:B------:R-:W-:Y:S01]  /*3f60*/  USEL UR27, UR27, URZ, UP0 ;  /* 0x000000ff1b1b7287 */ /* 0x000fe20008000000 */
[----:B------:R1:W-:Y:S03]  /*3f70*/  UTCBAR [UR15], URZ ;  /* 0x000000ff0f0073e9 */ /* 0x0003e600080000ff */
[----:B------:R-:W-:Y:S01]  /*3f80*/  LOP3.LUT R11, R11, UR14, RZ, 0x3c, !PT ;  /* 0x0000000e0b0b7c12 */ /* 0x000fe2000f8e3cff */
[----:B------:R-:W-:Y:S07]  /*3f90*/  @P1 BRA `(.L_x_72) ;  /* 0xfffffff8006c1947 */ /* 0x000fee000383ffff */
[----:B------:R-:W2:Y:S01]  /*3fa0*/  S2UR UR4, SR_CgaCtaId ;  /* 0x00000000000479c3 */ /* 0x000ea20000008800 */
[----:B------:R-:W-:Y:S01]  /*3fb0*/  ELECT P0, URZ, PT ;  /* 0x0000000000ff782f */ /* 0x000fe20003800000 */
[----:B------:R-:W-:Y:S01]  /*3fc0*/  IMAD.MOV.U32 R0, RZ, RZ, 0x1 ;  /* 0x00000001ff007424 */ /* 0x000fe200078e00ff */
[----:B------:R-:W-:Y:S01]  /*3fd0*/  UIADD3 UR13, UPT, UPT, UR13, 0xe0, URZ ;  /* 0x000000e00d0d7890 */ /* 0x000fe2000fffe0ff */
[----:B------:R-:W-:Y:S01]  /*3fe0*/  SHF.L.U32 R2, R11, 0x1f, RZ ;  /* 0x0000001f0b027819 */ /* 0x000fe200000006ff */
[----:B------:R-:W-:-:S03]  /*3ff0*/  UMOV UR5, 0x40 ;  /* 0x0000004000057882 */ /* 0x000fc60000000000 */
[----:B------:R-:W-:Y:S01]  /*4000*/  UVIRTCOUNT.DEALLOC.SMPOOL 0x80 ;  /* 0x000000800000784c */ /* 0x000fe20000000000 */
[----:B--2---:R-:W-:Y:S02]  /*4010*/  ULEA UR4, UR4, UR5, 0x18 ;  /* 0x0000000504047291 */ /* 0x004fe4000f8ec0ff */
[----:B------:R-:W-:-:S07]  /*4020*/  ULEA UR5, UR27, UR13, 0x3 ;  /* 0x0000000d1b057291 */ /* 0x000fce000f8e18ff */
[----:B------:R2:W-:Y:S02]  /*4030*/  @P0 STS.U8 [UR4+0x1c], R0 ;  /* 0x00001c00ff000988 */ /* 0x0005e40008000004 */
[----:B------:R-:W4:Y:S02]  /*4040*/  SYNCS.PHASECHK.TRANS64.TRYWAIT P0, [UR5], R2 ;  /* 0x00000002ff0075a7 */ /* 0x000f240008001105 */
[----:B--2-4-:R-:W-:Y:S05]  /*4050*/  @!P0 BRA `(.L_x_73) ;  /* 0x000000a8005c8947 */ /* 0x014fea0003800000 */
.L_x_218:
[----:B------:R-:W-:-:S04]  /*4060*/  UIADD3 UR6, UPT, UPT, UR27, 0x1, URZ ;  /* 0x000000011b067890 */ /* 0x000fc8000fffe0ff */
[----:B------:R-:W-:-:S04]  /*4070*/  UISETP.NE.AND UP0, UPT, UR6, 0x2, UPT ;  /* 0x000000020600788c */ /* 0x000fc8000bf05270 */
[----:B------:R-:W-:Y:S02]  /*4080*/  USEL UR5, URZ, 0x1, UP0 ;  /* 0x00000001ff057887 */ /* 0x000fe40008000000 */
[----:B------:R-:W-:-:S04]  /*4090*/  USEL UR6, UR6, URZ, UP0 ;  /* 0x000000ff06067287 */ /* 0x000fc80008000000 */
[----:B------:R-:W-:Y:S01]  /*40a0*/  ULEA UR6, UR6, UR13, 0x3 ;  /* 0x0000000d06067291 */ /* 0x000fe2000f8e18ff */
[----:B--2---:R-:W-:-:S04]  /*40b0*/  LOP3.LUT R2, R11, UR5, RZ, 0x3c, !PT ;  /* 0x000000050b027c12 */ /* 0x004fc8000f8e3cff */
[----:B------:R-:W-:-:S04]  /*40c0*/  SHF.L.U32 R2, R2, 0x1f, RZ ;  /* 0x0000001f02027819 */ /* 0x000fc800000006ff */
[----:B------:R-:W2:Y:S02]  /*40d0*/  SYNCS.PHASECHK.TRANS64.TRYWAIT P0, [UR6], R2 ;  /* 0x00000002ff0075a7 */ /* 0x000ea40008001106 */
[----:B--2---:R-:W-:Y:S05]  /*40e0*/  @!P0 BRA `(.L_x_74) ;  /* 0x000000a800508947 */ /* 0x004fea0003800000 */
.L_x_220:
[----:B------:R-:W-:Y:S01]  /*40f0*/  NOP ;  /* 0x0000000000007918 */ /* 0x000fe20000000000 */
[----:B--2---:R-:W2:Y:S01]  /*4100*/  LDS R0, [UR4+0x14] ;  /* 0x00001404ff007984 */ /* 0x004ea20008000800 */
[----:B------:R-:W-:Y:S01]  /*4110*/  ULOP3.LUT UR6, UR28, 0xffff, URZ, 0xc0, !UPT ;  /* 0x0000ffff1c067892 */ /* 0x000fe2000f8ec0ff */
[----:B------:R-:W-:Y:S01]  /*4120*/  UMOV UR8, 0xffff ;  /* 0x0000ffff00087882 */ /* 0x000fe20000000000 */
[----:B------:R-:W-:Y:S02]  /*4130*/  UMOV UR5, 0x1 ;  /* 0x0000000100057882 */ /* 0x000fe40000000000 */
[----:B------:R-:W-:-:S04]  /*4140*/  USHF.R.U32.HI UR6, URZ, 0x5, UR6 ;  /* 0x00000005ff067899 */ /* 0x000fc80008011606 */
[----:B------:R-:W-:Y:S02]  /*4150*/  USHF.L.U32 UR8, UR8, UR6, URZ ;  /* 0x0000000608087299 */ /* 0x000fe400080006ff */
[----:B------:R-:W-:-:S04]  /*4160*/  USHF.L.U32 UR5, UR5, UR6, URZ ;  /* 0x0000000605057299 */ /* 0x000fc800080006ff */
[----:B--2---:R-:W-:-:S04]  /*4170*/  LOP3.LUT R0, R0, UR8, RZ, 0xc0, !PT ;  /* 0x0000000800007c12 */ /* 0x004fc8000f8ec0ff */
[----:B------:R-:W-:-:S13]  /*4180*/  ISETP.NE.AND P0, PT, R0, UR8, PT ;  /* 0x0000000800007c0c */ /* 0x000fda000bf05270 */
[----:B------:R-:W-:Y:S05]  /*4190*/  @P0 BRA `(.L_x_75) ;  /* 0x0000000000580947 */ /* 0x000fea0003800000 */
[----:B------:R-:W2:Y:S02]  /*41a0*/  LDS R0, [UR4+0x18] ;  /* 0x00001804ff007984 */ /* 0x000ea40008000800 */
[----:B--2---:R-:W-:-:S04]  /*41b0*/  LOP3.LUT R0, R0, UR5, RZ, 0xc0, !PT ;  /* 0x0000000500007c12 */ /* 0x004fc8000f8ec0ff */
[----:B------:R-:W-:-:S13]  /*41c0*/  ISETP.NE.AND P0, PT, R0, UR5, PT ;  /* 0x0000000500007c0c */ /* 0x000fda000bf05270 */
[----:B------:R-:W-:Y:S05]  /*41d0*/  @P0 BRA `(.L_x_76) ;  /* 0x00000000003c0947 */ /* 0x000fea0003800000 */
[----:B------:R-:W2:Y:S01]  /*41e0*/  S2R R2, SR_LANEID ;  /* 0x0000000000027919 */ /* 0x000ea20000000000 */
[----:B------:R-:W-:Y:S01]  /*41f0*/  ULOP3.LUT UR8, URZ, UR8, URZ, 0x33, !UPT ;  /* 0x00000008ff087292 */ /* 0x000fe2000f8e33ff */
[----:B------:R-:W-:Y:S02]  /*4200*/  VOTEU.ANY UR7, UPT, PT ;  /* 0x0000000000077886 */ /* 0x000fe400038e0100 */
[----:B------:R-:W-:-:S03]  /*4210*/  UFLO.U32 UR7, UR7 ;  /* 0x00000007000772bd */ /* 0x000fc600080e0000 */
[----:B------:R-:W-:-:S04]  /*4220*/  IMAD.U32 R0, RZ, RZ, UR8 ;  /* 0x00000008ff007e24 */ /* 0x000fc8000f8e00ff */
[----:B------:R4:W1:Y:S02]  /*4230*/  REDUX UR6, R0 ;  /* 0x00000000000673c4 */ /* 0x0008640000000000 */
[----:B------:R1:W-:Y:S01]  /*4240*/  UTCATOMSWS.AND URZ, UR8 ;  /* 0x0000000800ff79e3 */ /* 0x0003e20008000000 */
[----:B--2---:R-:W-:Y:S02]  /*4250*/  ISETP.EQ.U32.AND P0, PT, R2, UR7, PT ;  /* 0x0000000702007c0c */ /* 0x004fe4000bf02070 */
[----:B----4-:R-:W-:Y:S02]  /*4260*/  LOP3.LUT R0, RZ, UR5, RZ, 0x33, !PT ;  /* 0x00000005ff007c12 */ /* 0x010fe4000f8e33ff */
[----:B-1----:R-:W-:Y:S02]  /*4270*/  MOV R2, UR6 ;  /* 0x0000000600027c02 */ /* 0x002fe40008000f00 */
[----:B------:R-:W1:Y:S07]  /*4280*/  REDUX UR5, R0 ;  /* 0x00000000000573c4 */ /* 0x000e6e0000000000 */
[----:B------:R2:W-:Y:S01]  /*4290*/  @P0 ATOMS.AND RZ, [UR4+0x14], R2 ;  /* 0x00001402ffff098c */ /* 0x0005e2000a800004 */
[----:B-1----:R-:W-:-:S05]  /*42a0*/  IMAD.U32 R0, RZ, RZ, UR5 ;  /* 0x00000005ff007e24 */ /* 0x002fca000f8e00ff */
[----:B------:R2:W-:Y:S01]  /*42b0*/  @P0 ATOMS.AND RZ, [UR4+0x18], R0 ;  /* 0x00001800ffff098c */ /* 0x0005e2000a800004 */
[----:B------:R-:W-:Y:S05]  /*42c0*/  BRA `(.L_x_77) ;  /* 0x0000000000147947 */ /* 0x000fea0003800000 */
.L_x_76:
[----:B------:R-:W-:Y:S02]  /*42d0*/  MOV R2, 0x42f0 ;  /* 0x000042f000027802 */ /* 0x000fe40000000f00 */
[----:B-1-3-5:R-:W-:Y:S05]  /*42e0*/  CALL.REL.NOINC `($__internal_0_$__cuda_sm10x_tcgen05_guardrail_trap_col_being_dealloced_not_returned_by_alloc) ;  /* 0x000000ac00e87944 */ /* 0x02afea0003c00000 */
[----:B------:R-:W-:Y:S05]  /*42f0*/  BRA `(.L_x_77) ;  /* 0x0000000000087947 */ /* 0x000fea0003800000 */
.L_x_75:
[----:B------:R-:W-:Y:S02]  /*4300*/  MOV R2, 0x4320 ;  /* 0x0000432000027802 */ /* 0x000fe40000000f00 */
[----:B-1-3-5:R-:W-:Y:S05]  /*4310*/  CALL.REL.NOINC `($__internal_2_$__cuda_sm10x_tcgen05_guardrail_trap_unallocated_columns_being_dealloced) ;  /* 0x000000ac00f47944 */ /* 0x02afea0003c00000 */
.L_x_77:
[----:B------:R-:W-:Y:S01]  /*4320*/  NOP ;  /* 0x0000000000007918 */ /* 0x000fe20000000000 */
[----:B------:R-:W-:Y:S05]  /*4330*/  EXIT ;  /* 0x000000000000794d */ /* 0x000fea0003800000 */
.L_x_61:
[----:B------:R-:W-:-:S09]  /*4340*/  UISETP.NE.OR UP6, UPT, UR11, 0x3, !UP6 ;  /* 0x000000030b00788c */ /* 0x000fd2000f7c5670 */
[----:B------:R-:W-:Y:S05]  /*4350*/  BRA.U UP6, `(.L_x_78) ;  /* 0x0000001906447547 */ /* 0x000fea000b800000 */
[----:B------:R-:W2:Y:S01]  /*4360*/  LDCU.64 UR6, c[0x0][0xc88] ;  /* 0x00019100ff0677ac */ /* 0x000ea20008000a00 */
[----:B------:R-:W3:Y:S01]  /*4370*/  LDC R0, c[0x0][0xf30] ;  /* 0x0003cc00ff007b82 */ /* 0x000ee20000000800 */
[----:B------:R-:W-:Y:S01]  /*4380*/  CS2R R26, SRZ ;  /* 0x00000000001a7805 */ /* 0x000fe2000001ff00 */
[----:B------:R-:W-:Y:S01]  /*4390*/  IMAD.MOV.U32 R23, RZ, RZ, 0x1000 ;  /* 0x00001000ff177424 */ /* 0x000fe200078e00ff */
[----:B------:R-:W4:Y:S01]  /*43a0*/  LDCU.64 UR4, c[0x0][0xc90] ;  /* 0x00019200ff0477ac */ /* 0x000f220008000a00 */
[----:B------:R-:W-:-:S04]  /*43b0*/  UPLOP3.LUT UP2, UPT, UPT, UPT, UPT, 0x40, 0x4 ;  /* 0x000000000004789c */ /* 0x000fc80003f4e870 */
[----:B------:R-:W1:Y:S08]  /*43c0*/  LDC R22, c[0x0][0x370] ;  /* 0x0000dc00ff167b82 */ /* 0x000e700000000800 */
[----:B------:R-:W1:Y:S01]  /*43d0*/  LDC R3, c[0x0][0xf0c] ;  /* 0x0003c300ff037b82 */ /* 0x000e620000000800 */
[----:B--2---:R-:W-:-:S03]  /*43e0*/  UISETP.NE.U32.AND UP1, UPT, UR6, URZ, UPT ;  /* 0x000000ff0600728c */ /* 0x004fc6000bf25070 */
[----:B------:R-:W-:Y:S01]  /*43f0*/  UMOV UR6, 0x400 ;  /* 0x0000040000067882 */ /* 0x000fe20000000000 */
[----:B------:R-:W-:Y:S02]  /*4400*/  UISETP.NE.AND.EX UP1, UPT, UR7, URZ, UPT, UP1 ;  /* 0x000000ff0700728c */ /* 0x000fe4000bf25310 */
[----:B------:R-:W-:Y:S01]  /*4410*/  USEL UR7, URZ, 0x1, UP4 ;  /* 0x00000001ff077887 */ /* 0x000fe2000a000000 */
[----:B------:R-:W2:Y:S01]  /*4420*/  LDC R20, c[0x0][0xf20] ;  /* 0x0003c800ff147b82 */ /* 0x000ea20000000800 */
[----:B------:R-:W-:Y:S01]  /*4430*/  ULEA UR6, UR37, UR6, 0x18 ;  /* 0x0000000625067291 */ /* 0x000fe2000f8ec0ff */
[----:B---3--:R-:W-:Y:S01]  /*4440*/  ISETP.NE.AND P1, PT, R0, 0x1, PT ;  /* 0x000000010000780c */ /* 0x008fe20003f25270 */
[----:B----4-:R-:W-:Y:S02]  /*4450*/  UISETP.NE.U32.AND UP4, UPT, UR4, URZ, UPT ;  /* 0x000000ff0400728c */ /* 0x010fe4000bf85070 */
[----:B------:R-:W-:Y:S02]  /*4460*/  UIADD3 UR57, UPT, UPT, UR6, 0x60, URZ ;  /* 0x0000006006397890 */ /* 0x000fe4000fffe0ff */
[----:B------:R-:W-:Y:S01]  /*4470*/  UIADD3 UR49, UPT, UPT, UR6, 0x68, URZ ;  /* 0x0000006806317890 */ /* 0x000fe2000fffe0ff */
[----:B------:R-:W3:Y:S01]  /*4480*/  LDC.64 R28, c[0x0][0x348] ;  /* 0x0000d200ff1c7b82 */ /* 0x000ee20000000a00 */
[----:B------:R-:W-:-:S02]  /*4490*/  UIADD3 UR41, UPT, UPT, UR6, 0x70, URZ ;  /* 0x0000007006297890 */ /* 0x000fc4000fffe0ff */
[----:B------:R-:W-:Y:S02]  /*44a0*/  UIADD3 UR25, UPT, UPT, UR6, 0x78, URZ ;  /* 0x0000007806197890 */ /* 0x000fe4000fffe0ff */
[----:B------:R-:W-:-:S03]  /*44b0*/  UISETP.NE.AND.EX UP4, UPT, UR5, URZ, UPT, UP4 ;  /* 0x000000ff0500728c */ /* 0x000fc6000bf85340 */
[----:B------:R-:W4:Y:S08]  /*44c0*/  LDC.64 R14, c[0x0][0xf10] ;  /* 0x0003c400ff0e7b82 */ /* 0x000f300000000a00 */
[----:B------:R-:W1:Y:S08]  /*44d0*/  LDC.64 R6, c[0x0][0xf18] ;  /* 0x0003c600ff067b82 */ /* 0x000e700000000a00 */
[----:B------:R-:W1:Y:S08]  /*44e0*/  LDC.64 R4, c[0x0][0xf28] ;  /* 0x0003ca00ff047b82 */ /* 0x000e700000000a00 */
[----:B--2---:R-:W1:Y:S02]  /*44f0*/  LDC R21, c[0x0][0x374] ;  /* 0x0000dd00ff157b82 */ /* 0x004e640000000800 */
.L_x_93:
[C---:B------:R-:W-:Y:S02]  /*4500*/  LEA R0, R27.reuse, UR6, 0x3 ;  /* 0x000000061b007c11 */ /* 0x040fe4000f8e18ff */
[----:B------:R-:W-:Y:S02]  /*4510*/  SHF.L.U32 R2, R26, 0x1f, RZ ;  /* 0x0000001f1a027819 */ /* 0x000fe400000006ff */
[----:B------:R-:W-:Y:S02]  /*4520*/  LEA R16, R27, UR6, 0x4 ;  /* 0x000000061b107c11 */ /* 0x000fe4000f8e20ff */
[----:B--2---:R-:W2:Y:S02]  /*4530*/  SYNCS.PHASECHK.TRANS64.TRYWAIT P0, [R0+URZ+0xb0], R2 ;  /* 0x0000b002000075a7 */ /* 0x004ea400080011ff */
[----:B--2---:R-:W-:Y:S05]  /*4540*/  @!P0 BRA `(.L_x_79) ;  /* 0x000000a400508947 */ /* 0x004fea0003800000 */
.L_x_221:
[----:B------:R-:W-:Y:S01]  /*4550*/  ISETP.GE.AND P0, PT, R43, 0x1, PT ;  /* 0x000000012b00780c */ /* 0x000fe20003f06270 */
[----:B------:R-:W1:Y:S01]  /*4560*/  LDS.128 R16, [R16+0x120] ;  /* 0x0001200010107984 */ /* 0x000e620000000c00 */
[----:B------:R-:W-:Y:S01]  /*4570*/  ISETP.NE.U32.AND P4, PT, RZ, UR4, PT ;  /* 0x00000004ff007c0c */ /* 0x000fe2000bf85070 */
[----:B--2---:R-:W-:Y:S01]  /*4580*/  VIADD R0, R0, 0xc0 ;  /* 0x000000c000007836 */ /* 0x004fe20000000000 */
[----:B------:R-:W-:Y:S01]  /*4590*/  USHF.L.U32 UR58, UR12, 0x7, URZ ;  /* 0x000000070c3a7899 */ /* 0x000fe200080006ff */
[----:B------:R-:W-:Y:S01]  /*45a0*/  IMAD.MOV.U32 R24, RZ, RZ, 0x1 ;  /* 0x00000001ff187424 */ /* 0x000fe200078e00ff */
[----:B------:R-:W-:Y:S01]  /*45b0*/  ISETP.NE.AND.EX P4, PT, RZ, UR5, PT, P4 ;  /* 0x00000005ff007c0c */ /* 0x000fe2000bf85340 */
[----:B------:R-:W-:Y:S01]  /*45c0*/  USHF.L.U32 UR59, UR20, 0x7, URZ ;  /* 0x00000007143b7899 */ /* 0x000fe200080006ff */
[----:B------:R-:W-:Y:S01]  /*45d0*/  PRMT R0, RZ, 0x654, R0 ;  /* 0x00000654ff007816 */ /* 0x000fe20000000000 */
[----:B------:R-:W-:Y:S01]  /*45e0*/  @!PT LDS RZ, [RZ] ;  /* 0x00000000fffff984 */ /* 0x000fe20000000800 */
[----:B------:R-:W-:Y:S01]  /*45f0*/  @!PT LDS RZ, [RZ] ;  /* 0x00000000fffff984 */ /* 0x000fe20000000800 */
[----:B------:R-:W-:Y:S01]  /*4600*/  @!PT LDS RZ, [RZ] ;  /* 0x00000000fffff984 */ /* 0x000fe20000000800 */
[----:B------:R-:W-:Y:S01]  /*4610*/  @!PT LDS RZ, [RZ] ;  /* 0x00000000fffff984 */ /* 0x000fe20000000800 */
[----:B------:R2:W-:Y:S06]  /*4620*/  MEMBAR.ALL.CTA ;  /* 0x0000000000007992 */ /* 0x0005ec0000008000 */
[----:B--2---:R-:W2:Y:S01]  /*4630*/  FENCE.VIEW.ASYNC.S ;  /* 0x00000000000073c6 */ /* 0x004ea20000000000 */
[----:B------:R-:W-:Y:S01]  /*4640*/  SHF.L.U32 R24, R24, 0x1f, RZ ;  /* 0x0000001f18187819 */ /* 0x000fe200000006ff */
[----:B--2---:R2:W-:Y:S01]  /*4650*/  SYNCS.ARRIVE.TRANS64.RED.A1T0 RZ, [R0+URZ], RZ ;  /* 0x000000ff00ff79a7 */ /* 0x0045e200081004ff */
[----:B-1----:R-:W-:Y:S11]  /*4660*/  LOP3.LUT P3, RZ, R18, 0x1, RZ, 0xc0, !PT ;  /* 0x0000000112ff7812 */ /* 0x002ff6000786c0ff */
[----:B------:R-:W-:Y:S02]  /*4670*/  @!UPT UIADD3 URZ, UPT, UPT, URZ, URZ, URZ ;  /* 0x000000fffffff290 */ /* 0x000fe4000fffe0ff */
[----:B------:R-:W-:Y:S02]  /*4680*/  @P3 MOV R11, R16 ;  /* 0x00000010000b3202 */ /* 0x000fe40000000f00 */
[----:B------:R-:W-:Y:S01]  /*4690*/  @P3 LOP3.LUT R10, R17, 0xffff, RZ, 0xc0, !PT ;  /* 0x0000ffff110a3812 */ /* 0x000fe200078ec0ff */
[----:B--2---:R-:W-:Y:S06]  /*46a0*/  @!P0 BRA `(.L_x_80) ;  /* 0x0000000000a48947 */ /* 0x004fec0003800000 */
[-C--:B------:R-:W-:Y:S01]  /*46b0*/  IMAD.HI.U32 R0, R21, R7.reuse, RZ ;  /* 0x0000000715007227 */ /* 0x080fe200078e00ff */
[----:B------:R-:W-:Y:S02]  /*46c0*/  ISETP.NE.AND P0, PT, R6, 0x1, PT ;  /* 0x000000010600780c */ /* 0x000fe40003f05270 */
[----:B------:R-:W-:Y:S01]  /*46d0*/  ISETP.NE.AND P2, PT, R43, 0x1, PT ;  /* 0x000000012b00780c */ /* 0x000fe20003f45270 */
[----:B----4-:R-:W-:Y:S01]  /*46e0*/  IMAD.HI.U32 R9, R22, R14, RZ ;  /* 0x0000000e16097227 */ /* 0x010fe200078e00ff */
[----:B------:R-:W-:Y:S02]  /*46f0*/  SHF.R.U32.HI R0, RZ, R20, R0 ;  /* 0x00000014ff007219 */ /* 0x000fe40000011600 */
[----:B------:R-:W-:Y:S01]  /*4700*/  ISETP.NE.AND P5, PT, R3, 0x1, PT ;  /* 0x000000010300780c */ /* 0x000fe20003fa5270 */
[----:B------:R-:W-:Y:S01]  /*4710*/  IMAD.HI.U32 R13, R10, R7, RZ ;  /* 0x000000070a0d7227 */ /* 0x000fe200078e00ff */
[----:B------:R-:W-:Y:S02]  /*4720*/  SHF.R.U32.HI R9, RZ, R15, R9 ;  /* 0x0000000fff097219 */ /* 0x000fe40000011609 */
[----:B------:R-:W-:Y:S01]  /*4730*/  SEL R0, R21, R0, !P0 ;  /* 0x0000000015007207 */ /* 0x000fe20004000000 */
[----:B------:R-:W-:Y:S01]  /*4740*/  IMAD.HI.U32 R12, R11, R14, RZ ;  /* 0x0000000e0b0c7227 */ /* 0x000fe200078e00ff */
[----:B------:R-:W-:Y:S03]  /*4750*/  SEL R9, R22, R9, !P5 ;  /* 0x0000000916097207 */ /* 0x000fe60006800000 */
[-C--:B------:R-:W-:Y:S01]  /*4760*/  IMAD.HI.U32 R8, R0, R4.reuse, RZ ;  /* 0x0000000400087227 */ /* 0x080fe200078e00ff */
[----:B------:R-:W-:Y:S03]  /*4770*/  SHF.R.U32.HI R12, RZ, R15, R12 ;  /* 0x0000000fff0c7219 */ /* 0x000fe6000001160c */
[----:B------:R-:W-:Y:S01]  /*4780*/  IMAD.HI.U32 R2, R9, R4, RZ ;  /* 0x0000000409027227 */ /* 0x000fe200078e00ff */
[-C--:B------:R-:W-:Y:S02]  /*4790*/  @P2 SHF.R.U32.HI R0, RZ, R5.reuse, R8 ;  /* 0x00000005ff002219 */ /* 0x080fe40000011608 */
[----:B------:R-:W-:Y:S02]  /*47a0*/  SHF.R.U32.HI R8, RZ, R20, R13 ;  /* 0x00000014ff087219 */ /* 0x000fe4000001160d */
[----:B------:R-:W-:Y:S01]  /*47b0*/  @P2 SHF.R.U32.HI R9, RZ, R5, R2 ;  /* 0x00000005ff092219 */ /* 0x000fe20000011602 */
[----:B------:R-:W-:Y:S01]  /*47c0*/  IMAD R0, R43, R0, RZ ;  /* 0x000000002b007224 */ /* 0x000fe200078e02ff */
[----:B------:R-:W-:Y:S02]  /*47d0*/  SEL R8, R10, R8, !P0 ;  /* 0x000000080a087207 */ /* 0x000fe40004000000 */
[----:B------:R-:W-:Y:S01]  /*47e0*/  SEL R2, R11, R12, !P5 ;  /* 0x0000000c0b027207 */ /* 0x000fe20006800000 */
[C---:B------:R-:W-:Y:S01]  /*47f0*/  IMAD R12, R43.reuse, R9, RZ ;  /* 0x000000092b0c7224 */ /* 0x040fe200078e02ff */
[C---:B------:R-:W-:Y:S01]  /*4800*/  ISETP.GE.AND P0, PT, R8.reuse, R0, PT ;  /* 0x000000000800720c */ /* 0x040fe20003f06270 */
[----:B------:R-:W-:Y:S03]  /*4810*/  IMAD.HI.U32 R0, R8, R4, RZ ;  /* 0x0000000408007227 */ /* 0x000fe600078e00ff */
[----:B------:R-:W-:Y:S02]  /*4820*/  ISETP.GE.OR P0, PT, R2, R12, P0 ;  /* 0x0000000c0200720c */ /* 0x000fe40000706670 */
[-C--:B------:R-:W-:Y:S04]  /*4830*/  SHF.R.U32.HI R0, RZ, R5.reuse, R0 ;  /* 0x00000005ff007219 */ /* 0x080fe80000011600 */
[----:B------:R-:W-:Y:S05]  /*4840*/  SEL R13, R8, R0, !P2 ;  /* 0x00000000080d7207 */ /* 0x000fea0005000000 */
[----:B------:R-:W-:Y:S02]  /*4850*/  IMAD.MOV R12, RZ, RZ, -R13 ;  /* 0x000000ffff0c7224 */ /* 0x000fe400078e0a0d */
[C---:B------:R-:W-:Y:S04]  /*4860*/  @!P0 IMAD.HI.U32 R0, R2.reuse, R4, RZ ;  /* 0x0000000402008227 */ /* 0x040fe800078e00ff */
[----:B------:R-:W-:Y:S01]  /*4870*/  IMAD R12, R43, R12, R8 ;  /* 0x0000000c2b0c7224 */ /* 0x000fe200078e0208 */
[----:B------:R-:W-:Y:S04]  /*4880*/  @!P0 SHF.R.U32.HI R0, RZ, R5, R0 ;  /* 0x00000005ff008219 */ /* 0x000fe80000011600 */
[----:B------:R-:W-:Y:S04]  /*4890*/  @!P0 SEL R0, R2, R0, !P2 ;  /* 0x0000000002008207 */ /* 0x000fe80005000000 */
[----:B------:R-:W-:Y:S01]  /*48a0*/  @!P0 IADD3 R13, PT, PT, R13, -R0, RZ ;  /* 0x800000000d0d8210 */ /* 0x000fe20007ffe0ff */
[----:B------:R-:W-:Y:S01]  /*48b0*/  @!P0 IMAD R0, R9, R12, R0 ;  /* 0x0000000c09008224 */ /* 0x000fe200078e0200 */
[----:B------:R-:W-:Y:S01]  /*48c0*/  IADD3 R9, PT, PT, -R8, RZ, RZ ;  /* 0x000000ff08097210 */ /* 0x000fe20007ffe1ff */
[--C-:B------:R-:W-:Y:S02]  /*48d0*/  IMAD.MOV R12, RZ, RZ, -R2.reuse ;  /* 0x000000ffff0c7224 */ /* 0x100fe400078e0a02 */
[----:B------:R-:W-:Y:S02]  /*48e0*/  @!P0 IMAD R8, R13, R43, R2 ;  /* 0x0000002b0d088224 */ /* 0x000fe400078e0202 */
[----:B------:R-:W-:Y:S02]  /*48f0*/  @!P0 IMAD.MOV.U32 R2, RZ, RZ, R0 ;  /* 0x000000ffff028224 */ /* 0x000fe400078e0000 */
[----:B------:R-:W-:Y:S02]  /*4900*/  IMAD R11, R3, R12, R11 ;  /* 0x0000000c030b7224 */ /* 0x000fe400078e020b */
[----:B------:R-:W-:Y:S02]  /*4910*/  IMAD R10, R6, R9, R10 ;  /* 0x00000009060a7224 */ /* 0x000fe400078e020a */
[----:B------:R-:W-:Y:S02]  /*4920*/  IMAD R11, R2, R3, R11 ;  /* 0x00000003020b7224 */ /* 0x000fe400078e020b */
[----:B------:R-:W-:Y:S02]  /*4930*/  IMAD R10, R8, R6, R10 ;  /* 0x00000006080a7224 */ /* 0x000fe400078e020a */
.L_x_80:
[----:B------:R-:W-:Y:S05]  /*4940*/  BRA.U UP2, `(.L_x_81) ;  /* 0x0000000102107547 */ /* 0x000fea000b800000 */
[----:B------:R-:W-:Y:S04]  /*4950*/  MOV R2, UR7 ;  /* 0x0000000700027c02 */ /* 0x000fe80008000f00 */
[----:B------:R-:W-:Y:S04]  /*4960*/  SHF.L.U32 R2, R2, 0x1f, RZ ;  /* 0x0000001f02027819 */ /* 0x000fe800000006ff */
[----:B------:R-:W1:Y:S02]  /*4970*/  SYNCS.PHASECHK.TRANS64.TRYWAIT P0, [UR6+0xa8], R2 ;  /* 0x0000a802ff0075a7 */ /* 0x000e640008001106 */
[----:B-1----:R-:W-:Y:S05]  /*4980*/  @!P0 BRA `(.L_x_82) ;  /* 0x000000a000548947 */ /* 0x002fea0003800000 */
.L_x_81:
[----:B------:R-:W-:Y:S05]  /*4990*/  BRA.U !UP4, `(.L_x_83) ;  /* 0x000000010c347547 */ /* 0x000fea000b800000 */
[----:B------:R-:W-:Y:S01]  /*49a0*/  UPLOP3.LUT UP0, UPT, UPT, UPT, UP1, 0x80, 0x8 ;  /* 0x000000000008789c */ /* 0x000fe20003f0f010 */
[----:B-1----:R-:W-:Y:S02]  /*49b0*/  HFMA2 R0, -RZ, RZ, 0, 5.9604644775390625e-08 ;  /* 0x00000001ff007431 */ /* 0x002fe400000001ff */
[----:B------:R-:W-:Y:S03]  /*49c0*/  IMAD.MOV.U32 R86, RZ, RZ, 0x1 ;  /* 0x00000001ff567424 */ /* 0x000fe600078e00ff */
[----:B------:R-:W-:Y:S05]  /*49d0*/  PLOP3.LUT P0, PT, PT, PT, UP0, 0x80, 0x8 ;  /* 0x000000000008781c */ /* 0x000fea0003f0f008 */
[----:B------:R-:W1:Y:S01]  /*49e0*/  @UP0 LDCU.64 UR10, c[0x0][0xc88] ;  /* 0x00019100ff0a07ac */ /* 0x000e620008000a00 */
[----:B------:R-:W-:Y:S07]  /*49f0*/  @UP0 UIMAD UR8, UR36, UR4, URZ ;  /* 0x00000004240802a4 */ /* 0x000fee000f8e02ff */
[----:B------:R-:W-:Y:S01]  /*4a00*/  @!P0 PRMT R86, R0, 0x7610, R86 ;  /* 0x0000761000568816 */ /* 0x000fe20000000056 */
[----:B-1----:R-:W-:Y:S03]  /*4a10*/  @UP0 UIMAD.WIDE UR10, UR8, 0x4, UR10 ;  /* 0x00000004080a08a5 */ /* 0x002fe6000f8e020a */
[----:B------:R-:W1:Y:S03]  /*4a20*/  @!UP0 LDCU UR8, c[0x0][0xc80] ;  /* 0x00019000ff0887ac */ /* 0x000e660008000800 */
[----:B------:R-:W-:Y:S01]  /*4a30*/  IMAD.U32 R8, RZ, RZ, UR10 ;  /* 0x0000000aff087e24 */ /* 0x000fe2000f8e00ff */
[----:B------:R-:W-:Y:S05]  /*4a40*/  MOV R9, UR11 ;  /* 0x0000000b00097c02 */ /* 0x000fea0008000f00 */
[----:B-----5:R2:W5:Y:S02]  /*4a50*/  @P0 LDG.E R53, desc[UR46][R8.64] ;  /* 0x0000002e08350981 */ /* 0x020564000c1e1900 */
[----:B-12---:R-:W-:Y:S07]  /*4a60*/  @!P0 IMAD.U32 R53, RZ, RZ, UR8 ;  /* 0x00000008ff358e24 */ /* 0x006fee000f8e00ff */
.L_x_83:
[----:B-----5:R-:W-:Y:S01]  /*4a70*/  @!P4 FSETP.EQ.AND P0, PT, R53, RZ, PT ;  /* 0x000000ff3500c20b */ /* 0x020fe20003f02000 */
[----:B------:R-:W-:Y:S01]  /*4a80*/  @!UPT UIADD3 URZ, UPT, UPT, URZ, URZ, URZ ;  /* 0x000000fffffff290 */ /* 0x000fe2000fffe0ff */
[----:B------:R-:W-:Y:S11]  /*4a90*/  @!P4 BRA `(.L_x_84) ;  /* 0x000000000014c947 */ /* 0x000ff60003800000 */
[----:B------:R-:W-:Y:S02]  /*4aa0*/  LOP3.LUT P2, RZ, R86, 0xff, RZ, 0xc0, !PT ;  /* 0x000000ff56ff7812 */ /* 0x000fe4000784c0ff */
[----:B------:R-:W-:Y:S04]  /*4ab0*/  PLOP3.LUT P0, PT, PT, PT, UP0, 0x80, 0x8 ;  /* 0x000000000008781c */ /* 0x000fe80003f0f008 */
[----:B------:R-:W-:Y:S07]  /*4ac0*/  PLOP3.LUT P0, PT, P0, PT, PT, 0x8, 0x80 ;  /* 0x000000000080781c */ /* 0x000fee000070e170 */
[----:B------:R-:W-:Y:S11]  /*4ad0*/  @P2 FSETP.EQ.AND P0, PT, R53, RZ, PT ;  /* 0x000000ff3500220b */ /* 0x000ff60003f02000 */
[----:B------:R-:W-:Y:S02]  /*4ae0*/  @!UPT UIADD3 URZ, UPT, UPT, URZ, URZ, URZ ;  /* 0x000000fffffff290 */ /* 0x000fe4000fffe0ff */
.L_x_84:
[----:B------:R-:W2:Y:S01]  /*4af0*/  SYNCS.PHASECHK.TRANS64.TRYWAIT P2, [UR6+0x80], R24 ;  /* 0x00008018ff0075a7 */ /* 0x000ea20008041106 */
[----:B------:R-:W-:Y:S04]  /*4b00*/  ELECT P4, URZ, PT ;  /* 0x0000000000ff782f */ /* 0x000fe80003880000 */
[----:B------:R-:W-:Y:S11]  /*4b10*/  PLOP3.LUT P4, PT, P0, P4, PT, 0xf2, 0x2f ;  /* 0x00000000002f781c */ /* 0x000ff60000789e72 */
[----:B------:R-:W-:Y:S02]  /*4b20*/  @!UPT UIADD3 URZ, UPT, UPT, URZ, URZ, URZ ;  /* 0x000000fffffff290 */ /* 0x000fe4000fffe0ff */
[----:B---3--:R-:W-:Y:S05]  /*4b30*/  @!P4 IADD3 R8, P0, PT, R28, 0x980, RZ ;  /* 0x000009801c08c810 */ /* 0x008fea0007f1e0ff */
[----:B-1----:R-:W-:Y:S01]  /*4b40*/  @!P4 IMAD.X R2, RZ, RZ, R29, P0 ;  /* 0x000000ffff02c224 */ /* 0x002fe200000e061d */
[----:B--2---:R-:W-:Y:S07]  /*4b50*/  @!P2 BRA `(.L_x_85) ;  /* 0x0000009c00f8a947 */ /* 0x004fee0003800000 */
.L_x_224:
[----:B------:R-:W-:Y:S01]  /*4b60*/  @!P4 R2UR UR9, R8 ;  /* 0x000000000809c2ca */ /* 0x000fe200000e0000 */
[----:B------:R-:W-:Y:S01]  /*4b70*/  VOTEU.ALL UP2, P4 ;  /* 0x0000000000ff7886 */ /* 0x000fe20002040000 */
[----:B------:R-:W-:Y:S01]  /*4b80*/  @!P4 R2UR UR8, R2 ;  /* 0x000000000208c2ca */ /* 0x000fe200000e0000 */
[----:B------:R-:W-:Y:S01]  /*4b90*/  VOTEU.ALL UP3, P4 ;  /* 0x0000000000ff7886 */ /* 0x000fe20002060000 */
[----:B------:R-:W-:Y:S01]  /*4ba0*/  UMOV UR14, 0x0 ;  /* 0x00000000000e7882 */ /* 0x000fe20000000000 */
[----:B------:R-:W-:Y:S01]  /*4bb0*/  UMOV UR15, 0x10000000 ;  /* 0x10000000000f7882 */ /* 0x000fe20000000000 */
[----:B------:R-:W-:Y:S01]  /*4bc0*/  @!UP2 UIADD3 UR56, UPT, UPT, UR6, 0x200, URZ ;  /* 0x000002000638a890 */ /* 0x000fe2000fffe0ff */
[----:B-1----:R-:W-:Y:S01]  /*4bd0*/  @!P4 IMAD.MOV.U32 R0, RZ, RZ, 0x1000 ;  /* 0x00001000ff00c424 */ /* 0x002fe200078e00ff */
[----:B------:R-:W-:Y:S01]  /*4be0*/  UMOV UR60, UR36 ;  /* 0x00000024003c7c82 */ /* 0x000fe20008000000 */
[----:B------:R-:W-:Y:S01]  /*4bf0*/  @!UP2 UIADD3 UR10, UPT, UPT, UR58, 0x40, URZ ;  /* 0x000000403a0aa890 */ /* 0x000fe2000fffe0ff */
[----:B------:R-:W-:Y:S01]  /*4c00*/  UMOV UR11, UR59 ;  /* 0x0000003b000b7c82 */ /* 0x000fe20008000000 */
[----:B------:R-:W-:Y:S02]  /*4c10*/  UMOV UR12, UR36 ;  /* 0x00000024000c7c82 */ /* 0x000fe40008000000 */
[----:B------:R-:W-:Y:S01]  /*4c20*/  IMAD.U32 R8, RZ, RZ, UR9 ;  /* 0x00000009ff087e24 */ /* 0x000fe2000f8e00ff */
[----:B------:R-:W-:Y:S01]  /*4c30*/  UMOV UR9, UR57 ;  /* 0x0000003900097c82 */ /* 0x000fe20008000000 */
[----:B------:R-:W-:Y:S01]  /*4c40*/  IMAD.U32 R9, RZ, RZ, UR8 ;  /* 0x00000008ff097e24 */ /* 0x000fe2000f8e00ff */
[----:B------:R-:W-:Y:S02]  /*4c50*/  @!UP2 UIADD3 UR8, UPT, UPT, UR6, 0xa00, URZ ;  /* 0x00000a000608a890 */ /* 0x000fe4000fffe0ff */
[----:B------:R-:W-:Y:S01]  /*4c60*/  @!P4 R2UR UR16, R8 ;  /* 0x000000000810c2ca */ /* 0x000fe200000e0000 */
[----:B------:R-:W-:Y:S01]  /*4c70*/  VOTEU.ALL UP2, P4 ;  /* 0x0000000000ff7886 */ /* 0x000fe20002040000 */
[----:B------:R-:W-:Y:S01]  /*4c80*/  @!P4 R2UR UR17, R9 ;  /* 0x000000000911c2ca */ /* 0x000fe200000e0000 */
[----:B------:R-:W-:Y:S01]  /*4c90*/  UPRMT UR21, UR37, 0x654, UR57 ;  /* 0x0000065425157896 */ /* 0x000fe20008000039 */
[----:B------:R-:W-:Y:S05]  /*4ca0*/  @!P4 IADD3 R8, P0, PT, R28, 0x980, RZ ;  /* 0x000009801c08c810 */ /* 0x000fea0007f1e0ff */
[----:B------:R-:W-:Y:S06]  /*4cb0*/  @!P4 IMAD.X R2, RZ, RZ, R29, P0 ;  /* 0x000000ffff02c224 */ /* 0x000fec00000e061d */
[----:B------:R1:W-:Y:S01]  /*4cc0*/  @!UP3 UTMALDG.3D [UR56], [UR16], desc[UR14] ;  /* 0x00000e381000b5b4 */ /* 0x0003e20008011000 */
[----:B------:R1:W-:Y:S01]  /*4cd0*/  @!UP2 UTMALDG.3D [UR8], [UR16], desc[UR14] ;  /* 0x00000e081000a5b4 */ /* 0x0003e20008011000 */
[----:B------:R1:W-:Y:S01]  /*4ce0*/  @!P4 SYNCS.ARRIVE.TRANS64.RED.A0TR RZ, [UR6+0x60], R0 ;  /* 0x00006000ffffc9a7 */ /* 0x0003e20008300406 */
[----:B------:R-:W-:Y:S01]  /*4cf0*/  SYNCS.ARRIVE.TRANS64.RED.A1T0 RZ, [UR21], RZ ;  /* 0x000000ffffff79a7 */ /* 0x000fe20008100415 */
[----:B------:R-:W2:Y:S02]  /*4d00*/  SYNCS.PHASECHK.TRANS64.TRYWAIT P2, [UR6+0x88], R24 ;  /* 0x00008818ff0075a7 */ /* 0x000ea40008041106 */
[----:B-12---:R-:W-:Y:S05]  /*4d10*/  @!P2 BRA `(.L_x_86) ;  /* 0x0000009c00a0a947 */ /* 0x006fea0003800000 */
.L_x_226:
        /* <DEDUP_REMOVED lines=8> */
[----:B------:R-:W-:Y:S01]  /*4da0*/  @!UP2 UIADD3 UR48, UPT, UPT, UR6, 0x1200, URZ ;  /* 0x000012000630a890 */ /* 0x000fe2000fffe0ff */
[----:B------:R-:W-:Y:S01]  /*4db0*/  UMOV UR50, UR58 ;  /* 0x0000003a00327c82 */ /* 0x000fe20008000000 */
[----:B------:R-:W-:Y:S01]  /*4dc0*/  UMOV UR52, UR36 ;  /* 0x0000002400347c82 */ /* 0x000fe20008000000 */
[----:B------:R-:W-:Y:S02]  /*4dd0*/  @!UP2 UIADD3 UR10, UPT, UPT, UR58, 0x40, URZ ;  /* 0x000000403a0aa890 */ /* 0x000fe4000fffe0ff */
[----:B------:R-:W-:Y:S01]  /*4de0*/  IMAD.U32 R8, RZ, RZ, UR9 ;  /* 0x00000009ff087e24 */ /* 0x000fe2000f8e00ff */
[----:B------:R-:W-:Y:S01]  /*4df0*/  UMOV UR9, UR49 ;  /* 0x0000003100097c82 */ /* 0x000fe20008000000 */
[----:B------:R-:W-:Y:S01]  /*4e00*/  IMAD.U32 R9, RZ, RZ, UR8 ;  /* 0x00000008ff097e24 */ /* 0x000fe2000f8e00ff */
[----:B------:R-:W-:Y:S02]  /*4e10*/  @!UP2 UIADD3 UR8, UPT, UPT, UR6, 0x1a00, URZ ;  /* 0x00001a000608a890 */ /* 0x000fe4000fffe0ff */
[----:B------:R-:W-:Y:S01]  /*4e20*/  @!P4 R2UR UR18, R8 ;  /* 0x000000000812c2ca */ /* 0x000fe200000e0000 */
[----:B------:R-:W-:Y:S01]  /*4e30*/  VOTEU.ALL UP2, P4 ;  /* 0x0000000000ff7886 */ /* 0x000fe20002040000 */
[----:B------:R-:W-:Y:S01]  /*4e40*/  @!P4 R2UR UR19, R9 ;  /* 0x000000000913c2ca */ /* 0x000fe200000e0000 */
[----:B------:R-:W-:Y:S01]  /*4e50*/  UMOV UR12, UR36 ;  /* 0x00000024000c7c82 */ /* 0x000fe20008000000 */
[----:B------:R-:W-:Y:S01]  /*4e60*/  UMOV UR11, UR51 ;  /* 0x00000033000b7c82 */ /* 0x000fe20008000000 */
[----:B------:R-:W-:Y:S01]  /*4e70*/  UPRMT UR15, UR37, 0x654, UR49 ;  /* 0x00000654250f7896 */ /* 0x000fe20008000031 */
[----:B------:R-:W-:Y:S05]  /*4e80*/  @!P4 IADD3 R8, P0, PT, R28, 0x980, RZ ;  /* 0x000009801c08c810 */ /* 0x000fea0007f1e0ff */
[----:B------:R-:W-:Y:S04]  /*4e90*/  @!P4 IMAD.X R2, RZ, RZ, R29, P0 ;  /* 0x000000ffff02c224 */ /* 0x000fe800000e061d */
[----:B------:R1:W-:Y:S01]  /*4ea0*/  @!UP3 UTMALDG.3D [UR48], [UR18], desc[UR16] ;  /* 0x000010301200b5b4 */ /* 0x0003e20008011000 */
[----:B------:R1:W-:Y:S01]  /*4eb0*/  @!UP2 UTMALDG.3D [UR8], [UR18], desc[UR16] ;  /* 0x000010081200a5b4 */ /* 0x0003e20008011000 */
[----:B------:R1:W-:Y:S01]  /*4ec0*/  @!P4 SYNCS.ARRIVE.TRANS64.RED.A0TR RZ, [UR6+0x68], R0 ;  /* 0x00006800ffffc9a7 */ /* 0x0003e20008300406 */
[----:B------:R-:W-:Y:S01]  /*4ed0*/  SYNCS.ARRIVE.TRANS64.RED.A1T0 RZ, [UR15], RZ ;  /* 0x000000ffffff79a7 */ /* 0x000fe2000810040f */
[----:B------:R-:W2:Y:S02]  /*4ee0*/  SYNCS.PHASECHK.TRANS64.TRYWAIT P2, [UR6+0x90], R24 ;  /* 0x00009018ff0075a7 */ /* 0x000ea40008041106 */
[----:B-12---:R-:W-:Y:S05]  /*4ef0*/  @!P2 BRA `(.L_x_87) ;  /* 0x0000009c0040a947 */ /* 0x006fea0003800000 */
.L_x_228:
[----:B------:R-:W-:Y:S01]  /*4f00*/  @!P4 R2UR UR9, R8 ;  /* 0x000000000809c2ca */ /* 0x000fe200000e0000 */
[----:B------:R-:W-:Y:S01]  /*4f10*/  VOTEU.ALL UP2, P4 ;  /* 0x0000000000ff7886 */ /* 0x000fe20002040000 */
[----:B------:R-:W-:Y:S01]  /*4f20*/  @!P4 R2UR UR8, R2 ;  /* 0x000000000208c2ca */ /* 0x000fe200000e0000 */
[----:B------:R-:W-:Y:S01]  /*4f30*/  UIADD3 UR42, UPT, UPT, UR58, 0x10, URZ ;  /* 0x000000103a2a7890 */ /* 0x000fe2000fffe0ff */
[----:B-1----:R-:W-:Y:S01]  /*4f40*/  @!P4 IMAD.MOV.U32 R0, RZ, RZ, 0x1000 ;  /* 0x00001000ff00c424 */ /* 0x002fe200078e00ff */
[----:B------:R-:W-:Y:S01]  /*4f50*/  VOTEU.ALL UP3, P4 ;  /* 0x0000000000ff7886 */ /* 0x000fe20002060000 */
[----:B------:R-:W-:Y:S01]  /*4f60*/  @!UP2 UIADD3 UR40, UPT, UPT, UR6, 0x2200, URZ ;  /* 0x000022000628a890 */ /* 0x000fe2000fffe0ff */
[----:B------:R-:W-:Y:S01]  /*4f70*/  UMOV UR16, 0x0 ;  /* 0x0000000000107882 */ /* 0x000fe20000000000 */
[----:B------:R-:W-:Y:S01]  /*4f80*/  UMOV UR17, 0x10000000 ;  /* 0x1000000000117882 */ /* 0x000fe20000000000 */
        /* <DEDUP_REMOVED lines=21> */
.L_x_230:
        /* <DEDUP_REMOVED lines=9> */
[----:B------:R-:W-:Y:S01]  /*5170*/  SHF.L.U32 R30, RZ, 0x1f, RZ ;  /* 0x0000001fff1e7819 */ /* 0x000fe200000006ff */
[----:B------:R-:W-:Y:S01]  /*5180*/  UMOV UR26, UR42 ;  /* 0x0000002a001a7c82 */ /* 0x000fe20008000000 */
[----:B------:R-:W-:Y:S01]  /*5190*/  UMOV UR28, UR36 ;  /* 0x00000024001c7c82 */ /* 0x000fe20008000000 */
[----:B------:R-:W-:Y:S01]  /*51a0*/  @!UP2 UIADD3 UR10, UPT, UPT, UR58, 0x50, URZ ;  /* 0x000000503a0aa890 */ /* 0x000fe2000fffe0ff */
        /* <DEDUP_REMOVED lines=18> */
.L_x_232:
        /* <DEDUP_REMOVED lines=11> */
[----:B------:R-:W-:Y:S02]  /*5380*/  UMOV UR20, UR36 ;  /* 0x0000002400147c82 */ /* 0x000fe40008000000 */
[----:B------:R-:W-:Y:S01]  /*5390*/  IMAD.U32 R8, RZ, RZ, UR9 ;  /* 0x00000009ff087e24 */ /* 0x000fe2000f8e00ff */
[----:B------:R-:W-:Y:S01]  /*53a0*/  @!UP2 UIADD3 UR10, UPT, UPT, UR58, 0x60, URZ ;  /* 0x000000603a0aa890 */ /* 0x000fe2000fffe0ff */
[----:B------:R-:W-:Y:S01]  /*53b0*/  IMAD.U32 R9, RZ, RZ, UR8 ;  /* 0x00000008ff097e24 */ /* 0x000fe2000f8e00ff */
[----:B------:R-:W-:Y:S02]  /*53c0*/  @!UP2 UIADD3 UR8, UPT, UPT, UR6, 0xa00, URZ ;  /* 0x00000a000608a890 */ /* 0x000fe4000fffe0ff */
[----:B------:R-:W-:Y:S01]  /*53d0*/  @!P4 R2UR UR26, R8 ;  /* 0x00000000081ac2ca */ /* 0x000fe200000e0000 */
[----:B------:R-:W-:Y:S01]  /*53e0*/  VOTEU.ALL UP2, P4 ;  /* 0x0000000000ff7886 */ /* 0x000fe20002040000 */
[----:B------:R-:W-:Y:S01]  /*53f0*/  @!P4 R2UR UR27, R9 ;  /* 0x00000000091bc2ca */ /* 0x000fe200000e0000 */
[----:B------:R-:W-:Y:S01]  /*5400*/  UMOV UR9, UR57 ;  /* 0x0000003900097c82 */ /* 0x000fe20008000000 */
[----:B------:R-:W-:Y:S01]  /*5410*/  UMOV UR11, UR59 ;  /* 0x0000003b000b7c82 */ /* 0x000fe20008000000 */
[----:B------:R-:W-:Y:S01]  /*5420*/  UMOV UR12, UR36 ;  /* 0x00000024000c7c82 */ /* 0x000fe20008000000 */
        /* <DEDUP_REMOVED lines=8> */
.L_x_234:
        /* <DEDUP_REMOVED lines=21> */
[----:B------:R-:W-:Y:S05]  /*5600*/  @!P4 IADD3 R8, P0, PT, R28, 0x980, RZ ;  /* 0x000009801c08c810 */ /* 0x000fea0007f1e0ff */
[----:B------:R-:W-:Y:S05]  /*5610*/  @!P4 IMAD.X R2, RZ, RZ, R29, P0 ;  /* 0x000000ffff02c224 */ /* 0x000fea00000e061d */
[----:B------:R1:W-:Y:S01]  /*5620*/  @!UP3 UTMALDG.3D [UR16], [UR26], desc[UR22] ;  /* 0x000016101a00b5b4 */ /* 0x0003e20008011000 */
[----:B------:R1:W-:Y:S01]  /*5630*/  @!UP2 UTMALDG.3D [UR8], [UR26], desc[UR22] ;  /* 0x000016081a00a5b4 */ /* 0x0003e20008011000 */
[----:B------:R1:W-:Y:S01]  /*5640*/  @!P4 SYNCS.ARRIVE.TRANS64.RED.A0TR RZ, [UR6+0x68], R0 ;  /* 0x00006800ffffc9a7 */ /* 0x0003e20008300406 */
[----:B------:R-:W-:Y:S01]  /*5650*/  SYNCS.ARRIVE.TRANS64.RED.A1T0 RZ, [UR15], RZ ;  /* 0x000000ffffff79a7 */ /* 0x000fe2000810040f */
[----:B------:R-:W2:Y:S02]  /*5660*/  SYNCS.PHASECHK.TRANS64.TRYWAIT P2, [UR6+0x90], R30 ;  /* 0x0000901eff0075a7 */ /* 0x000ea40008041106 */
[----:B-12---:R-:W-:Y:S05]  /*5670*/  @!P2 BRA `(.L_x_91) ;  /* 0x0000009400c0a947 */ /* 0x006fea0003800000 */
.L_x_236:
[----:B------:R-:W2:Y:S01]  /*5680*/  LDC.64 R12, c[0x0][0xf18] ;  /* 0x0003c600ff0c7b82 */ /* 0x000ea20000000a00 */
[----:B------:R-:W-:Y:S01]  /*5690*/  @!P4 R2UR UR8, R2 ;  /* 0x000000000208c2ca */ /* 0x000fe200000e0000 */
[----:B------:R-:W-:Y:S01]  /*56a0*/  VOTEU.ALL UP2, P4 ;  /* 0x0000000000ff7886 */ /* 0x000fe20002040000 */
[----:B------:R-:W-:Y:S01]  /*56b0*/  @!P4 R2UR UR9, R8 ;  /* 0x000000000809c2ca */ /* 0x000fe200000e0000 */
[----:B------:R-:W-:Y:S01]  /*56c0*/  UIADD3 UR34, UPT, UPT, UR58, 0x30, URZ ;  /* 0x000000303a227890 */ /* 0x000fe2000fffe0ff */
[----:B-1----:R-:W-:Y:S03]  /*56d0*/  @!P4 IMAD.MOV.U32 R0, RZ, RZ, 0x1000 ;  /* 0x00001000ff00c424 */ /* 0x002fe600078e00ff */
[----:B------:R-:W1:Y:S01]  /*56e0*/  @!P1 LDC R2, c[0x0][0xf0c] ;  /* 0x0003c300ff029b82 */ /* 0x000e620000000800 */
[----:B------:R-:W-:Y:S01]  /*56f0*/  @!UP2 UIADD3 UR32, UPT, UPT, UR6, 0x2200, URZ ;  /* 0x000022000620a890 */ /* 0x000fe2000fffe0ff */
[----:B------:R-:W-:Y:S01]  /*5700*/  @P3 SHF.R.U32.HI R25, RZ, 0x10, R17 ;  /* 0x00000010ff193819 */ /* 0x000fe20000011611 */
[----:B------:R-:W-:Y:S01]  /*5710*/  VOTEU.ALL UP3, P4 ;  /* 0x0000000000ff7886 */ /* 0x000fe20002060000 */
[----:B------:R-:W-:Y:S01]  /*5720*/  UMOV UR16, 0x0 ;  /* 0x0000000000107882 */ /* 0x000fe20000000000 */
[----:B------:R-:W-:Y:S01]  /*5730*/  UMOV UR17, 0x10000000 ;  /* 0x1000000000117882 */ /* 0x000fe20000000000 */
[----:B------:R-:W-:Y:S01]  /*5740*/  UMOV UR33, UR41 ;  /* 0x0000002900217c82 */ /* 0x000fe20008000000 */
[----:B------:R-:W-:Y:S01]  /*5750*/  UMOV UR35, UR59 ;  /* 0x0000003b00237c82 */ /* 0x000fe20008000000 */
[----:B------:R-:W-:Y:S01]  /*5760*/  IMAD.U32 R9, RZ, RZ, UR8 ;  /* 0x00000008ff097e24 */ /* 0x000fe2000f8e00ff */
[----:B------:R-:W-:Y:S01]  /*5770*/  @!UP2 UIADD3 UR10, UPT, UPT, UR58, 0x70, URZ ;  /* 0x000000703a0aa890 */ /* 0x000fe2000fffe0ff */
[----:B------:R-:W-:Y:S01]  /*5780*/  IMAD.U32 R8, RZ, RZ, UR9 ;  /* 0x00000009ff087e24 */ /* 0x000fe2000f8e00ff */
[----:B------:R-:W-:Y:S01]  /*5790*/  @!UP2 UIADD3 UR8, UPT, UPT, UR6, 0x2a00, URZ ;  /* 0x00002a000608a890 */ /* 0x000fe2000fffe0ff */
[----:B------:R-:W-:Y:S01]  /*57a0*/  VIADD R27, R27, 0x1 ;  /* 0x000000011b1b7836 */ /* 0x000fe20000000000 */
[----:B------:R-:W-:Y:S01]  /*57b0*/  @!P4 R2UR UR19, R9 ;  /* 0x000000000913c2ca */ /* 0x000fe200000e0000 */
[----:B------:R-:W-:Y:S01]  /*57c0*/  VOTEU.ALL UP2, P4 ;  /* 0x0000000000ff7886 */ /* 0x000fe20002040000 */
[----:B------:R-:W-:Y:S01]  /*57d0*/  @!P4 R2UR UR18, R8 ;  /* 0x000000000812c2ca */ /* 0x000fe200000e0000 */
[----:B------:R-:W-:Y:S01]  /*57e0*/  UMOV UR9, UR41 ;  /* 0x0000002900097c82 */ /* 0x000fe20008000000 */
[----:B------:R-:W3:Y:S01]  /*57f0*/  LDC.64 R8, c[0x0][0xf10] ;  /* 0x0003c400ff087b82 */ /* 0x000ee20000000a00 */
[----:B------:R-:W-:Y:S01]  /*5800*/  UMOV UR11, UR59 ;  /* 0x0000003b000b7c82 */ /* 0x000fe20008000000 */
[----:B------:R-:W-:Y:S09]  /*5810*/  UMOV UR12, UR36 ;  /* 0x00000024000c7c82 */ /* 0x000ff20008000000 */
[----:B------:R1:W-:Y:S01]  /*5820*/  @!UP3 UTMALDG.3D [UR32], [UR18], desc[UR16] ;  /* 0x000010201200b5b4 */ /* 0x0003e20008011000 */
[----:B------:R1:W-:Y:S01]  /*5830*/  @!UP2 UTMALDG.3D [UR8], [UR18], desc[UR16] ;  /* 0x000010081200a5b4 */ /* 0x0003e20008011000 */
[----:B------:R5:W-:Y:S01]  /*5840*/  @!P4 SYNCS.ARRIVE.TRANS64.RED.A0TR RZ, [UR6+0x70], R0 ;  /* 0x00007000ffffc9a7 */ /* 0x000be20008300406 */
[C---:B---3--:R-:W-:Y:S01]  /*5850*/  @!P1 IMAD.HI.U32 R8, R11.reuse, R8, RZ ;  /* 0x000000080b089227 */ /* 0x048fe200078e00ff */
[----:B--2---:R-:W-:Y:S02]  /*5860*/  @!P1 ISETP.NE.AND P0, PT, R12, 0x1, PT ;  /* 0x000000010c00980c */ /* 0x004fe40003f05270 */
[----:B-1----:R-:W-:Y:S01]  /*5870*/  @!P1 ISETP.NE.AND P2, PT, R2, 0x1, PT ;  /* 0x000000010200980c */ /* 0x002fe20003f45270 */
[C---:B------:R-:W-:Y:S01]  /*5880*/  @!P1 IMAD.HI.U32 R13, R10.reuse, R13, RZ ;  /* 0x0000000d0a0d9227 */ /* 0x040fe200078e00ff */
[----:B------:R-:W-:Y:S04]  /*5890*/  @!P1 SHF.R.U32.HI R8, RZ, R9, R8 ;  /* 0x00000009ff089219 */ /* 0x000fe80000011608 */
[----:B------:R-:W-:Y:S01]  /*58a0*/  @!P1 SEL R8, R11, R8, !P2 ;  /* 0x000000080b089207 */ /* 0x000fe20005000000 */
[----:B------:R-:W-:Y:S01]  /*58b0*/  SYNCS.ARRIVE.TRANS64.RED.A1T0 RZ, [UR14], RZ ;  /* 0x000000ffffff79a7 */ /* 0x000fe2000810040e */
[----:B------:R-:W1:Y:S01]  /*58c0*/  SYNCS.PHASECHK.TRANS64.TRYWAIT P5, [UR6+0x98], R30 ;  /* 0x0000981eff0075a7 */ /* 0x000e6200080a1106 */
[----:B-----5:R-:W2:Y:S02]  /*58d0*/  @!P1 LDC R0, c[0x0][0xf20] ;  /* 0x0003c800ff009b82 */ /* 0x020ea40000000800 */
[----:B--2---:R-:W-:Y:S04]  /*58e0*/  @!P1 SHF.R.U32.HI R0, RZ, R0, R13 ;  /* 0x00000000ff009219 */ /* 0x004fe8000001160d */
[----:B------:R-:W-:Y:S05]  /*58f0*/  @!P1 SEL R9, R10, R0, !P0 ;  /* 0x000000000a099207 */ /* 0x000fea0004000000 */
[----:B------:R-:W-:Y:S02]  /*5900*/  @!P1 IMAD.IADD R0, R9, 0x1, -R8 ;  /* 0x0000000109009824 */ /* 0x000fe400078e0a08 */
[----:B------:R-:W-:Y:S02]  /*5910*/  @!P1 IMAD.IADD R8, R8, 0x1, -R9 ;  /* 0x0000000108089824 */ /* 0x000fe400078e0a09 */
[----:B------:R-:W-:Y:S02]  /*5920*/  @!P1 IMAD R11, R0, R2, R11 ;  /* 0x00000002000b9224 */ /* 0x000fe400078e020b */
[----:B------:R-:W-:Y:S01]  /*5930*/  @!P1 IMAD R10, R8, R12, R10 ;  /* 0x0000000c080a9224 */ /* 0x000fe200078e020a */
[----:B-1----:R-:W-:Y:S06]  /*5940*/  @!P5 BRA `(.L_x_92) ;  /* 0x000000940024d947 */ /* 0x002fec0003800000 */
.L_x_238:
[----:B------:R-:W-:Y:S01]  /*5950*/  @!P4 IADD3 R2, P0, PT, R28, 0x980, RZ ;  /* 0x000009801c02c810 */ /* 0x000fe20007f1e0ff */
[----:B------:R-:W-:Y:S01]  /*5960*/  VOTEU.ALL UP2, P4 ;  /* 0x0000000000ff7886 */ /* 0x000fe20002040000 */
[----:B------:R-:W-:Y:S01]  /*5970*/  VOTEU.ALL UP3, P4 ;  /* 0x0000000000ff7886 */ /* 0x000fe20002060000 */
[----:B------:R-:W-:Y:S01]  /*5980*/  UMOV UR33, UR25 ;  /* 0x0000001900217c82 */ /* 0x000fe20008000000 */
[----:B------:R-:W-:Y:S01]  /*5990*/  @!P4 R2UR UR9, R2 ;  /* 0x000000000209c2ca */ /* 0x000fe200000e0000 */
[----:B-1----:R-:W-:Y:S01]  /*59a0*/  @!P4 IMAD.X R0, RZ, RZ, R29, P0 ;  /* 0x000000ffff00c224 */ /* 0x002fe200000e061d */
[----:B------:R-:W-:Y:S01]  /*59b0*/  @!UP2 UIADD3 UR35, UPT, UPT, UR59, 0x40, URZ ;  /* 0x000000403b23a890 */ /* 0x000fe2000fffe0ff */
[----:B------:R-:W-:Y:S01]  /*59c0*/  VIADD R2, R10, UR38 ;  /* 0x000000260a027c36 */ /* 0x000fe20008000000 */
[----:B------:R-:W-:Y:S01]  /*59d0*/  @!UP2 UIADD3 UR32, UPT, UPT, UR6, 0x3200, URZ ;  /* 0x000032000620a890 */ /* 0x000fe2000fffe0ff */
[----:B------:R-:W-:Y:S01]  /*59e0*/  ISETP.NE.AND P0, PT, R27, 0x2, PT ;  /* 0x000000021b00780c */ /* 0x000fe20003f05270 */
[----:B------:R-:W-:Y:S01]  /*59f0*/  @!UP2 UIADD3 UR26, UPT, UPT, UR58, 0x70, URZ ;  /* 0x000000703a1aa890 */ /* 0x000fe2000fffe0ff */
[----:B------:R-:W-:Y:S01]  /*5a00*/  @!P4 R2UR UR8, R0 ;  /* 0x000000000008c2ca */ /* 0x000fe200000e0000 */
[----:B------:R-:W-:Y:S01]  /*5a10*/  @!UP2 UIADD3 UR24, UPT, UPT, UR6, 0x3a00, URZ ;  /* 0x00003a000618a890 */ /* 0x000fe2000fffe0ff */
[----:B------:R-:W-:Y:S01]  /*5a20*/  VIADD R0, R11, UR39 ;  /* 0x000000270b007c36 */ /* 0x000fe20008000000 */
[----:B------:R-:W-:Y:S01]  /*5a30*/  VOTEU.ALL UP2, P4 ;  /* 0x0000000000ff7886 */ /* 0x000fe20002040000 */
[----:B------:R-:W-:Y:S01]  /*5a40*/  UMOV UR28, UR36 ;  /* 0x00000024001c7c82 */ /* 0x000fe20008000000 */
[----:B------:R-:W-:Y:S01]  /*5a50*/  UMOV UR27, UR35 ;  /* 0x00000023001b7c82 */ /* 0x000fe20008000000 */
[----:B------:R-:W-:Y:S01]  /*5a60*/  IMAD.U32 R8, RZ, RZ, UR9 ;  /* 0x00000009ff087e24 */ /* 0x000fe2000f8e00ff */
[----:B------:R-:W-:Y:S01]  /*5a70*/  UMOV UR9, 0x10000000 ;  /* 0x1000000000097882 */ /* 0x000fe20000000000 */
[----:B------:R-:W-:Y:S02]  /*5a80*/  R2UR UR12, R2 ;  /* 0x00000000020c72ca */ /* 0x000fe400000e0000 */
[----:B------:R-:W-:Y:S02]  /*5a90*/  R2UR UR20, R0 ;  /* 0x00000000001472ca */ /* 0x000fe400000e0000 */
[----:B------:R-:W-:Y:S01]  /*5aa0*/  @!P4 R2UR UR10, R8 ;  /* 0x00000000080ac2ca */ /* 0x000fe200000e0000 */
[----:B------:R-:W-:Y:S01]  /*5ab0*/  IMAD.U32 R9, RZ, RZ, UR8 ;  /* 0x00000008ff097e24 */ /* 0x000fe2000f8e00ff */
[----:B------:R-:W-:Y:S01]  /*5ac0*/  UMOV UR8, 0x0 ;  /* 0x0000000000087882 */ /* 0x000fe20000000000 */
[----:B------:R-:W-:Y:S02]  /*5ad0*/  SEL R0, RZ, 0x1, P0 ;  /* 0x00000001ff007807 */ /* 0x000fe40000000000 */
[----:B------:R-:W-:Y:S02]  /*5ae0*/  SEL R27, R27, RZ, P0 ;  /* 0x000000ff1b1b7207 */ /* 0x000fe40000000000 */
[----:B------:R-:W-:Y:S02]  /*5af0*/  @!P4 R2UR UR11, R9 ;  /* 0x00000000090bc2ca */ /* 0x000fe400000e0000 */
[----:B------:R-:W-:Y:S11]  /*5b00*/  LOP3.LUT R26, R26, R0, RZ, 0x3c, !PT ;  /* 0x000000001a1a7212 */ /* 0x000ff600078e3cff */
[----:B------:R1:W-:Y:S01]  /*5b10*/  @!UP3 UTMALDG.3D [UR32], [UR10], desc[UR8] ;  /* 0x000008200a00b5b4 */ /* 0x0003e20008011000 */
[----:B------:R2:W-:Y:S01]  /*5b20*/  @!UP2 UTMALDG.3D [UR24], [UR10], desc[UR8] ;  /* 0x000008180a00a5b4 */ /* 0x0005e20008011000 */
[----:B------:R2:W-:Y:S01]  /*5b30*/  @!P4 SYNCS.ARRIVE.TRANS64.RED.A0TR RZ, [UR6+0x78], R23 ;  /* 0x00007817ffffc9a7 */ /* 0x0005e20008300406 */
[----:B------:R-:W-:Y:S01]  /*5b40*/  UPLOP3.LUT UP2, UPT, UPT, UPT, UPT, 0x80, 0x8 ;  /* 0x000000000008789c */ /* 0x000fe20003f4f070 */
[----:B------:R-:W-:Y:S01]  /*5b50*/  SYNCS.ARRIVE.TRANS64.RED.A1T0 RZ, [UR13], RZ ;  /* 0x000000ffffff79a7 */ /* 0x000fe2000810040d */
[----:B-1----:R-:W-:Y:S01]  /*5b60*/  @P3 R2UR UR36, R25 ;  /* 0x00000000192432ca */ /* 0x002fe200000e0000 */
[----:B------:R-:W-:Y:S03]  /*5b70*/  @!UPT UIADD3 URZ, UPT, UPT, URZ, URZ, URZ ;  /* 0x000000fffffff290 */ /* 0x000fe6000fffe0ff */
[----:B------:R-:W-:Y:S11]  /*5b80*/  @P3 BRA `(.L_x_93) ;  /* 0xffffffe8005c3947 */ /* 0x000ff6000383ffff */
[----:B------:R-:W1:Y:S02]  /*5b90*/  SYNCS.PHASECHK.TRANS64.TRYWAIT P0, [UR6+0x80], R24 ;  /* 0x00008018ff0075a7 */ /* 0x000e640008001106 */
[----:B-1----:R-:W-:Y:S05]  /*5ba0*/  @!P0 BRA `(.L_x_94) ;  /* 0x0000009000a48947 */ /* 0x002fea0003800000 */
.L_x_240:
[----:B------:R-:W3:Y:S02]  /*5bb0*/  SYNCS.PHASECHK.TRANS64.TRYWAIT P0, [UR6+0x88], R24 ;  /* 0x00008818ff0075a7 */ /* 0x000ee40008001106 */
[----:B---3--:R-:W-:Y:S05]  /*5bc0*/  @!P0 BRA `(.L_x_95) ;  /* 0x0000009000b48947 */ /* 0x008fea0003800000 */
.L_x_242:
[----:B------:R-:W3:Y:S01]  /*5bd0*/  SYNCS.PHASECHK.TRANS64.TRYWAIT P0, [UR6+0x90], R24 ;  /* 0x00009018ff0075a7 */ /* 0x000ee20008001106 */
[----:B-1----:R-:W-:Y:S01]  /*5be0*/  HFMA2 R0, -RZ, RZ, 0, 5.9604644775390625e-08 ;  /* 0x00000001ff007431 */ /* 0x002fe200000001ff */
[----:B---3--:R-:W-:Y:S06]  /*5bf0*/  @!P0 BRA `(.L_x_96) ;  /* 0x0000009000c08947 */ /* 0x008fec0003800000 */
.L_x_244:
[----:B-1----:R-:W-:Y:S02]  /*5c00*/  MOV R2, UR6 ;  /* 0x0000000600027c02 */ /* 0x002fe40008000f00 */
[----:B------:R-:W-:-:S07]  /*5c10*/  SHF.L.U32 R0, R0, 0x1f, RZ ;  /* 0x0000001f00007819 */ /* 0x000fce00000006ff */
.L_x_97:
[----:B-1----:R1:W3:Y:S02]  /*5c20*/  SYNCS.PHASECHK.TRANS64.TRYWAIT P0, [R2+URZ+0x98], R0 ;  /* 0x00009800020075a7 */ /* 0x0022e400080011ff */
[----:B---3--:R-:W-:Y:S05]  /*5c30*/  @!P0 NANOSLEEP.SYNCS 0x989680 ;  /* 0x009896800000895d */ /* 0x008fea0003900000 */
[----:B------:R-:W3:Y:S02]  /*5c40*/  @!P0 SYNCS.PHASECHK.TRANS64 P0, [R2+URZ+0x98], R0 ;  /* 0x00009800020085a7 */ /* 0x000ee400080010ff */
[----:B--23--:R-:W-:Y:S05]  /*5c50*/  @P0 EXIT ;  /* 0x000000000000094d */ /* 0x00cfea0003800000 */
[----:B------:R-:W-:Y:S05]  /*5c60*/  BRA `(.L_x_97) ;  /* 0xfffffffc00ec7947 */ /* 0x000fea000383ffff */
.L_x_78:
[----:B------:R-:W-:-:S06]  /*5c70*/  UISETP.GE.AND UP1, UPT, UR11, 0x4, UPT ;  /* 0x000000040b00788c */ /* 0x000fcc000bf26270 */
[----:B------:R-:W-:-:S13]  /*5c80*/  PLOP3.LUT P0, PT, PT, PT, UP1, 0x80, 0x8 ;  /* 0x000000000008781c */ /* 0x000fda0003f0f018 */
[----:B-1----:R-:W-:Y:S05]  /*5c90*/  @!P0 EXIT ;  /* 0x000000000000894d */ /* 0x002fea0003800000 */
[----:B------:R-:W-:Y:S01]  /*5ca0*/  BAR.SYNC.DEFER_BLOCKING 0x6, 0xa0 ;  /* 0x0182800000007b1d */ /* 0x000fe20000010000 */
[----:B------:R-:W-:Y:S01]  /*5cb0*/  IMAD.SHL.U32 R97, R3, 0x10, RZ ;  /* 0x0000001003617824 */ /* 0x000fe200078e00ff */
[----:B------:R-:W-:Y:S01]  /*5cc0*/  LOP3.LUT R98, R99, 0x3, RZ, 0xc0, !PT ;  /* 0x0000000363627812 */ /* 0x000fe200078ec0ff */
[C---:B------:R-:W-:Y:S01]  /*5cd0*/  IMAD.SHL.U32 R96, R3.reuse, 0x2, RZ ;  /* 0x0000000203607824 */ /* 0x040fe200078e00ff */
[----:B------:R-:W-:Y:S01]  /*5ce0*/  CS2R R92, SRZ ;  /* 0x00000000005c7805 */ /* 0x000fe2000001ff00 */
[----:B------:R-:W-:Y:S01]  /*5cf0*/  IMAD.U32 R3, R3, 0x10000, RZ ;  /* 0x0001000003037824 */ /* 0x000fe200078e00ff */
[----:B------:R-:W-:Y:S02]  /*5d00*/  UMOV UR51, 0x400 ;  /* 0x0000040000337882 */ /* 0x000fe40000000000 */
[----:B------:R-:W1:Y:S01]  /*5d10*/  LDC R90, c[0x0][0x370] ;  /* 0x0000dc00ff5a7b82 */ /* 0x000e620000000800 */
[----:B------:R-:W-:Y:S01]  /*5d20*/  ULEA UR51, UR37, UR51, 0x18 ;  /* 0x0000003325337291 */ /* 0x000fe2000f8ec0ff */
[C---:B------:R-:W-:Y:S01]  /*5d30*/  LOP3.LUT R0, R97.reuse, 0x40, RZ, 0xc0, !PT ;  /* 0x0000004061007812 */ /* 0x040fe200078ec0ff */
[----:B------:R-:W-:Y:S01]  /*5d40*/  IMAD.MOV.U32 R94, RZ, RZ, RZ ;  /* 0x000000ffff5e7224 */ /* 0x000fe200078e00ff */
[----:B------:R-:W-:Y:S01]  /*5d50*/  LOP3.LUT R2, R97, 0x1b0, RZ, 0xc0, !PT ;  /* 0x000001b061027812 */ /* 0x000fe200078ec0ff */
[----:B------:R-:W-:Y:S01]  /*5d60*/  UIADD3 UR4, UPT, UPT, UR51, 0x200, URZ ;  /* 0x0000020033047890 */ /* 0x000fe2000fffe0ff */
[----:B------:R-:W-:Y:S01]  /*5d70*/  LOP3.LUT R96, R0, 0x8, R96, 0xf8, !PT ;  /* 0x0000000800607812 */ /* 0x000fe200078ef860 */
[----:B------:R-:W-:Y:S01]  /*5d80*/  IMAD.SHL.U32 R0, R99, 0x200, RZ ;  /* 0x0000020063007824 */ /* 0x000fe200078e00ff */
[----:B------:R-:W2:Y:S01]  /*5d90*/  LDC R49, c[0x0][0xf0c] ;  /* 0x0003c300ff317b82 */ /* 0x000ea20000000800 */
[----:B------:R-:W-:Y:S01]  /*5da0*/  LOP3.LUT R3, R3, 0x200000, RZ, 0xc0, !PT ;  /* 0x0020000003037812 */ /* 0x000fe200078ec0ff */
[----:B------:R-:W-:Y:S01]  /*5db0*/  IMAD.MOV.U32 R102, RZ, RZ, RZ ;  /* 0x000000ffff667224 */ /* 0x000fe200078e00ff */
[----:B------:R-:W-:Y:S01]  /*5dc0*/  LOP3.LUT P0, RZ, R97, 0x40, RZ, 0xc0, !PT ;  /* 0x0000004061ff7812 */ /* 0x000fe2000780c0ff */
[----:B------:R-:W-:Y:S01]  /*5dd0*/  IMAD.U32 R88, RZ, RZ, UR4 ;  /* 0x00000004ff587e24 */ /* 0x000fe2000f8e00ff */
[----:B------:R-:W-:Y:S01]  /*5de0*/  LOP3.LUT R0, R2, 0x200, R0, 0xf8, !PT ;  /* 0x0000020002007812 */ /* 0x000fe200078ef800 */
[----:B------:R-:W3:Y:S02]  /*5df0*/  LDCU.64 UR58, c[0x0][0x348] ;  /* 0x00006900ff3a77ac */ /* 0x000ee40008000a00 */
[----:B------:R-:W4:Y:S01]  /*5e00*/  LDC R87, c[0x0][0xf20] ;  /* 0x0003c800ff577b82 */ /* 0x000f220000000800 */
[----:B------:R-:W3:Y:S01]  /*5e10*/  LDS R95, [UR51+0x140] ;  /* 0x00014033ff5f7984 */ /* 0x000ee20008000800 */
[----:B------:R-:W-:Y:S01]  /*5e20*/  LOP3.LUT R96, R0, R96, RZ, 0xfc, !PT ;  /* 0x0000006000607212 */ /* 0x000fe200078efcff */
[----:B------:R-:W1:Y:S01]  /*5e30*/  LDCU.64 UR44, c[0x0][0xc88] ;  /* 0x00019100ff2c77ac */ /* 0x000e620008000a00 */
[----:B------:R-:W-:Y:S01]  /*5e40*/  P2R R0, PR, RZ, 0x1 ;  /* 0x00000001ff007803 */ /* 0x000fe20000000000 */
[----:B------:R-:W1:Y:S03]  /*5e50*/  LDCU.64 UR48, c[0x0][0xc90] ;  /* 0x00019200ff3077ac */ /* 0x000e660008000a00 */
[----:B------:R-:W1:Y:S01]  /*5e60*/  LDC R48, c[0x0][0xf30] ;  /* 0x0003cc00ff307b82 */ /* 0x000e620000000800 */
[----:B------:R-:W-:Y:S01]  /*5e70*/  UMOV UR56, URZ ;  /* 0x000000ff00387c82 */ /* 0x000fe20008000000 */
[----:B------:R-:W-:-:S06]  /*5e80*/  UMOV UR57, URZ ;  /* 0x000000ff00397c82 */ /* 0x000fcc0008000000 */
[----:B------:R-:W1:Y:S08]  /*5e90*/  LDC.64 R84, c[0x0][0xf10] ;  /* 0x0003c400ff547b82 */ /* 0x000e700000000a00 */
[----:B------:R-:W1:Y:S08]  /*5ea0*/  LDC.64 R46, c[0x0][0xf18] ;  /* 0x0003c600ff2e7b82 */ /* 0x000e700000000a00 */
[----:B------:R-:W1:Y:S08]  /*5eb0*/  LDC.64 R44, c[0x0][0xf28] ;  /* 0x0003ca00ff2c7b82 */ /* 0x000e700000000a00 */
[----:B------:R-:W1:Y:S01]  /*5ec0*/  LDC.64 R82, c[0x0][0xcb0] ;  /* 0x00032c00ff527b82 */ /* 0x000e620000000a00 */
[----:B---3--:R-:W-:-:S07]  /*5ed0*/  IMAD.IADD R95, R95, 0x1, R3 ;  /* 0x000000015f5f7824 */ /* 0x008fce00078e0203 */
[----:B------:R-:W3:Y:S08]  /*5ee0*/  LDC.64 R80, c[0x0][0xca8] ;  /* 0x00032a00ff507b82 */ /* 0x000ef00000000a00 */
[----:B--2-4-:R-:W1:Y:S02]  /*5ef0*/  LDC R89, c[0x0][0x374] ;  /* 0x0000dd00ff597b82 */ /* 0x014e640000000800 */
.L_x_189:
[----:B------:R-:W-:Y:S02]  /*5f00*/  LEA R0, R102, UR51, 0x3 ;  /* 0x0000003366007c11 */ /* 0x000fe4000f8e18ff */
[----:B------:R-:W-:Y:S02]  /*5f10*/  SHF.L.U32 R2, R92, 0x1f, RZ ;  /* 0x0000001f5c027819 */ /* 0x000fe400000006ff */
[----:B------:R-:W-:Y:S02]  /*5f20*/  LEA R16, R102, UR51, 0x4 ;  /* 0x0000003366107c11 */ /* 0x000fe4000f8e20ff */
[----:B------:R-:W2:Y:S02]  /*5f30*/  SYNCS.PHASECHK.TRANS64.TRYWAIT P0, [R0+URZ+0xb0], R2 ;  /* 0x0000b002000075a7 */ /* 0x000ea400080011ff */
[----:B-12---:R-:W-:Y:S05]  /*5f40*/  @!P0 BRA `(.L_x_98) ;  /* 0x0000009000048947 */ /* 0x006fea0003800000 */
.L_x_245:
[----:B------:R-:W4:Y:S01]  /*5f50*/  LDC.64 R10, c[0x0][0xf10] ;  /* 0x0003c400ff0a7b82 */ /* 0x000f220000000a00 */
[----:B------:R-:W3:Y:S01]  /*5f60*/  LDS.128 R16, [R16+0x120] ;  /* 0x0001200010107984 */ /* 0x000ee20000000c00 */
[----:B-1----:R-:W-:Y:S01]  /*5f70*/  ISETP.NE.AND P1, PT, R48, 0x1, PT ;  /* 0x000000013000780c */ /* 0x002fe20003f25270 */
[----:B--2---:R-:W-:Y:S01]  /*5f80*/  VIADD R0, R0, 0xc0 ;  /* 0x000000c000007836 */ /* 0x004fe20000000000 */
[----:B------:R-:W-:Y:S04]  /*5f90*/  ISETP.GE.AND P0, PT, R43, 0x1, PT ;  /* 0x000000012b00780c */ /* 0x000fe80003f06270 */
[----:B------:R-:W1:Y:S01]  /*5fa0*/  LDC.64 R8, c[0x0][0xf18] ;  /* 0x0003c600ff087b82 */ /* 0x000e620000000a00 */
[----:B------:R-:W-:Y:S01]  /*5fb0*/  PRMT R0, RZ, 0x654, R0 ;  /* 0x00000654ff007816 */ /* 0x000fe20000000000 */
[----:B------:R-:W-:Y:S01]  /*5fc0*/  @!PT LDS RZ, [RZ] ;  /* 0x00000000fffff984 */ /* 0x000fe20000000800 */
[----:B------:R-:W-:Y:S01]  /*5fd0*/  @!PT LDS RZ, [RZ] ;  /* 0x00000000fffff984 */ /* 0x000fe20000000800 */
[----:B------:R-:W-:Y:S01]  /*5fe0*/  @!PT LDS RZ, [RZ] ;  /* 0x00000000fffff984 */ /* 0x000fe20000000800 */
[----:B------:R-:W-:Y:S01]  /*5ff0*/  @!PT LDS RZ, [RZ] ;  /* 0x00000000fffff984 */ /* 0x000fe20000000800 */
[----:B------:R2:W-:Y:S06]  /*6000*/  MEMBAR.ALL.CTA ;  /* 0x0000000000007992 */ /* 0x0005ec0000008000 */
[----:B--2---:R-:W2:Y:S01]  /*6010*/  FENCE.VIEW.ASYNC.S ;  /* 0x00000000000073c6 */ /* 0x004ea20000000000 */
[----:B------:R-:W1:Y:S08]  /*6020*/  @!P1 LDC R12, c[0x0][0xf20] ;  /* 0x0003c800ff0c9b82 */ /* 0x000e700000000800 */
[----:B------:R-:W1:Y:S01]  /*6030*/  @!P1 LDC R7, c[0x0][0xf0c] ;  /* 0x0003c300ff079b82 */ /* 0x000e620000000800 */
[----:B--2---:R2:W-:Y:S01]  /*6040*/  SYNCS.ARRIVE.TRANS64.RED.A1T0 RZ, [R0+URZ], RZ ;  /* 0x000000ff00ff79a7 */ /* 0x0045e200081004ff */
[----:B---3--:R-:W-:Y:S04]  /*6050*/  LOP3.LUT P4, RZ, R18, 0x1, RZ, 0xc0, !PT ;  /* 0x0000000112ff7812 */ /* 0x008fe8000788c0ff */
[----:B------:R-:W-:Y:S09]  /*6060*/  P2R R100, PR, RZ, 0x10 ;  /* 0x00000010ff647803 */ /* 0x000ff20000000000 */
[----:B------:R-:W-:Y:S02]  /*6070*/  @P4 MOV R51, R16 ;  /* 0x0000001000334202 */ /* 0x000fe40000000f00 */
[----:B------:R-:W-:Y:S01]  /*6080*/  @P4 LOP3.LUT R50, R17, 0xffff, RZ, 0xc0, !PT ;  /* 0x0000ffff11324812 */ /* 0x000fe200078ec0ff */
[----:B--2-4-:R-:W-:Y:S06]  /*6090*/  @!P0 BRA `(.L_x_99) ;  /* 0x0000000000a48947 */ /* 0x014fec0003800000 */
[----:B------:R-:W-:Y:S01]  /*60a0*/  IMAD.HI.U32 R0, R89, R47, RZ ;  /* 0x0000002f59007227 */ /* 0x000fe200078e00ff */
[----:B------:R-:W-:Y:S02]  /*60b0*/  ISETP.NE.AND P0, PT, R46, 0x1, PT ;  /* 0x000000012e00780c */ /* 0x000fe40003f05270 */
[----:B------:R-:W-:Y:S01]  /*60c0*/  ISETP.NE.AND P2, PT, R43, 0x1, PT ;  /* 0x000000012b00780c */ /* 0x000fe20003f45270 */
[----:B------:R-:W-:Y:S01]  /*60d0*/  IMAD.HI.U32 R4, R90, R84, RZ ;  /* 0x000000545a047227 */ /* 0x000fe200078e00ff */
[----:B------:R-:W-:Y:S02]  /*60e0*/  SHF.R.U32.HI R0, RZ, R87, R0 ;  /* 0x00000057ff007219 */ /* 0x000fe40000011600 */
[----:B------:R-:W-:Y:S01]  /*60f0*/  ISETP.NE.AND P3, PT, R49, 0x1, PT ;  /* 0x000000013100780c */ /* 0x000fe20003f65270 */
[----:B------:R-:W-:Y:S01]  /*6100*/  IMAD.HI.U32 R6, R50, R47, RZ ;  /* 0x0000002f32067227 */ /* 0x000fe200078e00ff */
[-C--:B------:R-:W-:Y:S02]  /*6110*/  SHF.R.U32.HI R4, RZ, R85.reuse, R4 ;  /* 0x00000055ff047219 */ /* 0x080fe40000011604 */
[----:B------:R-:W-:Y:S01]  /*6120*/  SEL R0, R89, R0, !P0 ;  /* 0x0000000059007207 */ /* 0x000fe20004000000 */
[----:B------:R-:W-:Y:S01]  /*6130*/  IMAD.HI.U32 R5, R51, R84, RZ ;  /* 0x0000005433057227 */ /* 0x000fe200078e00ff */
[----:B------:R-:W-:Y:S03]  /*6140*/  SEL R4, R90, R4, !P3 ;  /* 0x000000045a047207 */ /* 0x000fe60005800000 */
[-C--:B------:R-:W-:Y:S01]  /*6150*/  IMAD.HI.U32 R3, R0, R44.reuse, RZ ;  /* 0x0000002c00037227 */ /* 0x080fe200078e00ff */
[----:B------:R-:W-:Y:S03]  /*6160*/  SHF.R.U32.HI R5, RZ, R85, R5 ;  /* 0x00000055ff057219 */ /* 0x000fe60000011605 */
[----:B------:R-:W-:Y:S01]  /*6170*/  IMAD.HI.U32 R2, R4, R44, RZ ;  /* 0x0000002c04027227 */ /* 0x000fe200078e00ff */
[----:B------:R-:W-:Y:S02]  /*6180*/  @P2 SHF.R.U32.HI R0, RZ, R45, R3 ;  /* 0x0000002dff002219 */ /* 0x000fe40000011603 */
[----:B------:R-:W-:Y:S02]  /*6190*/  SHF.R.U32.HI R3, RZ, R87, R6 ;  /* 0x00000057ff037219 */ /* 0x000fe40000011606 */
[----:B------:R-:W-:Y:S01]  /*61a0*/  @P2 SHF.R.U32.HI R4, RZ, R45, R2 ;  /* 0x0000002dff042219 */ /* 0x000fe20000011602 */
[----:B------:R-:W-:Y:S01]  /*61b0*/  IMAD R0, R43, R0, RZ ;  /* 0x000000002b007224 */ /* 0x000fe200078e02ff */
[----:B------:R-:W-:Y:S02]  /*61c0*/  SEL R3, R50, R3, !P0 ;  /* 0x0000000332037207 */ /* 0x000fe40004000000 */
[----:B------:R-:W-:Y:S01]  /*61d0*/  SEL R2, R51, R5, !P3 ;  /* 0x0000000533027207 */ /* 0x000fe20005800000 */
[----:B------:R-:W-:Y:S01]  /*61e0*/  IMAD R5, R43, R4, RZ ;  /* 0x000000042b057224 */ /* 0x000fe200078e02ff */
[C---:B------:R-:W-:Y:S01]  /*61f0*/  ISETP.GE.AND P0, PT, R3.reuse, R0, PT ;  /* 0x000000000300720c */ /* 0x040fe20003f06270 */
[C---:B------:R-:W-:Y:S03]  /*6200*/  IMAD.HI.U32 R0, R3.reuse, R44, RZ ;  /* 0x0000002c03007227 */ /* 0x040fe600078e00ff */
[C---:B------:R-:W-:Y:S02]  /*6210*/  ISETP.GE.OR P0, PT, R2.reuse, R5, P0 ;  /* 0x000000050200720c */ /* 0x040fe40000706670 */
[----:B------:R-:W-:Y:S04]  /*6220*/  SHF.R.U32.HI R0, RZ, R45, R0 ;  /* 0x0000002dff007219 */ /* 0x000fe80000011600 */
        /* <DEDUP_REMOVED lines=15> */
[----:B------:R-:W-:Y:S07]  /*6320*/  IMAD R50, R3, R46, R50 ;  /* 0x0000002e03327224 */ /* 0x000fee00078e0232 */
.L_x_99:
[----:B-1----:R-:W-:Y:S01]  /*6330*/  @!P1 IMAD.HI.U32 R2, R50, R9, RZ ;  /* 0x0000000932029227 */ /* 0x002fe200078e00ff */
[----:B------:R-:W-:Y:S01]  /*6340*/  @!P1 ISETP.NE.AND P0, PT, R8, 0x1, PT ;  /* 0x000000010800980c */ /* 0x000fe20003f05270 */
[----:B------:R-:W-:Y:S01]  /*6350*/  USHF.L.U32 UR42, UR20, 0x7, URZ ;  /* 0x00000007142a7899 */ /* 0x000fe200080006ff */
[----:B------:R-:W-:Y:S01]  /*6360*/  @!P1 ISETP.NE.AND P2, PT, R7, 0x1, PT ;  /* 0x000000010700980c */ /* 0x000fe20003f45270 */
[C---:B------:R-:W-:Y:S01]  /*6370*/  @!P1 IMAD.HI.U32 R0, R51.reuse, R10, RZ ;  /* 0x0000000a33009227 */ /* 0x040fe200078e00ff */
[----:B------:R-:W-:Y:S01]  /*6380*/  @!P1 SHF.R.U32.HI R2, RZ, R12, R2 ;  /* 0x0000000cff029219 */ /* 0x000fe20000011602 */
[----:B------:R-:W-:Y:S01]  /*6390*/  USHF.L.U32 UR41, UR12, 0x7, URZ ;  /* 0x000000070c297899 */ /* 0x000fe200080006ff */
[----:B------:R-:W-:Y:S01]  /*63a0*/  @P4 SHF.R.U32.HI R91, RZ, 0x10, R17 ;  /* 0x00000010ff5b4819 */ /* 0x000fe20000011611 */
[----:B------:R-:W-:Y:S01]  /*63b0*/  VIADD R102, R102, 0x1 ;  /* 0x0000000166667836 */ /* 0x000fe20000000000 */
[----:B------:R-:W-:Y:S01]  /*63c0*/  @!P1 SEL R2, R50, R2, !P0 ;  /* 0x0000000232029207 */ /* 0x000fe20004000000 */
[----:B------:R-:W-:Y:S01]  /*63d0*/  BSSY.RECONVERGENT B6, `(.L_x_100) ;  /* 0x0000028000067945 */ /* 0x000fe20003800200 */
[----:B------:R-:W-:Y:S02]  /*63e0*/  @!P1 SHF.R.U32.HI R0, RZ, R11, R0 ;  /* 0x0000000bff009219 */ /* 0x000fe40000011600 */
[----:B------:R-:W-:Y:S02]  /*63f0*/  LOP3.LUT P0, RZ, R88, 0x90, RZ, 0xc0, !PT ;  /* 0x0000009058ff7812 */ /* 0x000fe4000780c0ff */
[----:B------:R-:W-:Y:S05]  /*6400*/  @!P1 SEL R3, R51, R0, !P2 ;  /* 0x0000000033039207 */ /* 0x000fea0005000000 */
[----:B------:R-:W-:Y:S02]  /*6410*/  @!P1 IMAD.IADD R0, R2, 0x1, -R3 ;  /* 0x0000000102009824 */ /* 0x000fe400078e0a03 */
[----:B------:R-:W-:Y:S02]  /*6420*/  @!P1 IMAD.IADD R2, R3, 0x1, -R2 ;  /* 0x0000000103029824 */ /* 0x000fe400078e0a02 */
[----:B------:R-:W-:Y:S02]  /*6430*/  @!P1 IMAD R51, R0, R7, R51 ;  /* 0x0000000700339224 */ /* 0x000fe400078e0233 */
[----:B------:R-:W-:Y:S01]  /*6440*/  @!P1 IMAD R50, R2, R8, R50 ;  /* 0x0000000802329224 */ /* 0x000fe200078e0232 */
[----:B------:R-:W-:Y:S06]  /*6450*/  @!P0 BRA `(.L_x_101) ;  /* 0x00000000007c8947 */ /* 0x000fec0003800000 */
[----:B------:R-:W1:Y:S01]  /*6460*/  LDCU.64 UR8, c[0x4][0x80] ;  /* 0x01001000ff0877ac */ /* 0x000e620008000a00 */
[----:B------:R-:W-:Y:S01]  /*6470*/  MOV R2, 0x0 ;  /* 0x0000000000027802 */ /* 0x000fe20000000f00 */
[----:B------:R-:W-:Y:S02]  /*6480*/  HFMA2 R12, -RZ, RZ, 0, 5.9604644775390625e-08 ;  /* 0x00000001ff0c7431 */ /* 0x000fe400000001ff */
[----:B------:R-:W-:Y:S01]  /*6490*/  IMAD.MOV.U32 R8, RZ, RZ, 0x70 ;  /* 0x00000070ff087424 */ /* 0x000fe200078e00ff */
[----:B------:R2:W3:Y:S01]  /*64a0*/  LDC.64 R14, c[0x4][R2] ;  /* 0x01000000020e7b82 */ /* 0x0004e20000000a00 */
[----:B------:R-:W4:Y:S01]  /*64b0*/  LDCU.64 UR6, c[0x4][0x88] ;  /* 0x01001100ff0677ac */ /* 0x000f220008000a00 */
[----:B------:R-:W-:Y:S01]  /*64c0*/  IMAD.MOV.U32 R13, RZ, RZ, RZ ;  /* 0x000000ffff0d7224 */ /* 0x000fe200078e00ff */
[----:B------:R-:W2:Y:S01]  /*64d0*/  LDCU.64 UR4, c[0x4][0x8] ;  /* 0x01000100ff0477ac */ /* 0x000ea20008000a00 */
[----:B-1----:R-:W-:Y:S01]  /*64e0*/  MOV R5, UR9 ;  /* 0x0000000900057c02 */ /* 0x002fe20008000f00 */
[----:B------:R-:W-:Y:S01]  /*64f0*/  IMAD.U32 R4, RZ, RZ, UR8 ;  /* 0x00000008ff047e24 */ /* 0x000fe2000f8e00ff */
[----:B----4-:R-:W-:Y:S01]  /*6500*/  MOV R7, UR7 ;  /* 0x0000000700077c02 */ /* 0x010fe20008000f00 */
[----:B------:R-:W-:Y:S01]  /*6510*/  IMAD.U32 R6, RZ, RZ, UR6 ;  /* 0x00000006ff067e24 */ /* 0x000fe2000f8e00ff */
[----:B--2---:R-:W-:Y:S01]  /*6520*/  MOV R11, UR5 ;  /* 0x00000005000b7c02 */ /* 0x004fe20008000f00 */
[----:B------:R-:W-:Y:S02]  /*6530*/  IMAD.U32 R10, RZ, RZ, UR4 ;  /* 0x00000004ff0a7e24 */ /* 0x000fe4000f8e00ff */
[----:B------:R-:W-:Y:S07]  /*6540*/  LEPC R20, `(.L_x_102) ;  /* 0x000000001014794e */ /* 0x000fee0000000000 */
[----:B---3-5:R-:W-:Y:S05]  /*6550*/  CALL.ABS.NOINC R14 ;  /* 0x000000000e007343 */ /* 0x028fea0003c00000 */
.L_x_102:
[----:B------:R-:W1:Y:S01]  /*6560*/  LDCU.64 UR8, c[0x4][0x80] ;  /* 0x01001000ff0877ac */ /* 0x000e620008000a00 */
[----:B------:R-:W2:Y:S01]  /*6570*/  LDC.64 R2, c[0x4][R2] ;  /* 0x0100000002027b82 */ /* 0x000ea20000000a00 */
[----:B------:R-:W-:Y:S02]  /*6580*/  HFMA2 R12, -RZ, RZ, 0, 5.9604644775390625e-08 ;  /* 0x00000001ff0c7431 */ /* 0x000fe400000001ff */
[----:B------:R-:W-:Y:S02]  /*6590*/  IMAD.MOV.U32 R8, RZ, RZ, 0x70 ;  /* 0x00000070ff087424 */ /* 0x000fe400078e00ff */
[----:B------:R-:W-:Y:S01]  /*65a0*/  IMAD.MOV.U32 R13, RZ, RZ, RZ ;  /* 0x000000ffff0d7224 */ /* 0x000fe200078e00ff */
[----:B------:R-:W3:Y:S01]  /*65b0*/  LDCU.64 UR6, c[0x4][0x88] ;  /* 0x01001100ff0677ac */ /* 0x000ee20008000a00 */
[----:B------:R-:W4:Y:S01]  /*65c0*/  LDCU.64 UR4, c[0x4][0x8] ;  /* 0x01000100ff0477ac */ /* 0x000f220008000a00 */
[----:B-1----:R-:W-:Y:S02]  /*65d0*/  MOV R4, UR8 ;  /* 0x0000000800047c02 */ /* 0x002fe40008000f00 */
[----:B------:R-:W-:Y:S02]  /*65e0*/  MOV R5, UR9 ;  /* 0x0000000900057c02 */ /* 0x000fe40008000f00 */
[----:B---3--:R-:W-:Y:S01]  /*65f0*/  MOV R7, UR7 ;  /* 0x0000000700077c02 */ /* 0x008fe20008000f00 */
[----:B------:R-:W-:Y:S01]  /*6600*/  IMAD.U32 R6, RZ, RZ, UR6 ;  /* 0x00000006ff067e24 */ /* 0x000fe2000f8e00ff */
[----:B----4-:R-:W-:Y:S01]  /*6610*/  MOV R11, UR5 ;  /* 0x00000005000b7c02 */ /* 0x010fe20008000f00 */
[----:B------:R-:W-:Y:S02]  /*6620*/  IMAD.U32 R10, RZ, RZ, UR4 ;  /* 0x00000004ff0a7e24 */ /* 0x000fe4000f8e00ff */
[----:B------:R-:W-:Y:S07]  /*6630*/  LEPC R20, `(.L_x_101) ;  /* 0x000000001014794e */ /* 0x000fee0000000000 */
[----:B--2---:R-:W-:Y:S05]  /*6640*/  CALL.ABS.NOINC R2 ;  /* 0x0000000002007343 */ /* 0x004fea0003c00000 */
.L_x_101:
[----:B------:R-:W-:Y:S05]  /*6650*/  BSYNC.RECONVERGENT B6 ;  /* 0x0000000000067941 */ /* 0x000fea0003800200 */
.L_x_100:
[----:B------:R-:W-:Y:S01]  /*6660*/  ISETP.NE.U32.AND P4, PT, R82, RZ, PT ;  /* 0x000000ff5200720c */ /* 0x000fe20003f85070 */
[----:B------:R-:W-:Y:S01]  /*6670*/  UISETP.NE.AND UP2, UPT, UR50, URZ, UPT ;  /* 0x000000ff3200728c */ /* 0x000fe2000bf45270 */
[----:B------:R-:W-:Y:S01]  /*6680*/  ISETP.NE.U32.AND P2, PT, RZ, UR44, PT ;  /* 0x0000002cff007c0c */ /* 0x000fe2000bf45070 */
[----:B------:R-:W-:Y:S01]  /*6690*/  UISETP.NE.U32.AND UP1, UPT, UR48, URZ, UPT ;  /* 0x000000ff3000728c */ /* 0x000fe2000bf25070 */
[----:B------:R-:W-:Y:S01]  /*66a0*/  ISETP.NE.AND.EX P4, PT, R83, RZ, PT, P4 ;  /* 0x000000ff5300720c */ /* 0x000fe20003f85340 */
[----:B------:R-:W-:Y:S01]  /*66b0*/  UPLOP3.LUT UP0, UPT, UPT, UPT, UPT, 0x40, 0x4 ;  /* 0x000000000004789c */ /* 0x000fe20003f0e870 */
[----:B------:R-:W-:Y:S01]  /*66c0*/  ISETP.NE.AND.EX P2, PT, RZ, UR45, PT, P2 ;  /* 0x0000002dff007c0c */ /* 0x000fe2000bf45320 */
[----:B------:R-:W-:Y:S01]  /*66d0*/  UISETP.NE.AND.EX UP1, UPT, UR49, URZ, UPT, UP1 ;  /* 0x000000ff3100728c */ /* 0x000fe2000bf25310 */
[----:B------:R-:W-:Y:S04]  /*66e0*/  PLOP3.LUT P1, PT, PT, PT, UP2, 0x80, 0x8 ;  /* 0x000000000008781c */ /* 0x000fe80003f2f028 */
[----:B------:R-:W-:Y:S06]  /*66f0*/  @UP2 UPLOP3.LUT UP0, UPT, UPT, UPT, UP1, 0x80, 0x8 ;  /* 0x000000000008289c */ /* 0x000fec0003f0f010 */
[----:B------:R-:W-:Y:S01]  /*6700*/  PLOP3.LUT P0, PT, PT, PT, UP0, 0x80, 0x8 ;  /* 0x000000000008781c */ /* 0x000fe20003f0f008 */
[----:B------:R-:W-:Y:S01]  /*6710*/  @!UPT UIADD3 URZ, UPT, UPT, URZ, URZ, URZ ;  /* 0x000000fffffff290 */ /* 0x000fe2000fffe0ff */
[----:B------:R-:W-:Y:S11]  /*6720*/  BRA.U !UP1, `(.L_x_103) ;  /* 0x0000000109387547 */ /* 0x000ff6000b800000 */
[----:B------:R-:W-:Y:S01]  /*6730*/  UISETP.NE.U32.AND UP0, UPT, UR44, URZ, UPT ;  /* 0x000000ff2c00728c */ /* 0x000fe2000bf05070 */
[----:B------:R-:W-:Y:S02]  /*6740*/  HFMA2 R0, -RZ, RZ, 0, 5.9604644775390625e-08 ;  /* 0x00000001ff007431 */ /* 0x000fe400000001ff */
[----:B------:R-:W-:Y:S01]  /*6750*/  IMAD.MOV.U32 R86, RZ, RZ, 0x1 ;  /* 0x00000001ff567424 */ /* 0x000fe200078e00ff */
[----:B------:R-:W-:Y:S06]  /*6760*/  UISETP.NE.AND.EX UP0, UPT, UR45, URZ, UPT, UP0 ;  /* 0x000000ff2d00728c */ /* 0x000fec000bf05300 */
        /* <DEDUP_REMOVED lines=9> */
[----:B-12---:R-:W-:Y:S02]  /*6800*/  @!P3 IMAD.U32 R53, RZ, RZ, UR4 ;  /* 0x00000004ff35be24 */ /* 0x006fe4000f8e00ff */
.L_x_103:
[----:B------:R-:W-:Y:S05]  /*6810*/  @!P4 BRA `(.L_x_104) ;  /* 0x000000000020c947 */ /* 0x000fea0003800000 */
[----:B------:R-:W-:Y:S04]  /*6820*/  ISETP.NE.U32.AND P3, PT, R80, RZ, PT ;  /* 0x000000ff5000720c */ /* 0x000fe80003f65070 */
[----:B------:R-:W-:Y:S11]  /*6830*/  ISETP.NE.AND.EX P3, PT, R81, RZ, PT, P3 ;  /* 0x000000ff5100720c */ /* 0x000ff60003f65330 */
[----:B------:R-:W-:Y:S02]  /*6840*/  @!UPT UIADD3 URZ, UPT, UPT, URZ, URZ, URZ ;  /* 0x000000fffffff290 */ /* 0x000fe4000fffe0ff */
[----:B------:R-:W1:Y:S01]  /*6850*/  @P3 LDC.64 R2, c[0x0][0xca8] ;  /* 0x00032a00ff023b82 */ /* 0x000e620000000a00 */
[----:B------:R-:W-:Y:S04]  /*6860*/  @P3 IMAD R0, R82, UR36, RZ ;  /* 0x0000002452003c24 */ /* 0x000fe8000f8e02ff */
[----:B-1----:R-:W-:Y:S05]  /*6870*/  @P3 IMAD.WIDE R2, R0, 0x4, R2 ;  /* 0x0000000400023825 */ /* 0x002fea00078e0202 */
[----:B-----5:R1:W5:Y:S02]  /*6880*/  @P3 LDG.E R52, desc[UR46][R2.64] ;  /* 0x0000002e02343981 */ /* 0x020364000c1e1900 */
[----:B-1----:R-:W2:Y:S02]  /*6890*/  @!P3 LDC R52, c[0x0][0xca0] ;  /* 0x00032800ff34bb82 */ /* 0x002ea40000000800 */
.L_x_104:
[----:B-----5:R-:W-:Y:S01]  /*68a0*/  FSETP.NEU.AND P3, PT, R53, RZ, PT ;  /* 0x000000ff3500720b */ /* 0x020fe20003f6d000 */
[----:B------:R-:W-:Y:S01]  /*68b0*/  IMAD.MOV.U32 R69, RZ, RZ, 0x10 ;  /* 0x00000010ff457424 */ /* 0x000fe200078e00ff */
[----:B------:R-:W-:Y:S01]  /*68c0*/  SEL R2, RZ, 0xffffffff, P2 ;  /* 0xffffffffff027807 */ /* 0x000fe20001000000 */
[----:B------:R-:W-:Y:S01]  /*68d0*/  IMAD R59, R94, 0x80, R95 ;  /* 0x000000805e3b7824 */ /* 0x000fe200078e025f */
[----:B------:R-:W-:Y:S01]  /*68e0*/  @P1 LOP3.LUT P2, RZ, R86, 0xff, RZ, 0xc0, !PT ;  /* 0x000000ff56ff1812 */ /* 0x000fe2000784c0ff */
[----:B------:R-:W-:Y:S01]  /*68f0*/  IMAD.SHL.U32 R104, R96, 0x2, RZ ;  /* 0x0000000260687824 */ /* 0x000fe200078e00ff */
[----:B------:R-:W-:Y:S01]  /*6900*/  @P1 SEL R0, RZ, 0xffffffff, P3 ;  /* 0xffffffffff001807 */ /* 0x000fe20001800000 */
[----:B------:R-:W-:Y:S01]  /*6910*/  BSSY B1, `(.L_x_105) ;  /* 0x0000039000017945 */ /* 0x000fe20003800000 */
[----:B------:R-:W-:Y:S01]  /*6920*/  LEA R58, R94, UR51, 0x3 ;  /* 0x000000335e3a7c11 */ /* 0x000fe2000f8e18ff */
[----:B------:R-:W-:Y:S01]  /*6930*/  VIADD R103, R104, UR51 ;  /* 0x0000003368677c36 */ /* 0x000fe20008000000 */
[----:B------:R-:W-:Y:S01]  /*6940*/  @P0 SEL R0, R2, R0, !P2 ;  /* 0x0000000002000207 */ /* 0x000fe20005000000 */
[----:B------:R-:W-:Y:S01]  /*6950*/  IMAD.MOV.U32 R70, RZ, RZ, 0x1 ;  /* 0x00000001ff467424 */ /* 0x000fe200078e00ff */
[----:B------:R-:W-:Y:S01]  /*6960*/  SHF.L.U32 R3, R93, 0x1f, RZ ;  /* 0x0000001f5d037819 */ /* 0x000fe200000006ff */
[----:B------:R-:W-:Y:S01]  /*6970*/  IMAD.MOV.U32 R68, RZ, RZ, RZ ;  /* 0x000000ffff447224 */ /* 0x000fe200078e00ff */
[----:B------:R-:W-:Y:S02]  /*6980*/  @P1 LOP3.LUT R0, R0, 0x1, RZ, 0xc0, !PT ;  /* 0x0000000100001812 */ /* 0x000fe400078ec0ff */
[----:B------:R-:W-:Y:S02]  /*6990*/  CS2R R78, SRZ ;  /* 0x00000000004e7805 */ /* 0x000fe4000001ff00 */
[----:B------:R-:W-:Y:S02]  /*69a0*/  PLOP3.LUT P2, PT, PT, PT, UP1, 0x80, 0x8 ;  /* 0x000000000008781c */ /* 0x000fe40003f4f018 */
[----:B------:R-:W-:Y:S02]  /*69b0*/  CS2R R76, SRZ ;  /* 0x00000000004c7805 */ /* 0x000fe4000001ff00 */
[----:B------:R-:W-:Y:S02]  /*69c0*/  ISETP.NE.U32.OR P4, PT, R0, 0x1, !P1 ;  /* 0x000000010000780c */ /* 0x000fe40004f85470 */
[----:B------:R-:W-:Y:S02]  /*69d0*/  CS2R R74, SRZ ;  /* 0x00000000004a7805 */ /* 0x000fe4000001ff00 */
[----:B------:R-:W-:Y:S02]  /*69e0*/  LOP3.LUT P5, RZ, R97, 0x40, RZ, 0xc0, !PT ;  /* 0x0000004061ff7812 */ /* 0x000fe400078ac0ff */
[----:B------:R-:W-:Y:S02]  /*69f0*/  CS2R R72, SRZ ;  /* 0x0000000000487805 */ /* 0x000fe4000001ff00 */
[----:B------:R-:W-:Y:S02]  /*6a00*/  P2R R105, PR, RZ, 0x10 ;  /* 0x00000010ff697803 */ /* 0x000fe40000000000 */
[----:B------:R-:W-:Y:S02]  /*6a10*/  CS2R R66, SRZ ;  /* 0x0000000000427805 */ /* 0x000fe4000001ff00 */
[----:B------:R-:W-:Y:S02]  /*6a20*/  SEL R69, R69, 0xfffffff0, !P5 ;  /* 0xfffffff045457807 */ /* 0x000fe40006800000 */
[----:B------:R-:W-:Y:S02]  /*6a30*/  CS2R R64, SRZ ;  /* 0x0000000000407805 */ /* 0x000fe4000001ff00 */
[----:B------:R-:W-:Y:S02]  /*6a40*/  CS2R R62, SRZ ;  /* 0x00000000003e7805 */ /* 0x000fe4000001ff00 */
[----:B------:R-:W-:Y:S01]  /*6a50*/  CS2R R60, SRZ ;  /* 0x00000000003c7805 */ /* 0x000fe2000001ff00 */
[----:B------:R-:W-:Y:S01]  /*6a60*/  IMAD.IADD R103, R103, 0x1, R69 ;  /* 0x0000000167677824 */ /* 0x000fe200078e0245 */
[----:B------:R-:W-:Y:S04]  /*6a70*/  @P4 SHF.L.U32 R0, RZ, 0x1f, RZ ;  /* 0x0000001fff004819 */ /* 0x000fe800000006ff */
[----:B------:R1:W3:Y:S01]  /*6a80*/  @P4 SYNCS.PHASECHK.TRANS64.TRYWAIT P1, [UR51+0x60], R0 ;  /* 0x00006000ff0045a7 */ /* 0x0002e20008021133 */
[----:B------:R4:W2:Y:S01]  /*6a90*/  SYNCS.PHASECHK.TRANS64.TRYWAIT P0, [R58+URZ+0xd0], R3 ;  /* 0x0000d0033a0075a7 */ /* 0x0008a200080011ff */
[----:B-1----:R-:W-:Y:S02]  /*6aa0*/  SEL R0, RZ, 0xffffffff, P3 ;  /* 0xffffffffff007807 */ /* 0x002fe40001800000 */
[----:B------:R-:W-:Y:S04]  /*6ab0*/  LOP3.LUT P3, R101, R86, 0xff, RZ, 0xc0, !PT ;  /* 0x000000ff56657812 */ /* 0x000fe8000786c0ff */
[----:B------:R-:W-:Y:S04]  /*6ac0*/  @P2 SEL R0, R2, R0, !P3 ;  /* 0x0000000002002207 */ /* 0x000fe80005800000 */
[----:B------:R-:W-:Y:S04]  /*6ad0*/  LOP3.LUT R0, R0, 0x1, RZ, 0xc0, !PT ;  /* 0x0000000100007812 */ /* 0x000fe800078ec0ff */
[----:B------:R-:W-:Y:S02]  /*6ae0*/  ISETP.NE.U32.AND P2, PT, R0, 0x1, PT ;  /* 0x000000010000780c */ /* 0x000fe40003f45070 */
[----:B------:R-:W-:Y:S02]  /*6af0*/  SHF.R.U32.HI R0, RZ, 0x15, R59 ;  /* 0x00000015ff007819 */ /* 0x000fe4000001163b */
[----:B------:R-:W-:Y:S02]  /*6b00*/  P2R R71, PR, RZ, 0x4 ;  /* 0x00000004ff477803 */ /* 0x000fe40000000000 */
[----:B------:R-:W-:Y:S02]  /*6b10*/  LOP3.LUT R2, R0, 0x3, RZ, 0xc0, !PT ;  /* 0x0000000300027812 */ /* 0x000fe400078ec0ff */
[----:B---3--:R-:W-:Y:S01]  /*6b20*/  @P4 SEL R70, RZ, 0x1, !P1 ;  /* 0x00000001ff464807 */ /* 0x008fe20004800000 */
[----:B--2-4-:R-:W-:Y:S06]  /*6b30*/  @!P4 BRA `(.L_x_106) ;  /* 0x000000000058c947 */ /* 0x014fec0003800000 */
[----:B------:R-:W-:Y:S01]  /*6b40*/  IMAD.MOV.U32 R79, RZ, RZ, RZ ;  /* 0x000000ffff4f7224 */ /* 0x000fe200078e00ff */
[----:B------:R-:W-:Y:S01]  /*6b50*/  ISETP.NE.AND P1, PT, R70, RZ, PT ;  /* 0x000000ff4600720c */ /* 0x000fe20003f25270 */
[----:B------:R-:W-:Y:S01]  /*6b60*/  BSSY B0, `(.L_x_107) ;  /* 0x000000c000007945 */ /* 0x000fe20003800000 */
[----:B------:R-:W-:Y:S02]  /*6b70*/  CS2R R62, SRZ ;  /* 0x00000000003e7805 */ /* 0x000fe4000001ff00 */
[----:B------:R-:W-:Y:S02]  /*6b80*/  CS2R R60, SRZ ;  /* 0x00000000003c7805 */ /* 0x000fe4000001ff00 */
[----:B------:R-:W-:Y:S02]  /*6b90*/  CS2R R66, SRZ ;  /* 0x0000000000427805 */ /* 0x000fe4000001ff00 */
[----:B------:R-:W-:Y:S02]  /*6ba0*/  CS2R R64, SRZ ;  /* 0x0000000000407805 */ /* 0x000fe4000001ff00 */
[----:B------:R-:W-:Y:S02]  /*6bb0*/  CS2R R74, SRZ ;  /* 0x00000000004a7805 */ /* 0x000fe4000001ff00 */
[----:B------:R-:W-:Y:S02]  /*6bc0*/  CS2R R72, SRZ ;  /* 0x0000000000487805 */ /* 0x000fe4000001ff00 */
[----:B------:R-:W-:Y:S01]  /*6bd0*/  CS2R R76, SRZ ;  /* 0x00000000004c7805 */ /* 0x000fe2000001ff00 */
[----:B------:R-:W-:Y:S06]  /*6be0*/  @P1 BRA `(.L_x_108) ;  /* 0x00000000000c1947 */ /* 0x000fec0003800000 */
[----:B------:R-:W-:Y:S04]  /*6bf0*/  SHF.L.U32 R5, RZ, 0x1f, RZ ;  /* 0x0000001fff057819 */ /* 0x000fe800000006ff */
[----:B------:R-:W1:Y:S02]  /*6c00*/  SYNCS.PHASECHK.TRANS64.TRYWAIT P1, [UR51+0x60], R5 ;  /* 0x00006005ff0075a7 */ /* 0x000e640008021133 */
[----:B-1----:R-:W-:Y:S05]  /*6c10*/  @!P1 BRA `(.L_x_109) ;  /* 0x0000008000e49947 */ /* 0x002fea0003800000 */
.L_x_108:
[----:B------:R-:W-:Y:S05]  /*6c20*/  BSYNC B0 ;  /* 0x0000000000007941 */ /* 0x000fea0003800000 */
.L_x_107:
[----:B------:R-:W-:Y:S01]  /*6c30*/  ISETP.NE.AND P1, PT, R71, RZ, PT ;  /* 0x000000ff4700720c */ /* 0x000fe20003f25270 */
[----:B------:R-:W-:Y:S11]  /*6c40*/  HFMA2 R68, -RZ, RZ, 0, 5.9604644775390625e-08 ;  /* 0x00000001ff447431 */ /* 0x000ff600000001ff */
[----:B------:R-:W-:Y:S01]  /*6c50*/  @!UPT UIADD3 URZ, UPT, UPT, URZ, URZ, URZ ;  /* 0x000000fffffff290 */ /* 0x000fe2000fffe0ff */
[----:B------:R2:W3:Y:S04]  /*6c60*/  @P1 LDS.128 R60, [R104+UR51+0x200] ;  /* 0x00020033683c1984 */ /* 0x0004e80008000c00 */
[----:B------:R2:W4:Y:S04]  /*6c70*/  @P1 LDS.128 R64, [R103+0x200] ;  /* 0x0002000067401984 */ /* 0x0005280000000c00 */
[----:B------:R2:W1:Y:S04]  /*6c80*/  @P1 LDS.128 R72, [R104+UR51+0xa00] ;  /* 0x000a003368481984 */ /* 0x0004680008000c00 */
[----:B------:R2:W1:Y:S02]  /*6c90*/  @P1 LDS.128 R76, [R103+0xa00] ;  /* 0x000a0000674c1984 */ /* 0x0004640000000c00 */
.L_x_106:
[----:B------:R-:W-:Y:S05]  /*6ca0*/  BSYNC B1 ;  /* 0x0000000000017941 */ /* 0x000fea0003800000 */
.L_x_105:
[----:B------:R-:W-:Y:S02]  /*6cb0*/  ISETP.NE.AND P1, PT, R98, R2, PT ;  /* 0x000000026200720c */ /* 0x000fe40003f25270 */
[----:B------:R-:W-:Y:S01]  /*6cc0*/  MOV R39, RZ ;  /* 0x000000ff00277202 */ /* 0x000fe20000000f00 */
[----:B------:R-:W-:Y:S10]  /*6cd0*/  @P0 BRA `(.L_x_110) ;  /* 0x0000000000080947 */ /* 0x000ff40003800000 */
[----:B------:R-:W5:Y:S02]  /*6ce0*/  SYNCS.PHASECHK.TRANS64.TRYWAIT P0, [R58+URZ+0xd0], R3 ;  /* 0x0000d0033a0075a7 */ /* 0x000f6400080011ff */
[----:B-----5:R-:W-:Y:S05]  /*6cf0*/  @!P0 BRA `(.L_x_111) ;  /* 0x0000008000c48947 */ /* 0x020fea0003800000 */
.L_x_110:
[----:B------:R-:W-:Y:S01]  /*6d00*/  IMAD.MOV.U32 R38, RZ, RZ, RZ ;  /* 0x000000ffff267224 */ /* 0x000fe200078e00ff */
[----:B------:R-:W-:Y:S02]  /*6d10*/  CS2R R36, SRZ ;  /* 0x0000000000247805 */ /* 0x000fe4000001ff00 */
        /* <DEDUP_REMOVED lines=13> */
[----:B-1----:R-:W-:Y:S01]  /*6df0*/  CS2R R4, SRZ ;  /* 0x0000000000047805 */ /* 0x002fe2000001ff00 */
[----:B------:R-:W-:Y:S06]  /*6e00*/  @P1 BRA `(.L_x_112) ;  /* 0x0000000000bc1947 */ /* 0x000fec0003800000 */
[----:B------:R-:W-:Y:S11]  /*6e10*/  LOP3.LUT P0, RZ, R0, 0x3, R99, 0x48, !PT ;  /* 0x0000000300ff7812 */ /* 0x000ff60007804863 */
[----:B------:R-:W-:Y:S02]  /*6e20*/  @!UPT UIADD3 URZ, UPT, UPT, URZ, URZ, URZ ;  /* 0x000000fffffff290 */ /* 0x000fe4000fffe0ff */
[----:B------:R-:W-:Y:S05]  /*6e30*/  @!P0 BRA `(.L_x_113) ;  /* 0x0000000000408947 */ /* 0x000fea0003800000 */
[----:B------:R-:W1:Y:S01]  /*6e40*/  LDCU.64 UR8, c[0x4][0x70] ;  /* 0x01000e00ff0877ac */ /* 0x000e620008000a00 */
[----:B------:R-:W-:Y:S01]  /*6e50*/  MOV R15, 0x0 ;  /* 0x00000000000f7802 */ /* 0x000fe20000000f00 */
[----:B------:R-:W-:Y:S02]  /*6e60*/  HFMA2 R12, -RZ, RZ, 0, 5.9604644775390625e-08 ;  /* 0x00000001ff0c7431 */ /* 0x000fe400000001ff */
[----:B------:R-:W-:Y:S02]  /*6e70*/  IMAD.MOV.U32 R8, RZ, RZ, 0x192 ;  /* 0x00000192ff087424 */ /* 0x000fe400078e00ff */
[----:B------:R-:W-:Y:S01]  /*6e80*/  IMAD.MOV.U32 R13, RZ, RZ, RZ ;  /* 0x000000ffff0d7224 */ /* 0x000fe200078e00ff */
[----:B------:R-:W5:Y:S01]  /*6e90*/  LDCU.64 UR6, c[0x4][0x78] ;  /* 0x01000f00ff0677ac */ /* 0x000f620008000a00 */
[----:B------:R-:W2:Y:S01]  /*6ea0*/  LDC.64 R14, c[0x4][R15] ;  /* 0x010000000f0e7b82 */ /* 0x000ea20000000a00 */
[----:B------:R-:W3:Y:S01]  /*6eb0*/  LDCU.64 UR4, c[0x4][0x10] ;  /* 0x01000200ff0477ac */ /* 0x000ee20008000a00 */
[----:B-1----:R-:W-:Y:S01]  /*6ec0*/  MOV R5, UR9 ;  /* 0x0000000900057c02 */ /* 0x002fe20008000f00 */
[----:B------:R-:W-:Y:S01]  /*6ed0*/  IMAD.U32 R4, RZ, RZ, UR8 ;  /* 0x00000008ff047e24 */ /* 0x000fe2000f8e00ff */
[----:B-----5:R-:W-:Y:S01]  /*6ee0*/  MOV R7, UR7 ;  /* 0x0000000700077c02 */ /* 0x020fe20008000f00 */
[----:B------:R-:W-:Y:S01]  /*6ef0*/  IMAD.U32 R6, RZ, RZ, UR6 ;  /* 0x00000006ff067e24 */ /* 0x000fe2000f8e00ff */
[----:B---3--:R-:W-:Y:S01]  /*6f00*/  MOV R11, UR5 ;  /* 0x00000005000b7c02 */ /* 0x008fe20008000f00 */
[----:B------:R-:W-:Y:S02]  /*6f10*/  IMAD.U32 R10, RZ, RZ, UR4 ;  /* 0x00000004ff0a7e24 */ /* 0x000fe4000f8e00ff */
[----:B------:R-:W-:Y:S07]  /*6f20*/  LEPC R20, `(.L_x_113) ;  /* 0x000000001014794e */ /* 0x000fee0000000000 */
[----:B--2-4-:R-:W-:Y:S05]  /*6f30*/  CALL.ABS.NOINC R14 ;  /* 0x000000000e007343 */ /* 0x014fea0003c00000 */
.L_x_113:
[----:B------:R-:W-:Y:S05]  /*6f40*/  WARPSYNC.ALL ;  /* 0x0000000000007948 */ /* 0x000fea0003800000 */
[C---:B------:R-:W-:Y:S01]  /*6f50*/  R2UR UR4, R59.reuse ;  /* 0x000000003b0472ca */ /* 0x040fe200000e0000 */
[----:B------:R-:W-:Y:S05]  /*6f60*/  VIADD R0, R59, 0x40 ;  /* 0x000000403b007836 */ /* 0x000fea0000000000 */
[----:B------:R-:W-:Y:S04]  /*6f70*/  SHF.R.U32.HI R0, RZ, 0x15, R0 ;  /* 0x00000015ff007819 */ /* 0x000fe80000011600 */
[----:B------:R-:W-:Y:S03]  /*6f80*/  LOP3.LUT P0, RZ, R0, 0x3, R99, 0x48, !PT ;  /* 0x0000000300ff7812 */ /* 0x000fe60007804863 */
[----:B------:R-:W1:Y:S10]  /*6f90*/  LDTM.x16 R24, tmem[UR4] ;  /* 0x00000004001879ee */ /* 0x000e740008240000 */
[----:B-1----:R-:W-:Y:S05]  /*6fa0*/  @!P0 BRA `(.L_x_114) ;  /* 0x0000000000408947 */ /* 0x002fea0003800000 */
        /* <DEDUP_REMOVED lines=16> */
.L_x_114:
[----:B------:R-:W-:Y:S05]  /*70b0*/  WARPSYNC.ALL ;  /* 0x0000000000007948 */ /* 0x000fea0003800000 */
[----:B------:R-:W-:Y:S11]  /*70c0*/  R2UR UR4, R59 ;  /* 0x000000003b0472ca */ /* 0x000ff600000e0000 */
[----:B------:R-:W-:Y:S02]  /*70d0*/  @!UPT UIADD3 URZ, UPT, UPT, URZ, URZ, URZ ;  /* 0x000000fffffff290 */ /* 0x000fe4000fffe0ff */
[----:B------:R-:W1:Y:S02]  /*70e0*/  LDTM.x16 R4, tmem[UR4+0x40] ;  /* 0x00004004000479ee */ /* 0x000e640008240000 */
[----:B-1----:R-:W-:Y:S01]  /*70f0*/  NOP ;  /* 0x0000000000007918 */ /* 0x002fe20000000000 */
.L_x_112:
[----:B---3--:R-:W-:Y:S01]  /*7100*/  SHF.L.U32 R20, R60, 0x10, RZ ;  /* 0x000000103c147819 */ /* 0x008fe200000006ff */
[----:B------:R-:W-:Y:S01]  /*7110*/  FMUL R0, R52, R24 ;  /* 0x0000001834007220 */ /* 0x000fe20000400000 */
[----:B------:R-:W-:Y:S01]  /*7120*/  ISETP.NE.AND P0, PT, R98, R2, PT ;  /* 0x000000026200720c */ /* 0x000fe20003f05270 */
[----:B------:R-:W-:Y:S01]  /*7130*/  FMUL R2, R52, R25 ;  /* 0x0000001934027220 */ /* 0x000fe20000400000 */
[----:B------:R-:W-:Y:S01]  /*7140*/  LOP3.LUT R21, R60, 0xffff0000, RZ, 0xc0, !PT ;  /* 0xffff00003c157812 */ /* 0x000fe200078ec0ff */
[----:B------:R-:W-:Y:S01]  /*7150*/  FFMA R0, R53, R20, R0 ;  /* 0x0000001435007223 */ /* 0x000fe20000000000 */
[C---:B------:R-:W-:Y:S01]  /*7160*/  SHF.L.U32 R22, R61.reuse, 0x10, RZ ;  /* 0x000000103d167819 */ /* 0x040fe200000006ff */
[----:B------:R-:W-:Y:S01]  /*7170*/  FMUL R3, R52, R26 ;  /* 0x0000001a34037220 */ /* 0x000fe20000400000 */
[----:B------:R-:W-:Y:S01]  /*7180*/  LOP3.LUT R23, R61, 0xffff0000, RZ, 0xc0, !PT ;  /* 0xffff00003d177812 */ /* 0x000fe200078ec0ff */
[C---:B------:R-:W-:Y:S01]  /*7190*/  FFMA R2, R53.reuse, R21, R2 ;  /* 0x0000001535027223 */ /* 0x040fe20000000002 */
[----:B------:R-:W-:Y:S01]  /*71a0*/  SHF.L.U32 R40, R62, 0x10, RZ ;  /* 0x000000103e287819 */ /* 0x000fe200000006ff */
[----:B------:R-:W-:Y:S01]  /*71b0*/  FMUL R20, R52, R27 ;  /* 0x0000001b34147220 */ /* 0x000fe20000400000 */
[----:B------:R-:W-:Y:S01]  /*71c0*/  LOP3.LUT R41, R62, 0xffff0000, RZ, 0xc0, !PT ;  /* 0xffff00003e297812 */ /* 0x000fe200078ec0ff */
[----:B------:R-:W-:Y:S01]  /*71d0*/  FFMA R3, R53, R22, R3 ;  /* 0x0000001635037223 */ /* 0x000fe20000000003 */
[----:B------:R-:W-:Y:S01]  /*71e0*/  F2FP.BF16.F32.PACK_AB R108, R2, R0 ;  /* 0x00000000026c723e */ /* 0x000fe200000010ff */
[C---:B------:R-:W-:Y:S01]  /*71f0*/  FMUL R21, R52.reuse, R28 ;  /* 0x0000001c34157220 */ /* 0x040fe20000400000 */
[----:B------:R-:W-:Y:S01]  /*7200*/  LOP3.LUT R42, R77, 0xffff0000, RZ, 0xc0, !PT ;  /* 0xffff00004d2a7812 */ /* 0x000fe200078ec0ff */
[----:B------:R-:W-:Y:S01]  /*7210*/  FMUL R22, R52, R29 ;  /* 0x0000001d34167220 */ /* 0x000fe20000400000 */
[----:B------:R-:W-:Y:S01]  /*7220*/  SHF.L.U32 R54, R78, 0x10, RZ ;  /* 0x000000104e367819 */ /* 0x000fe200000006ff */
[----:B------:R-:W-:Y:S01]  /*7230*/  FFMA R20, R53, R23, R20 ;  /* 0x0000001735147223 */ /* 0x000fe20000000014 */
[----:B------:R-:W-:Y:S01]  /*7240*/  SHF.L.U32 R23, R63, 0x10, RZ ;  /* 0x000000103f177819 */ /* 0x000fe200000006ff */
[----:B------:R-:W-:Y:S01]  /*7250*/  FFMA R21, R53, R40, R21 ;  /* 0x0000002835157223 */ /* 0x000fe20000000015 */
[----:B------:R-:W-:Y:S01]  /*7260*/  LOP3.LUT R40, R63, 0xffff0000, RZ, 0xc0, !PT ;  /* 0xffff00003f287812 */ /* 0x000fe200078ec0ff */
[C---:B------:R-:W-:Y:S01]  /*7270*/  FFMA R22, R53.reuse, R41, R22 ;  /* 0x0000002935167223 */ /* 0x040fe20000000016 */
[----:B------:R-:W-:Y:S01]  /*7280*/  F2FP.BF16.F32.PACK_AB R109, R20, R3 ;  /* 0x00000003146d723e */ /* 0x000fe200000010ff */
[----:B------:R-:W-:Y:S01]  /*7290*/  FMUL R0, R52, R30 ;  /* 0x0000001e34007220 */ /* 0x000fe20000400000 */
[----:B----4-:R-:W-:Y:S01]  /*72a0*/  LOP3.LUT R41, R66, 0xffff0000, RZ, 0xc0, !PT ;  /* 0xffff000042297812 */ /* 0x010fe200078ec0ff */
[----:B------:R-:W-:Y:S01]  /*72b0*/  FMUL R2, R52, R31 ;  /* 0x0000001f34027220 */ /* 0x000fe20000400000 */
[----:B------:R-:W-:Y:S01]  /*72c0*/  F2FP.BF16.F32.PACK_AB R110, R22, R21 ;  /* 0x00000015166e723e */ /* 0x000fe200000010ff */
[C---:B------:R-:W-:Y:S01]  /*72d0*/  FFMA R0, R53.reuse, R23, R0 ;  /* 0x0000001735007223 */ /* 0x040fe20000000000 */
[C---:B------:R-:W-:Y:S01]  /*72e0*/  SHF.L.U32 R22, R64.reuse, 0x10, RZ ;  /* 0x0000001040167819 */ /* 0x040fe200000006ff */
[----:B------:R-:W-:Y:S01]  /*72f0*/  FFMA R2, R53, R40, R2 ;  /* 0x0000002835027223 */ /* 0x000fe20000000002 */
[----:B------:R-:W-:Y:S01]  /*7300*/  LOP3.LUT R23, R64, 0xffff0000, RZ, 0xc0, !PT ;  /* 0xffff000040177812 */ /* 0x000fe200078ec0ff */
[C---:B------:R-:W-:Y:S01]  /*7310*/  FMUL R3, R52.reuse, R32 ;  /* 0x0000002034037220 */ /* 0x040fe20000400000 */
[----:B------:R-:W-:Y:S01]  /*7320*/  SHF.L.U32 R40, R65, 0x10, RZ ;  /* 0x0000001041287819 */ /* 0x000fe200000006ff */
[----:B------:R-:W-:Y:S01]  /*7330*/  FMUL R20, R52, R33 ;  /* 0x0000002134147220 */ /* 0x000fe20000400000 */
[----:B------:R-:W-:Y:S01]  /*7340*/  F2FP.BF16.F32.PACK_AB R111, R2, R0 ;  /* 0x00000000026f723e */ /* 0x000fe200000010ff */
[----:B------:R-:W-:Y:S01]  /*7350*/  FMUL R21, R52, R34 ;  /* 0x0000002234157220 */ /* 0x000fe20000400000 */
[----:B------:R-:W-:Y:S01]  /*7360*/  LOP3.LUT R55, R78, 0xffff0000, RZ, 0xc0, !PT ;  /* 0xffff00004e377812 */ /* 0x000fe200078ec0ff */
[----:B------:R-:W-:Y:S01]  /*7370*/  FFMA R3, R53, R22, R3 ;  /* 0x0000001635037223 */ /* 0x000fe20000000003 */
[----:B------:R-:W-:Y:S01]  /*7380*/  SHF.L.U32 R56, R79, 0x10, RZ ;  /* 0x000000104f387819 */ /* 0x000fe200000006ff */
[----:B------:R-:W-:Y:S01]  /*7390*/  FFMA R20, R53, R23, R20 ;  /* 0x0000001735147223 */ /* 0x000fe20000000014 */
[----:B------:R-:W-:Y:S01]  /*73a0*/  LOP3.LUT R23, R65, 0xffff0000, RZ, 0xc0, !PT ;  /* 0xffff000041177812 */ /* 0x000fe200078ec0ff */
[----:B------:R-:W-:Y:S01]  /*73b0*/  FFMA R21, R53, R40, R21 ;  /* 0x0000002835157223 */ /* 0x000fe20000000015 */
[----:B------:R-:W-:Y:S01]  /*73c0*/  SHF.L.U32 R40, R66, 0x10, RZ ;  /* 0x0000001042287819 */ /* 0x000fe200000006ff */
[----:B------:R-:W-:Y:S01]  /*73d0*/  FMUL R0, R52, R35 ;  /* 0x0000002334007220 */ /* 0x000fe20000400000 */
[----:B------:R-:W-:Y:S01]  /*73e0*/  F2FP.BF16.F32.PACK_AB R112, R20, R3 ;  /* 0x000000031470723e */ /* 0x000fe200000010ff */
[C---:B------:R-:W-:Y:S01]  /*73f0*/  FMUL R2, R52.reuse, R36 ;  /* 0x0000002434027220 */ /* 0x040fe20000400000 */
[----:B------:R-:W-:Y:S01]  /*7400*/  LOP3.LUT R57, R79, 0xffff0000, RZ, 0xc0, !PT ;  /* 0xffff00004f397812 */ /* 0x000fe200078ec0ff */
[----:B------:R-:W-:Y:S01]  /*7410*/  FMUL R22, R52, R37 ;  /* 0x0000002534167220 */ /* 0x000fe20000400000 */
[----:B------:R-:W-:Y:S01]  /*7420*/  ISETP.NE.AND P1, PT, R98, RZ, PT ;  /* 0x000000ff6200720c */ /* 0x000fe20003f25270 */
[----:B------:R-:W-:Y:S01]  /*7430*/  FFMA R0, R53, R23, R0 ;  /* 0x0000001735007223 */ /* 0x000fe20000000000 */
[----:B------:R-:W-:Y:S01]  /*7440*/  SHF.L.U32 R23, R67, 0x10, RZ ;  /* 0x0000001043177819 */ /* 0x000fe200000006ff */
[----:B------:R-:W-:Y:S01]  /*7450*/  FFMA R2, R53, R40, R2 ;  /* 0x0000002835027223 */ /* 0x000fe20000000002 */
[----:B------:R-:W-:Y:S01]  /*7460*/  LOP3.LUT R40, R67, 0xffff0000, RZ, 0xc0, !PT ;  /* 0xffff000043287812 */ /* 0x000fe200078ec0ff */
[----:B------:R1:W-:Y:S01]  /*7470*/  @!P0 STS.128 [R104+UR51+0x200], R108 ;  /* 0x0002006c68008988 */ /* 0x0003e20008000c33 */
[----:B------:R-:W-:Y:S01]  /*7480*/  F2FP.BF16.F32.PACK_AB R113, R0, R21 ;  /* 0x000000150071723e */ /* 0x000fe200000010ff */
[C---:B------:R-:W-:Y:S01]  /*7490*/  FFMA R22, R53.reuse, R41, R22 ;  /* 0x0000002935167223 */ /* 0x040fe20000000016 */
[----:B------:R-:W-:Y:S01]  /*74a0*/  LOP3.LUT R41, R74, 0xffff0000, RZ, 0xc0, !PT ;  /* 0xffff00004a297812 */ /* 0x000fe200078ec0ff */
[C---:B------:R-:W-:Y:S01]  /*74b0*/  FMUL R3, R52.reuse, R38 ;  /* 0x0000002634037220 */ /* 0x040fe20000400000 */
[C---:B------:R-:W-:Y:S01]  /*74c0*/  FMUL R20, R52.reuse, R39 ;  /* 0x0000002734147220 */ /* 0x040fe20000400000 */
        /* <DEDUP_REMOVED lines=9> */
[C---:B------:R-:W-:Y:S01]  /*7560*/  FFMA R0, R53.reuse, R22, R0 ;  /* 0x0000001635007223 */ /* 0x040fe20000000000 */
[C---:B------:R-:W-:Y:S01]  /*7570*/  FFMA R2, R53.reuse, R23, R2 ;  /* 0x0000001735027223 */ /* 0x040fe20000000002 */
[----:B------:R-:W-:Y:S01]  /*7580*/  F2FP.BF16.F32.PACK_AB R115, R20, R3 ;  /* 0x000000031473723e */ /* 0x000fe200000010ff */
[----:B------:R-:W-:Y:S01]  /*7590*/  FFMA R21, R53, R40, R21 ;  /* 0x0000002835157223 */ /* 0x000fe20000000015 */
[----:B------:R-:W-:Y:S01]  /*75a0*/  LOP3.LUT R23, R73, 0xffff0000, RZ, 0xc0, !PT ;  /* 0xffff000049177812 */ /* 0x000fe200078ec0ff */
[----:B------:R-:W-:Y:S01]  /*75b0*/  FMUL R3, R52, R7 ;  /* 0x0000000734037220 */ /* 0x000fe20000400000 */
[----:B------:R-:W-:Y:S01]  /*75c0*/  SHF.L.U32 R40, R74, 0x10, RZ ;  /* 0x000000104a287819 */ /* 0x000fe200000006ff */
[----:B------:R1:W-:Y:S01]  /*75d0*/  @!P0 STS.128 [R103+0x200], R112 ;  /* 0x0002007067008388 */ /* 0x0003e20000000c00 */
[C---:B------:R-:W-:Y:S01]  /*75e0*/  FMUL R20, R52.reuse, R8 ;  /* 0x0000000834147220 */ /* 0x040fe20000400000 */
[----:B------:R-:W-:Y:S01]  /*75f0*/  FMUL R22, R52, R9 ;  /* 0x0000000934167220 */ /* 0x000fe20000400000 */
[C---:B------:R-:W-:Y:S01]  /*7600*/  FFMA R3, R53.reuse, R23, R3 ;  /* 0x0000001735037223 */ /* 0x040fe20000000003 */
[----:B------:R-:W-:Y:S01]  /*7610*/  F2FP.BF16.F32.PACK_AB R116, R2, R0 ;  /* 0x000000000274723e */ /* 0x000fe200000010ff */
[----:B------:R-:W-:Y:S01]  /*7620*/  FFMA R20, R53, R40, R20 ;  /* 0x0000002835147223 */ /* 0x000fe20000000014 */
[C---:B------:R-:W-:Y:S01]  /*7630*/  SHF.L.U32 R23, R75.reuse, 0x10, RZ ;  /* 0x000000104b177819 */ /* 0x040fe200000006ff */
[C---:B------:R-:W-:Y:S01]  /*7640*/  FMUL R0, R52.reuse, R10 ;  /* 0x0000000a34007220 */ /* 0x040fe20000400000 */
[----:B------:R-:W-:Y:S01]  /*7650*/  LOP3.LUT R40, R75, 0xffff0000, RZ, 0xc0, !PT ;  /* 0xffff00004b287812 */ /* 0x000fe200078ec0ff */
[C---:B------:R-:W-:Y:S01]  /*7660*/  FFMA R22, R53.reuse, R41, R22 ;  /* 0x0000002935167223 */ /* 0x040fe20000000016 */
[C---:B------:R-:W-:Y:S01]  /*7670*/  FMUL R2, R52.reuse, R11 ;  /* 0x0000000b34027220 */ /* 0x040fe20000400000 */
[----:B------:R-:W-:Y:S01]  /*7680*/  FFMA R0, R53, R23, R0 ;  /* 0x0000001735007223 */ /* 0x000fe20000000000 */
[----:B------:R-:W-:Y:S01]  /*7690*/  F2FP.BF16.F32.PACK_AB R117, R3, R21 ;  /* 0x000000150375723e */ /* 0x000fe200000010ff */
[----:B------:R-:W-:Y:S01]  /*76a0*/  FMUL R3, R52, R12 ;  /* 0x0000000c34037220 */ /* 0x000fe20000400000 */
[----:B------:R-:W-:Y:S01]  /*76b0*/  FFMA R2, R53, R40, R2 ;  /* 0x0000002835027223 */ /* 0x000fe20000000002 */
[----:B------:R-:W-:Y:S01]  /*76c0*/  SHF.L.U32 R23, R76, 0x10, RZ ;  /* 0x000000104c177819 */ /* 0x000fe200000006ff */
[----:B------:R-:W-:Y:S01]  /*76d0*/  FMUL R21, R52, R14 ;  /* 0x0000000e34157220 */ /* 0x000fe20000400000 */
[----:B------:R-:W-:Y:S01]  /*76e0*/  F2FP.BF16.F32.PACK_AB R118, R22, R20 ;  /* 0x000000141676723e */ /* 0x000fe200000010ff */
[----:B------:R-:W-:Y:S01]  /*76f0*/  FMUL R20, R52, R13 ;  /* 0x0000000d34147220 */ /* 0x000fe20000400000 */
[----:B------:R-:W-:Y:S01]  /*7700*/  LOP3.LUT R40, R76, 0xffff0000, RZ, 0xc0, !PT ;  /* 0xffff00004c287812 */ /* 0x000fe200078ec0ff */
[C---:B------:R-:W-:Y:S01]  /*7710*/  FMUL R22, R52.reuse, R15 ;  /* 0x0000000f34167220 */ /* 0x040fe20000400000 */
[----:B------:R-:W-:Y:S01]  /*7720*/  SHF.L.U32 R41, R77, 0x10, RZ ;  /* 0x000000104d297819 */ /* 0x000fe200000006ff */
[C---:B------:R-:W-:Y:S01]  /*7730*/  FFMA R3, R53.reuse, R23, R3 ;  /* 0x0000001735037223 */ /* 0x040fe20000000003 */
[C---:B------:R-:W-:Y:S01]  /*7740*/  FMUL R23, R52.reuse, R16 ;  /* 0x0000001034177220 */ /* 0x040fe20000400000 */
[C---:B------:R-:W-:Y:S01]  /*7750*/  FFMA R20, R53.reuse, R40, R20 ;  /* 0x0000002835147223 */ /* 0x040fe20000000014 */
[C---:B------:R-:W-:Y:S01]  /*7760*/  FMUL R40, R52.reuse, R17 ;  /* 0x0000001134287220 */ /* 0x040fe20000400000 */
[C---:B------:R-:W-:Y:S01]  /*7770*/  FFMA R21, R53.reuse, R41, R21 ;  /* 0x0000002935157223 */ /* 0x040fe20000000015 */
[C---:B------:R-:W-:Y:S01]  /*7780*/  FFMA R22, R53.reuse, R42, R22 ;  /* 0x0000002a35167223 */ /* 0x040fe20000000016 */
[C---:B------:R-:W-:Y:S01]  /*7790*/  FMUL R41, R52.reuse, R18 ;  /* 0x0000001234297220 */ /* 0x040fe20000400000 */
[----:B------:R-:W-:Y:S01]  /*77a0*/  FMUL R42, R52, R19 ;  /* 0x00000013342a7220 */ /* 0x000fe20000400000 */
[----:B------:R-:W-:Y:S01]  /*77b0*/  F2FP.BF16.F32.PACK_AB R119, R2, R0 ;  /* 0x000000000277723e */ /* 0x000fe200000010ff */
[C---:B------:R-:W-:Y:S01]  /*77c0*/  FFMA R23, R53.reuse, R54, R23 ;  /* 0x0000003635177223 */ /* 0x040fe20000000017 */
[C---:B------:R-:W-:Y:S01]  /*77d0*/  FFMA R40, R53.reuse, R55, R40 ;  /* 0x0000003735287223 */ /* 0x040fe20000000028 */
[C---:B------:R-:W-:Y:S01]  /*77e0*/  FFMA R41, R53.reuse, R56, R41 ;  /* 0x0000003835297223 */ /* 0x040fe20000000029 */
[----:B------:R-:W-:Y:S01]  /*77f0*/  FFMA R42, R53, R57, R42 ;  /* 0x00000039352a7223 */ /* 0x000fe2000000002a */
[----:B------:R1:W-:Y:S01]  /*7800*/  @!P0 STS.128 [R104+UR51+0xa00], R116 ;  /* 0x000a007468008988 */ /* 0x0003e20008000c33 */
[----:B------:R-:W-:Y:S02]  /*7810*/  F2FP.BF16.F32.PACK_AB R21, R22, R21 ;  /* 0x000000151615723e */ /* 0x000fe400000010ff */
[----:B------:R-:W-:Y:S02]  /*7820*/  F2FP.BF16.F32.PACK_AB R22, R40, R23 ;  /* 0x000000172816723e */ /* 0x000fe400000010ff */
[----:B------:R-:W-:Y:S02]  /*7830*/  F2FP.BF16.F32.PACK_AB R20, R20, R3 ;  /* 0x000000031414723e */ /* 0x000fe400000010ff */
[----:B------:R-:W-:Y:S05]  /*7840*/  F2FP.BF16.F32.PACK_AB R23, R42, R41 ;  /* 0x000000292a17723e */ /* 0x000fea00000010ff */
[----:B------:R1:W-:Y:S01]  /*7850*/  @!P0 STS.128 [R103+0xa00], R20 ;  /* 0x000a001467008388 */ /* 0x0003e20000000c00 */
[----:B------:R-:W-:Y:S01]  /*7860*/  @!PT LDS RZ, [RZ] ;  /* 0x00000000fffff984 */ /* 0x000fe20000000800 */
[----:B------:R-:W-:Y:S01]  /*7870*/  @!PT LDS RZ, [RZ] ;  /* 0x00000000fffff984 */ /* 0x000fe20000000800 */
[----:B------:R-:W-:Y:S01]  /*7880*/  @!PT LDS RZ, [RZ] ;  /* 0x00000000fffff984 */ /* 0x000fe20000000800 */
[----:B------:R-:W-:Y:S01]  /*7890*/  @!PT LDS RZ, [RZ] ;  /* 0x00000000fffff984 */ /* 0x000fe20000000800 */
[----:B------:R3:W-:Y:S07]  /*78a0*/  MEMBAR.ALL.CTA ;  /* 0x0000000000007992 */ /* 0x0007ee0000008000 */
[----:B---3--:R-:W3:Y:S01]  /*78b0*/  FENCE.VIEW.ASYNC.S ;  /* 0x00000000000073c6 */ /* 0x008ee20000000000 */
[----:B------:R-:W-:Y:S05]  /*78c0*/  WARPSYNC.ALL ;  /* 0x0000000000007948 */ /* 0x000fea0003800000 */
[----:B------:R-:W-:Y:S01]  /*78d0*/  BSSY.RECONVERGENT B0, `(.L_x_115) ;  /* 0x0000011000007945 */ /* 0x000fe20003800200 */
[----:B---3--:R-:W-:Y:S06]  /*78e0*/  BAR.SYNC.DEFER_BLOCKING 0x1, 0x80 ;  /* 0x0042000000007b1d */ /* 0x008fec0000010000 */
[----:B------:R-:W-:Y:S05]  /*78f0*/  @P1 BRA `(.L_x_116) ;  /* 0x0000000000381947 */ /* 0x000fea0003800000 */
[----:B------:R-:W-:Y:S02]  /*7900*/  UIADD3 UR4, UPT, UPT, UR51, 0x200, URZ ;  /* 0x0000020033047890 */ /* 0x000fe4000fffe0ff */
[----:B------:R-:W-:Y:S01]  /*7910*/  UIADD3 UR8, UP0, UPT, UR58, 0xa80, URZ ;  /* 0x00000a803a087890 */ /* 0x000fe2000ff1e0ff */
[----:B------:R-:W-:Y:S01]  /*7920*/  UMOV UR43, UR36 ;  /* 0x00000024002b7c82 */ /* 0x000fe20008000000 */
[----:B------:R-:W-:Y:S02]  /*7930*/  UIADD3 UR5, UPT, UPT, UR41, 0x40, URZ ;  /* 0x0000004029057890 */ /* 0x000fe4000fffe0ff */
[----:B------:R-:W-:Y:S01]  /*7940*/  MOV R88, UR4 ;  /* 0x0000000400587c02 */ /* 0x000fe20008000f00 */
[----:B------:R-:W-:Y:S02]  /*7950*/  UIADD3.X UR9, UPT, UPT, URZ, UR59, URZ, UP0, !UPT ;  /* 0x0000003bff097290 */ /* 0x000fe400087fe4ff */
[----:B------:R-:W-:Y:S01]  /*7960*/  UIADD3 UR4, UPT, UPT, UR51, 0xa00, URZ ;  /* 0x00000a0033047890 */ /* 0x000fe2000fffe0ff */
[----:B------:R-:W-:Y:S01]  /*7970*/  R2UR UR40, R88 ;  /* 0x00000000582872ca */ /* 0x000fe200000e0000 */
[----:B------:R-:W-:Y:S01]  /*7980*/  UMOV UR6, UR42 ;  /* 0x0000002a00067c82 */ /* 0x000fe20008000000 */
[----:B------:R-:W-:Y:S11]  /*7990*/  UMOV UR7, UR36 ;  /* 0x0000002400077c82 */ /* 0x000ff60008000000 */
[----:B------:R3:W-:Y:S01]  /*79a0*/  UTMASTG.3D [UR40], [UR8] ;  /* 0x00000028080073b5 */ /* 0x0007e20008010000 */
[----:B------:R3:W-:Y:S01]  /*79b0*/  UTMASTG.3D [UR4], [UR8] ;  /* 0x00000004080073b5 */ /* 0x0007e20008010000 */
[----:B------:R0:W-:Y:S01]  /*79c0*/  UTMACMDFLUSH ;  /* 0x00000000000079b7 */ /* 0x0001e20000000000 */
[----:B---3--:R-:W-:Y:S04]  /*79d0*/  DEPBAR.LE SB0, 0x1 ;  /* 0x000080400000791a */ /* 0x008fe80000000000 */
.L_x_116:
[----:B------:R-:W-:Y:S05]  /*79e0*/  BSYNC.RECONVERGENT B0 ;  /* 0x0000000000007941 */ /* 0x000fea0003800200 */
.L_x_115:
[----:B------:R-:W-:Y:S01]  /*79f0*/  BAR.SYNC.DEFER_BLOCKING 0x1, 0x80 ;  /* 0x0042000000007b1d */ /* 0x000fe20000010000 */
[----:B------:R-:W-:Y:S01]  /*7a00*/  ISETP.NE.AND P1, PT, R105, RZ, PT ;  /* 0x000000ff6900720c */ /* 0x000fe20003f25270 */
[----:B------:R-:W-:Y:S01]  /*7a10*/  UISETP.NE.AND UP0, UPT, UR56, URZ, UPT ;  /* 0x000000ff3800728c */ /* 0x000fe2000bf05270 */
[----:B------:R-:W-:Y:S11]  /*7a20*/  LEA R2, R68, UR51, 0x3 ;  /* 0x0000003344027c11 */ /* 0x000ff6000f8e18ff */
[----:B------:R-:W-:Y:S01]  /*7a30*/  @P1 SHF.L.U32 R3, RZ, 0x1f, RZ ;  /* 0x0000001fff031819 */ /* 0x000fe200000006ff */
[----:B------:R-:W-:Y:S06]  /*7a40*/  BRA.U !UP0, `(.L_x_117) ;  /* 0x0000000108247547 */ /* 0x000fec000b800000 */
[----:B-1----:R-:W-:Y:S01]  /*7a50*/  IMAD.U32 R20, RZ, RZ, UR57 ;  /* 0x00000039ff147e24 */ /* 0x002fe2000f8e00ff */
[----:B------:R-:W-:Y:S01]  /*7a60*/  MOV R0, UR37 ;  /* 0x0000002500007c02 */ /* 0x000fe20008000f00 */
[----:B------:R-:W-:Y:S03]  /*7a70*/  UIADD3 UR57, UPT, UPT, UR57, 0x1, URZ ;  /* 0x0000000139397890 */ /* 0x000fe6000fffe0ff */
[----:B------:R-:W-:Y:S01]  /*7a80*/  @P1 LEA R20, R20, UR51, 0x3 ;  /* 0x0000003314141c11 */ /* 0x000fe2000f8e18ff */
[----:B------:R-:W-:Y:S04]  /*7a90*/  UISETP.NE.AND UP0, UPT, UR57, 0x4, UPT ;  /* 0x000000043900788c */ /* 0x000fe8000bf05270 */
[----:B------:R-:W-:Y:S01]  /*7aa0*/  @P1 VIADD R20, R20, 0x80 ;  /* 0x0000008014141836 */ /* 0x000fe20000000000 */
[----:B------:R-:W-:Y:S04]  /*7ab0*/  USEL UR57, UR57, URZ, UP0 ;  /* 0x000000ff39397287 */ /* 0x000fe80008000000 */
[----:B------:R-:W-:Y:S04]  /*7ac0*/  @P1 PRMT R0, R0, 0x654, R20 ;  /* 0x0000065400001816 */ /* 0x000fe80000000014 */
[----:B------:R3:W-:Y:S04]  /*7ad0*/  @P1 SYNCS.ARRIVE.TRANS64.RED.A1T0 RZ, [R0+URZ], RZ ;  /* 0x000000ff00ff19a7 */ /* 0x0007e800081004ff */
.L_x_117:
[----:B------:R-:W4:Y:S01]  /*7ae0*/  @P1 SYNCS.PHASECHK.TRANS64.TRYWAIT P0, [R2+URZ+0x60], R3 ;  /* 0x00006003020015a7 */ /* 0x000f2200080011ff */
[----:B------:R-:W-:Y:S01]  /*7af0*/  BSSY B1, `(.L_x_118) ;  /* 0x0000014000017945 */ /* 0x000fe20003800000 */
[----:B----4-:R-:W-:Y:S03]  /*7b00*/  @P1 SEL R70, RZ, 0x1, !P0 ;  /* 0x00000001ff461807 */ /* 0x010fe60004000000 */
[----:B------:R-:W-:Y:S05]  /*7b10*/  @!P1 BRA `(.L_x_119) ;  /* 0x0000000000449947 */ /* 0x000fea0003800000 */
[----:B------:R-:W-:Y:S01]  /*7b20*/  ISETP.NE.AND P1, PT, R71, RZ, PT ;  /* 0x000000ff4700720c */ /* 0x000fe20003f25270 */
[----:B------:R-:W-:Y:S01]  /*7b30*/  BSSY B0, `(.L_x_120) ;  /* 0x0000009000007945 */ /* 0x000fe20003800000 */
[----:B------:R-:W-:Y:S11]  /*7b40*/  ISETP.NE.AND P0, PT, R70, RZ, PT ;  /* 0x000000ff4600720c */ /* 0x000ff60003f05270 */
[----:B-1----:R-:W-:Y:S05]  /*7b50*/  @P1 IMAD R20, R68, 0x1000, R104 ;  /* 0x0000100044141824 */ /* 0x002fea00078e0268 */
[----:B------:R-:W-:Y:S05]  /*7b60*/  @P1 IADD3 R3, PT, PT, R20, UR51, RZ ;  /* 0x0000003314031c10 */ /* 0x000fea000fffe0ff */
[----:B------:R-:W-:Y:S01]  /*7b70*/  @P1 IMAD.IADD R3, R69, 0x1, R3 ;  /* 0x0000000145031824 */ /* 0x000fe200078e0203 */
[----:B------:R-:W-:Y:S06]  /*7b80*/  @P0 BRA `(.L_x_121) ;  /* 0x00000000000c0947 */ /* 0x000fec0003800000 */
[----:B---3--:R-:W-:Y:S04]  /*7b90*/  SHF.L.U32 R0, RZ, 0x1f, RZ ;  /* 0x0000001fff007819 */ /* 0x008fe800000006ff */
[----:B------:R-:W1:Y:S02]  /*7ba0*/  SYNCS.PHASECHK.TRANS64.TRYWAIT P0, [R2+URZ+0x60], R0 ;  /* 0x00006000020075a7 */ /* 0x000e6400080011ff */
[----:B-1----:R-:W-:Y:S05]  /*7bb0*/  @!P0 BRA `(.L_x_122) ;  /* 0x0000007400288947 */ /* 0x002fea0003800000 */
.L_x_121:
[----:B------:R-:W-:Y:S05]  /*7bc0*/  BSYNC B0 ;  /* 0x0000000000007941 */ /* 0x000fea0003800000 */
.L_x_120:
[----:B------:R-:W-:Y:S02]  /*7bd0*/  ISETP.NE.AND P0, PT, R71, RZ, PT ;  /* 0x000000ff4700720c */ /* 0x000fe40003f05270 */
[----:B------:R-:W-:Y:S11]  /*7be0*/  IADD3 R68, PT, PT, R68, 0x1, RZ ;  /* 0x0000000144447810 */ /* 0x000ff60007ffe0ff */
[----:B------:R4:W1:Y:S04]  /*7bf0*/  @P0 LDS.128 R60, [R20+UR51+0x200] ;  /* 0x00020033143c0984 */ /* 0x0008680008000c00 */
[----:B------:R4:W1:Y:S04]  /*7c00*/  @P0 LDS.128 R72, [R20+UR51+0xa00] ;  /* 0x000a003314480984 */ /* 0x0008680008000c00 */
[----:B------:R4:W1:Y:S04]  /*7c10*/  @P0 LDS.128 R64, [R3+0x200] ;  /* 0x0002000003400984 */ /* 0x0008680000000c00 */
[----:B------:R4:W1:Y:S02]  /*7c20*/  @P0 LDS.128 R76, [R3+0xa00] ;  /* 0x000a0000034c0984 */ /* 0x0008640000000c00 */
.L_x_119:
[----:B------:R-:W-:Y:S05]  /*7c30*/  BSYNC B1 ;  /* 0x0000000000017941 */ /* 0x000fea0003800000 */
.L_x_118:
[----:B----4-:R-:W-:Y:S05]  /*7c40*/  VIADD R3, R59, 0x400000 ;  /* 0x004000003b037836 */ /* 0x010fea0000000000 */
[----:B-1-3--:R-:W-:Y:S04]  /*7c50*/  SHF.R.U32.HI R0, RZ, 0x15, R3 ;  /* 0x00000015ff007819 */ /* 0x00afe80000011603 */
[----:B------:R-:W-:Y:S04]  /*7c60*/  LOP3.LUT R22, R0, 0x3, RZ, 0xc0, !PT ;  /* 0x0000000300167812 */ /* 0x000fe800078ec0ff */
[----:B------:R-:W-:Y:S11]  /*7c70*/  ISETP.NE.AND P0, PT, R98, R22, PT ;  /* 0x000000166200720c */ /* 0x000ff60003f05270 */
[----:B------:R-:W-:Y:S02]  /*7c80*/  @!UPT UIADD3 URZ, UPT, UPT, URZ, URZ, URZ ;  /* 0x000000fffffff290 */ /* 0x000fe4000fffe0ff */
[----:B------:R-:W-:Y:S05]  /*7c90*/  @P0 BRA `(.L_x_123) ;  /* 0x0000000000bc0947 */ /* 0x000fea0003800000 */
[----:B------:R-:W-:Y:S02]  /*7ca0*/  LOP3.LUT P0, RZ, R0, 0x3, R99, 0x48, !PT ;  /* 0x0000000300ff7812 */ /* 0x000fe40007804863 */
[----:B------:R-:W-:Y:S11]  /*7cb0*/  MOV R2, R3 ;  /* 0x0000000300027202 */ /* 0x000ff60000000f00 */
[----:B------:R-:W-:Y:S05]  /*7cc0*/  @!P0 BRA `(.L_x_124) ;  /* 0x0000000000408947 */ /* 0x000fea0003800000 */
[----:B------:R-:W1:Y:S01]  /*7cd0*/  LDCU.64 UR8, c[0x4][0x70] ;  /* 0x01000e00ff0877ac */ /* 0x000e620008000a00 */
[----:B------:R-:W-:Y:S01]  /*7ce0*/  MOV R15, 0x0 ;  /* 0x00000000000f7802 */ /* 0x000fe20000000f00 */
[----:B------:R-:W-:Y:S02]  /*7cf0*/  HFMA2 R12, -RZ, RZ, 0, 5.9604644775390625e-08 ;  /* 0x00000001ff0c7431 */ /* 0x000fe400000001ff */
[----:B------:R-:W-:Y:S02]  /*7d00*/  IMAD.MOV.U32 R8, RZ, RZ, 0x192 ;  /* 0x00000192ff087424 */ /* 0x000fe400078e00ff */
[----:B------:R-:W-:Y:S01]  /*7d10*/  IMAD.MOV.U32 R13, RZ, RZ, RZ ;  /* 0x000000ffff0d7224 */ /* 0x000fe200078e00ff */
[----:B------:R-:W3:Y:S01]  /*7d20*/  LDCU.64 UR6, c[0x4][0x78] ;  /* 0x01000f00ff0677ac */ /* 0x000ee20008000a00 */
[----:B------:R-:W4:Y:S01]  /*7d30*/  LDC.64 R14, c[0x4][R15] ;  /* 0x010000000f0e7b82 */ /* 0x000f220000000a00 */
[----:B------:R-:W5:Y:S01]  /*7d40*/  LDCU.64 UR4, c[0x4][0x10] ;  /* 0x01000200ff0477ac */ /* 0x000f620008000a00 */
[----:B-1----:R-:W-:Y:S01]  /*7d50*/  MOV R5, UR9 ;  /* 0x0000000900057c02 */ /* 0x002fe20008000f00 */
[----:B------:R-:W-:Y:S01]  /*7d60*/  IMAD.U32 R4, RZ, RZ, UR8 ;  /* 0x00000008ff047e24 */ /* 0x000fe2000f8e00ff */
[----:B---3--:R-:W-:Y:S01]  /*7d70*/  MOV R7, UR7 ;  /* 0x0000000700077c02 */ /* 0x008fe20008000f00 */
[----:B------:R-:W-:Y:S01]  /*7d80*/  IMAD.U32 R6, RZ, RZ, UR6 ;  /* 0x00000006ff067e24 */ /* 0x000fe2000f8e00ff */
[----:B-----5:R-:W-:Y:S01]  /*7d90*/  MOV R11, UR5 ;  /* 0x00000005000b7c02 */ /* 0x020fe20008000f00 */
[----:B------:R-:W-:Y:S02]  /*7da0*/  IMAD.U32 R10, RZ, RZ, UR4 ;  /* 0x00000004ff0a7e24 */ /* 0x000fe4000f8e00ff */
[----:B------:R-:W-:Y:S07]  /*7db0*/  LEPC R20, `(.L_x_124) ;  /* 0x000000001014794e */ /* 0x000fee0000000000 */
[----:B--2-4-:R-:W-:Y:S05]  /*7dc0*/  CALL.ABS.NOINC R14 ;  /* 0x000000000e007343 */ /* 0x014fea0003c00000 */
.L_x_124:
        /* <DEDUP_REMOVED lines=23> */
.L_x_125:
[----:B------:R-:W-:Y:S05]  /*7f40*/  WARPSYNC.ALL ;  /* 0x0000000000007948 */ /* 0x000fea0003800000 */
[----:B------:R-:W-:Y:S11]  /*7f50*/  R2UR UR4, R2 ;  /* 0x00000000020472ca */ /* 0x000ff600000e0000 */
[----:B------:R-:W-:Y:S02]  /*7f60*/  @!UPT UIADD3 URZ, UPT, UPT, URZ, URZ, URZ ;  /* 0x000000fffffff290 */ /* 0x000fe4000fffe0ff */
[----:B------:R-:W1:Y:S02]  /*7f70*/  LDTM.x16 R4, tmem[UR4+0x40] ;  /* 0x00004004000479ee */ /* 0x000e640008240000 */
[----:B-1----:R-:W-:Y:S01]  /*7f80*/  NOP ;  /* 0x0000000000007918 */ /* 0x002fe20000000000 */
.L_x_123:
[----:B------:R-:W-:Y:S01]  /*7f90*/  ISETP.NE.AND P2, PT, R105, RZ, PT ;  /* 0x000000ff6900720c */ /* 0x000fe20003f45270 */
[----:B------:R-:W-:Y:S01]  /*7fa0*/  FMUL R0, R52, R24 ;  /* 0x0000001834007220 */ /* 0x000fe20000400000 */
[----:B------:R-:W-:Y:S01]  /*7fb0*/  SHF.L.U32 R3, R60, 0x10, RZ ;  /* 0x000000103c037819 */ /* 0x000fe200000006ff */
[----:B------:R-:W-:Y:S01]  /*7fc0*/  FMUL R2, R52, R25 ;  /* 0x0000001934027220 */ /* 0x000fe20000400000 */
[----:B------:R-:W-:Y:S02]  /*7fd0*/  LOP3.LUT R20, R60, 0xffff0000, RZ, 0xc0, !PT ;  /* 0xffff00003c147812 */ /* 0x000fe400078ec0ff */
[----:B------:R-:W-:Y:S01]  /*7fe0*/  SHF.L.U32 R21, R61, 0x10, RZ ;  /* 0x000000103d157819 */ /* 0x000fe200000006ff */
[C---:B------:R-:W-:Y:S01]  /*7ff0*/  FFMA R0, R53.reuse, R3, R0 ;  /* 0x0000000335007223 */ /* 0x040fe20000000000 */
[----:B------:R-:W-:Y:S01]  /*8000*/  ISETP.NE.AND P1, PT, R98, R22, PT ;  /* 0x000000166200720c */ /* 0x000fe20003f25270 */
[C---:B------:R-:W-:Y:S01]  /*8010*/  FFMA R2, R53.reuse, R20, R2 ;  /* 0x0000001435027223 */ /* 0x040fe20000000002 */
[----:B------:R-:W-:Y:S01]  /*8020*/  MOV R20, UR57 ;  /* 0x0000003900147c02 */ /* 0x000fe20008000f00 */
[----:B------:R-:W-:Y:S01]  /*8030*/  FMUL R3, R52, R26 ;  /* 0x0000001a34037220 */ /* 0x000fe20000400000 */
[----:B------:R-:W-:Y:S02]  /*8040*/  SHF.L.U32 R22, R62, 0x10, RZ ;  /* 0x000000103e167819 */ /* 0x000fe400000006ff */
[----:B------:R-:W-:Y:S01]  /*8050*/  @P2 LEA R20, R20, UR51, 0x3 ;  /* 0x0000003314142c11 */ /* 0x000fe2000f8e18ff */
[----:B------:R-:W-:Y:S01]  /*8060*/  FFMA R3, R53, R21, R3 ;  /* 0x0000001535037223 */ /* 0x000fe20000000003 */
[----:B------:R-:W-:Y:S01]  /*8070*/  F2FP.BF16.F32.PACK_AB R108, R2, R0 ;  /* 0x00000000026c723e */ /* 0x000fe200000010ff */
[C---:B------:R-:W-:Y:S01]  /*8080*/  FMUL R0, R52.reuse, R27 ;  /* 0x0000001b34007220 */ /* 0x040fe20000400000 */
[----:B------:R-:W-:Y:S01]  /*8090*/  LOP3.LUT R21, R61, 0xffff0000, RZ, 0xc0, !PT ;  /* 0xffff00003d157812 */ /* 0x000fe200078ec0ff */
[----:B------:R-:W-:Y:S01]  /*80a0*/  FMUL R2, R52, R28 ;  /* 0x0000001c34027220 */ /* 0x000fe20000400000 */
[----:B------:R-:W-:Y:S01]  /*80b0*/  @P2 IADD3 R40, PT, PT, R20, 0x80, RZ ;  /* 0x0000008014282810 */ /* 0x000fe20007ffe0ff */
[----:B------:R-:W-:Y:S01]  /*80c0*/  FMUL R20, R52, R29 ;  /* 0x0000001d34147220 */ /* 0x000fe20000400000 */
[----:B------:R-:W-:Y:S01]  /*80d0*/  LOP3.LUT R23, R62, 0xffff0000, RZ, 0xc0, !PT ;  /* 0xffff00003e177812 */ /* 0x000fe200078ec0ff */
[C---:B------:R-:W-:Y:S01]  /*80e0*/  FFMA R0, R53.reuse, R21, R0 ;  /* 0x0000001535007223 */ /* 0x040fe20000000000 */
[----:B------:R-:W-:Y:S01]  /*80f0*/  MOV R106, UR37 ;  /* 0x00000025006a7c02 */ /* 0x000fe20008000f00 */
[C---:B------:R-:W-:Y:S01]  /*8100*/  FFMA R2, R53.reuse, R22, R2 ;  /* 0x0000001635027223 */ /* 0x040fe20000000002 */
[----:B------:R-:W-:Y:S01]  /*8110*/  LOP3.LUT R41, R66, 0xffff0000, RZ, 0xc0, !PT ;  /* 0xffff000042297812 */ /* 0x000fe200078ec0ff */
[----:B------:R-:W-:Y:S01]  /*8120*/  FFMA R20, R53, R23, R20 ;  /* 0x0000001735147223 */ /* 0x000fe20000000014 */
[----:B------:R-:W-:Y:S01]  /*8130*/  @P2 PRMT R106, R106, 0x654, R40 ;  /* 0x000006546a6a2816 */ /* 0x000fe20000000028 */
[C---:B------:R-:W-:Y:S01]  /*8140*/  FMUL R21, R52.reuse, R30 ;  /* 0x0000001e34157220 */ /* 0x040fe20000400000 */
[C---:B------:R-:W-:Y:S01]  /*8150*/  SHF.L.U32 R23, R63.reuse, 0x10, RZ ;  /* 0x000000103f177819 */ /* 0x040fe200000006ff */
[----:B------:R-:W-:Y:S01]  /*8160*/  FMUL R22, R52, R31 ;  /* 0x0000001f34167220 */ /* 0x000fe20000400000 */
[----:B------:R-:W-:Y:S02]  /*8170*/  LOP3.LUT R40, R63, 0xffff0000, RZ, 0xc0, !PT ;  /* 0xffff00003f287812 */ /* 0x000fe400078ec0ff */
[----:B------:R-:W-:Y:S01]  /*8180*/  F2FP.BF16.F32.PACK_AB R110, R20, R2 ;  /* 0x00000002146e723e */ /* 0x000fe200000010ff */
[C---:B------:R-:W-:Y:S01]  /*8190*/  FFMA R21, R53.reuse, R23, R21 ;  /* 0x0000001735157223 */ /* 0x040fe20000000015 */
[----:B------:R-:W-:Y:S01]  /*81a0*/  F2FP.BF16.F32.PACK_AB R109, R0, R3 ;  /* 0x00000003006d723e */ /* 0x000fe200000010ff */
[----:B------:R-:W-:Y:S01]  /*81b0*/  FFMA R22, R53, R40, R22 ;  /* 0x0000002835167223 */ /* 0x000fe20000000016 */
[----:B------:R-:W-:Y:S01]  /*81c0*/  SHF.L.U32 R20, R64, 0x10, RZ ;  /* 0x0000001040147819 */ /* 0x000fe200000006ff */
[----:B------:R-:W-:Y:S01]  /*81d0*/  FMUL R0, R52, R32 ;  /* 0x0000002034007220 */ /* 0x000fe20000400000 */
[----:B------:R-:W-:Y:S01]  /*81e0*/  LOP3.LUT R23, R64, 0xffff0000, RZ, 0xc0, !PT ;  /* 0xffff000040177812 */ /* 0x000fe200078ec0ff */
[C---:B------:R-:W-:Y:S01]  /*81f0*/  FMUL R2, R52.reuse, R33 ;  /* 0x0000002134027220 */ /* 0x040fe20000400000 */
[----:B------:R-:W-:Y:S01]  /*8200*/  SHF.L.U32 R40, R65, 0x10, RZ ;  /* 0x0000001041287819 */ /* 0x000fe200000006ff */
[----:B------:R-:W-:Y:S01]  /*8210*/  FMUL R3, R52, R34 ;  /* 0x0000002234037220 */ /* 0x000fe20000400000 */
[----:B------:R-:W-:Y:S01]  /*8220*/  F2FP.BF16.F32.PACK_AB R111, R22, R21 ;  /* 0x00000015166f723e */ /* 0x000fe200000010ff */
[----:B------:R-:W-:Y:S01]  /*8230*/  FFMA R0, R53, R20, R0 ;  /* 0x0000001435007223 */ /* 0x000fe20000000000 */
[----:B------:R-:W-:Y:S01]  /*8240*/  LOP3.LUT R42, R77, 0xffff0000, RZ, 0xc0, !PT ;  /* 0xffff00004d2a7812 */ /* 0x000fe200078ec0ff */
[----:B------:R-:W-:Y:S01]  /*8250*/  FFMA R2, R53, R23, R2 ;  /* 0x0000001735027223 */ /* 0x000fe20000000002 */
[----:B------:R-:W-:Y:S01]  /*8260*/  LOP3.LUT R23, R65, 0xffff0000, RZ, 0xc0, !PT ;  /* 0xffff000041177812 */ /* 0x000fe200078ec0ff */
[C---:B------:R-:W-:Y:S01]  /*8270*/  FFMA R3, R53.reuse, R40, R3 ;  /* 0x0000002835037223 */ /* 0x040fe20000000003 */
[----:B------:R-:W-:Y:S01]  /*8280*/  SHF.L.U32 R40, R66, 0x10, RZ ;  /* 0x0000001042287819 */ /* 0x000fe200000006ff */
[----:B------:R-:W-:Y:S01]  /*8290*/  FMUL R20, R52, R35 ;  /* 0x0000002334147220 */ /* 0x000fe20000400000 */
[----:B------:R-:W-:Y:S01]  /*82a0*/  F2FP.BF16.F32.PACK_AB R112, R2, R0 ;  /* 0x000000000270723e */ /* 0x000fe200000010ff */
[----:B------:R-:W-:Y:S01]  /*82b0*/  FMUL R21, R52, R36 ;  /* 0x0000002434157220 */ /* 0x000fe20000400000 */
[----:B------:R-:W-:Y:S01]  /*82c0*/  SHF.L.U32 R54, R78, 0x10, RZ ;  /* 0x000000104e367819 */ /* 0x000fe200000006ff */
[----:B------:R-:W-:Y:S01]  /*82d0*/  FMUL R22, R52, R37 ;  /* 0x0000002534167220 */ /* 0x000fe20000400000 */
[----:B------:R-:W-:Y:S01]  /*82e0*/  LOP3.LUT R55, R78, 0xffff0000, RZ, 0xc0, !PT ;  /* 0xffff00004e377812 */ /* 0x000fe200078ec0ff */
[----:B------:R-:W-:Y:S01]  /*82f0*/  FFMA R20, R53, R23, R20 ;  /* 0x0000001735147223 */ /* 0x000fe20000000014 */
[----:B------:R-:W-:Y:S01]  /*8300*/  SHF.L.U32 R23, R67, 0x10, RZ ;  /* 0x0000001043177819 */ /* 0x000fe200000006ff */
[----:B------:R-:W-:Y:S01]  /*8310*/  FFMA R21, R53, R40, R21 ;  /* 0x0000002835157223 */ /* 0x000fe20000000015 */
[----:B------:R-:W-:Y:S01]  /*8320*/  LOP3.LUT R40, R67, 0xffff0000, RZ, 0xc0, !PT ;  /* 0xffff000043287812 */ /* 0x000fe200078ec0ff */
[C---:B------:R-:W-:Y:S01]  /*8330*/  FFMA R22, R53.reuse, R41, R22 ;  /* 0x0000002935167223 */ /* 0x040fe20000000016 */
[----:B------:R-:W-:Y:S01]  /*8340*/  F2FP.BF16.F32.PACK_AB R113, R20, R3 ;  /* 0x000000031471723e */ /* 0x000fe200000010ff */
[----:B------:R-:W-:Y:S01]  /*8350*/  FMUL R0, R52, R38 ;  /* 0x0000002634007220 */ /* 0x000fe20000400000 */
[----:B------:R-:W-:Y:S01]  /*8360*/  LOP3.LUT R41, R74, 0xffff0000, RZ, 0xc0, !PT ;  /* 0xffff00004a297812 */ /* 0x000fe200078ec0ff */
[----:B------:R-:W-:Y:S01]  /*8370*/  FMUL R2, R52, R39 ;  /* 0x0000002734027220 */ /* 0x000fe20000400000 */
[----:B------:R-:W-:Y:S01]  /*8380*/  F2FP.BF16.F32.PACK_AB R114, R22, R21 ;  /* 0x000000151672723e */ /* 0x000fe200000010ff */
[----:B------:R1:W-:Y:S01]  /*8390*/  @!P1 STS.128 [R104+UR51+0x1200], R108 ;  /* 0x0012006c68009988 */ /* 0x0003e20008000c33 */
[C---:B------:R-:W-:Y:S01]  /*83a0*/  SHF.L.U32 R22, R72.reuse, 0x10, RZ ;  /* 0x0000001048167819 */ /* 0x040fe200000006ff */
[C---:B------:R-:W-:Y:S01]  /*83b0*/  FFMA R0, R53.reuse, R23, R0 ;  /* 0x0000001735007223 */ /* 0x040fe20000000000 */
[----:B------:R-:W-:Y:S01]  /*83c0*/  LOP3.LUT R23, R72, 0xffff0000, RZ, 0xc0, !PT ;  /* 0xffff000048177812 */ /* 0x000fe200078ec0ff */
[----:B------:R-:W-:Y:S01]  /*83d0*/  FFMA R2, R53, R40, R2 ;  /* 0x0000002835027223 */ /* 0x000fe20000000002 */
[----:B------:R-:W-:Y:S01]  /*83e0*/  SHF.L.U32 R40, R73, 0x10, RZ ;  /* 0x0000001049287819 */ /* 0x000fe200000006ff */
[C---:B------:R-:W-:Y:S01]  /*83f0*/  FMUL R3, R52.reuse, R4 ;  /* 0x0000000434037220 */ /* 0x040fe20000400000 */
[C---:B------:R-:W-:Y:S01]  /*8400*/  SHF.L.U32 R56, R79.reuse, 0x10, RZ ;  /* 0x000000104f387819 */ /* 0x040fe200000006ff */
[----:B------:R-:W-:Y:S01]  /*8410*/  FMUL R20, R52, R5 ;  /* 0x0000000534147220 */ /* 0x000fe20000400000 */
[----:B------:R-:W-:Y:S01]  /*8420*/  F2FP.BF16.F32.PACK_AB R115, R2, R0 ;  /* 0x000000000273723e */ /* 0x000fe200000010ff */
[----:B------:R-:W-:Y:S01]  /*8430*/  FMUL R21, R52, R6 ;  /* 0x0000000634157220 */ /* 0x000fe20000400000 */
[----:B------:R-:W-:Y:S01]  /*8440*/  LOP3.LUT R57, R79, 0xffff0000, RZ, 0xc0, !PT ;  /* 0xffff00004f397812 */ /* 0x000fe200078ec0ff */
[C---:B------:R-:W-:Y:S01]  /*8450*/  FFMA R3, R53.reuse, R22, R3 ;  /* 0x0000001635037223 */ /* 0x040fe20000000003 */
[----:B------:R-:W-:Y:S01]  /*8460*/  FFMA R20, R53, R23, R20 ;  /* 0x0000001735147223 */ /* 0x000fe20000000014 */
[----:B------:R1:W-:Y:S01]  /*8470*/  @!P1 STS.128 [R103+0x1200], R112 ;  /* 0x0012007067009388 */ /* 0x0003e20000000c00 */
[----:B------:R-:W-:Y:S01]  /*8480*/  LOP3.LUT R23, R73, 0xffff0000, RZ, 0xc0, !PT ;  /* 0xffff000049177812 */ /* 0x000fe200078ec0ff */
[C---:B------:R-:W-:Y:S01]  /*8490*/  FFMA R21, R53.reuse, R40, R21 ;  /* 0x0000002835157223 */ /* 0x040fe20000000015 */
[----:B------:R-:W-:Y:S01]  /*84a0*/  SHF.L.U32 R40, R74, 0x10, RZ ;  /* 0x000000104a287819 */ /* 0x000fe200000006ff */
[----:B------:R-:W-:Y:S01]  /*84b0*/  FMUL R0, R52, R7 ;  /* 0x0000000734007220 */ /* 0x000fe20000400000 */
[----:B------:R-:W-:Y:S01]  /*84c0*/  F2FP.BF16.F32.PACK_AB R116, R20, R3 ;  /* 0x000000031474723e */ /* 0x000fe200000010ff */
[----:B------:R-:W-:Y:S01]  /*84d0*/  FMUL R2, R52, R8 ;  /* 0x0000000834027220 */ /* 0x000fe20000400000 */
[----:B------:R-:W-:Y:S01]  /*84e0*/  ISETP.NE.AND P0, PT, R98, RZ, PT ;  /* 0x000000ff6200720c */ /* 0x000fe20003f05270 */
[C---:B------:R-:W-:Y:S01]  /*84f0*/  FMUL R22, R52.reuse, R9 ;  /* 0x0000000934167220 */ /* 0x040fe20000400000 */
[C---:B------:R-:W-:Y:S01]  /*8500*/  FFMA R0, R53.reuse, R23, R0 ;  /* 0x0000001735007223 */ /* 0x040fe20000000000 */
[----:B------:R-:W-:Y:S01]  /*8510*/  FFMA R2, R53, R40, R2 ;  /* 0x0000002835027223 */ /* 0x000fe20000000002 */
[C---:B------:R-:W-:Y:S01]  /*8520*/  SHF.L.U32 R23, R75.reuse, 0x10, RZ ;  /* 0x000000104b177819 */ /* 0x040fe200000006ff */
[C---:B------:R-:W-:Y:S01]  /*8530*/  FMUL R3, R52.reuse, R10 ;  /* 0x0000000a34037220 */ /* 0x040fe20000400000 */
[----:B------:R-:W-:Y:S01]  /*8540*/  LOP3.LUT R40, R75, 0xffff0000, RZ, 0xc0, !PT ;  /* 0xffff00004b287812 */ /* 0x000fe200078ec0ff */
[C---:B------:R-:W-:Y:S01]  /*8550*/  FFMA R22, R53.reuse, R41, R22 ;  /* 0x0000002935167223 */ /* 0x040fe20000000016 */
[----:B------:R-:W-:Y:S01]  /*8560*/  FMUL R20, R52, R11 ;  /* 0x0000000b34147220 */ /* 0x000fe20000400000 */
[C---:B------:R-:W-:Y:S01]  /*8570*/  FFMA R3, R53.reuse, R23, R3 ;  /* 0x0000001735037223 */ /* 0x040fe20000000003 */
        /* <DEDUP_REMOVED lines=27> */
[----:B------:R-:W-:Y:S02]  /*8730*/  F2FP.BF16.F32.PACK_AB R23, R42, R41 ;  /* 0x000000292a17723e */ /* 0x000fe400000010ff */
[----:B------:R-:W-:Y:S02]  /*8740*/  LEA R0, R68, UR51, 0x3 ;  /* 0x0000003344007c11 */ /* 0x000fe4000f8e18ff */
[----:B------:R-:W-:Y:S01]  /*8750*/  @P2 SHF.L.U32 R2, RZ, 0x1f, RZ ;  /* 0x0000001fff022819 */ /* 0x000fe200000006ff */
[----:B------:R1:W-:Y:S01]  /*8760*/  @!P1 STS.128 [R103+0x1a00], R20 ;  /* 0x001a001467009388 */ /* 0x0003e20000000c00 */
[----:B------:R-:W-:Y:S01]  /*8770*/  @!PT LDS RZ, [RZ] ;  /* 0x00000000fffff984 */ /* 0x000fe20000000800 */
[----:B------:R-:W-:Y:S01]  /*8780*/  @!PT LDS RZ, [RZ] ;  /* 0x00000000fffff984 */ /* 0x000fe20000000800 */
[----:B------:R-:W-:Y:S01]  /*8790*/  @!PT LDS RZ, [RZ] ;  /* 0x00000000fffff984 */ /* 0x000fe20000000800 */
[----:B------:R-:W-:Y:S01]  /*87a0*/  @!PT LDS RZ, [RZ] ;  /* 0x00000000fffff984 */ /* 0x000fe20000000800 */
[----:B------:R3:W-:Y:S07]  /*87b0*/  MEMBAR.ALL.CTA ;  /* 0x0000000000007992 */ /* 0x0007ee0000008000 */
[----:B---3--:R-:W3:Y:S02]  /*87c0*/  FENCE.VIEW.ASYNC.S ;  /* 0x00000000000073c6 */ /* 0x008ee40000000000 */
[----:B------:R-:W-:Y:S05]  /*87d0*/  WARPSYNC.ALL ;  /* 0x0000000000007948 */ /* 0x000fea0003800000 */
[----:B------:R-:W-:Y:S01]  /*87e0*/  BSSY.RECONVERGENT B0, `(.L_x_126) ;  /* 0x0000011000007945 */ /* 0x000fe20003800200 */
[----:B---3--:R-:W-:Y:S06]  /*87f0*/  BAR.SYNC.DEFER_BLOCKING 0x1, 0x80 ;  /* 0x0042000000007b1d */ /* 0x008fec0000010000 */
[----:B------:R-:W-:Y:S05]  /*8800*/  @P0 BRA `(.L_x_127) ;  /* 0x0000000000380947 */ /* 0x000fea0003800000 */
[----:B------:R-:W-:Y:S02]  /*8810*/  UIADD3 UR12, UP0, UPT, UR58, 0xa80, URZ ;  /* 0x00000a803a0c7890 */ /* 0x000fe4000ff1e0ff */
[----:B------:R-:W-:Y:S02]  /*8820*/  UIADD3 UR10, UPT, UPT, UR42, 0x40, URZ ;  /* 0x000000402a0a7890 */ /* 0x000fe4000fffe0ff */
[----:B------:R-:W-:Y:S02]  /*8830*/  UIADD3 UR8, UPT, UPT, UR51, 0x1200, URZ ;  /* 0x0000120033087890 */ /* 0x000fe4000fffe0ff */
[----:B------:R-:W-:Y:S01]  /*8840*/  UIADD3.X UR13, UPT, UPT, URZ, UR59, URZ, UP0, !UPT ;  /* 0x0000003bff0d7290 */ /* 0x000fe200087fe4ff */
[----:B------:R-:W-:Y:S01]  /*8850*/  UMOV UR9, UR41 ;  /* 0x0000002900097c82 */ /* 0x000fe20008000000 */
[----:B------:R-:W-:Y:S01]  /*8860*/  UMOV UR11, UR36 ;  /* 0x00000024000b7c82 */ /* 0x000fe20008000000 */
[----:B------:R-:W-:Y:S02]  /*8870*/  UIADD3 UR5, UPT, UPT, UR41, 0x40, URZ ;  /* 0x0000004029057890 */ /* 0x000fe4000fffe0ff */
[----:B------:R-:W-:Y:S01]  /*8880*/  UIADD3 UR4, UPT, UPT, UR51, 0x1a00, URZ ;  /* 0x00001a0033047890 */ /* 0x000fe2000fffe0ff */
[----:B------:R-:W-:Y:S03]  /*8890*/  UMOV UR7, UR36 ;  /* 0x0000002400077c82 */ /* 0x000fe60008000000 */
[----:B------:R3:W-:Y:S01]  /*88a0*/  UTMASTG.3D [UR8], [UR12] ;  /* 0x000000080c0073b5 */ /* 0x0007e20008010000 */
[----:B------:R-:W-:Y:S04]  /*88b0*/  UMOV UR6, UR10 ;  /* 0x0000000a00067c82 */ /* 0x000fe80008000000 */
[----:B------:R3:W-:Y:S01]  /*88c0*/  UTMASTG.3D [UR4], [UR12] ;  /* 0x000000040c0073b5 */ /* 0x0007e20008010000 */
[----:B------:R0:W-:Y:S01]  /*88d0*/  UTMACMDFLUSH ;  /* 0x00000000000079b7 */ /* 0x0001e20000000000 */
[----:B---3--:R-:W-:Y:S04]  /*88e0*/  DEPBAR.LE SB0, 0x1 ;  /* 0x000080400000791a */ /* 0x008fe80000000000 */
.L_x_127:
[----:B------:R-:W-:Y:S05]  /*88f0*/  BSYNC.RECONVERGENT B0 ;  /* 0x0000000000007941 */ /* 0x000fea0003800200 */
.L_x_126:
[----:B------:R-:W-:Y:S01]  /*8900*/  BAR.SYNC.DEFER_BLOCKING 0x1, 0x80 ;  /* 0x0042000000007b1d */ /* 0x000fe20000010000 */
[----:B------:R-:W-:Y:S01]  /*8910*/  UIADD3 UR43, UPT, UPT, UR57, 0x1, URZ ;  /* 0x00000001392b7890 */ /* 0x000fe2000fffe0ff */
[----:B-1----:R-:W-:Y:S01]  /*8920*/  VIADD R23, R59, 0x10 ;  /* 0x000000103b177836 */ /* 0x002fe20000000000 */
[----:B------:R-:W-:Y:S02]  /*8930*/  UIADD3 UR53, UPT, UPT, UR41, 0x10, URZ ;  /* 0x0000001029357890 */ /* 0x000fe4000fffe0ff */
[----:B------:R-:W-:Y:S02]  /*8940*/  UISETP.NE.AND UP0, UPT, UR43, 0x4, UPT ;  /* 0x000000042b00788c */ /* 0x000fe4000bf05270 */
[----:B------:R-:W-:Y:S02]  /*8950*/  SHF.R.U32.HI R21, RZ, 0x15, R23 ;  /* 0x00000015ff157819 */ /* 0x000fe40000011617 */
[----:B------:R-:W-:Y:S02]  /*8960*/  USEL UR43, UR43, URZ, UP0 ;  /* 0x000000ff2b2b7287 */ /* 0x000fe40008000000 */
[----:B------:R-:W-:Y:S01]  /*8970*/  LOP3.LUT R22, R21, 0x3, RZ, 0xc0, !PT ;  /* 0x0000000315167812 */ /* 0x000fe200078ec0ff */
[----:B------:R1:W-:Y:S01]  /*8980*/  @P2 SYNCS.ARRIVE.TRANS64.RED.A1T0 RZ, [R106+URZ], RZ ;  /* 0x000000ff6aff29a7 */ /* 0x0003e200081004ff */
[----:B------:R-:W-:Y:S01]  /*8990*/  BSSY B1, `(.L_x_128) ;  /* 0x0000015000017945 */ /* 0x000fe20003800000 */
[----:B------:R-:W3:Y:S02]  /*89a0*/  @P2 SYNCS.PHASECHK.TRANS64.TRYWAIT P0, [R0+URZ+0x60], R2 ;  /* 0x00006002000025a7 */ /* 0x000ee400080011ff */
[----:B---3--:R-:W-:Y:S01]  /*89b0*/  @P2 SEL R70, RZ, 0x1, !P0 ;  /* 0x00000001ff462807 */ /* 0x008fe20004000000 */
[----:B-1----:R-:W-:Y:S06]  /*89c0*/  @!P2 BRA `(.L_x_129) ;  /* 0x000000000044a947 */ /* 0x002fec0003800000 */
[----:B------:R-:W-:Y:S01]  /*89d0*/  ISETP.NE.AND P1, PT, R71, RZ, PT ;  /* 0x000000ff4700720c */ /* 0x000fe20003f25270 */
[----:B------:R-:W-:Y:S01]  /*89e0*/  BSSY B0, `(.L_x_130) ;  /* 0x0000009000007945 */ /* 0x000fe20003800000 */
[----:B------:R-:W-:Y:S11]  /*89f0*/  ISETP.NE.AND P0, PT, R70, RZ, PT ;  /* 0x000000ff4600720c */ /* 0x000ff60003f05270 */
[----:B------:R-:W-:Y:S05]  /*8a00*/  @P1 IMAD R3, R68, 0x1000, R104 ;  /* 0x0000100044031824 */ /* 0x000fea00078e0268 */
[----:B------:R-:W-:Y:S05]  /*8a10*/  @P1 IADD3 R2, PT, PT, R3, UR51, RZ ;  /* 0x0000003303021c10 */ /* 0x000fea000fffe0ff */
[----:B------:R-:W-:Y:S01]  /*8a20*/  @P1 IMAD.IADD R2, R69, 0x1, R2 ;  /* 0x0000000145021824 */ /* 0x000fe200078e0202 */
[----:B------:R-:W-:Y:S06]  /*8a30*/  @P0 BRA `(.L_x_131) ;  /* 0x00000000000c0947 */ /* 0x000fec0003800000 */
[----:B------:R-:W-:Y:S04]  /*8a40*/  SHF.L.U32 R20, RZ, 0x1f, RZ ;  /* 0x0000001fff147819 */ /* 0x000fe800000006ff */
[----:B------:R-:W1:Y:S02]  /*8a50*/  SYNCS.PHASECHK.TRANS64.TRYWAIT P0, [R0+URZ+0x60], R20 ;  /* 0x00006014000075a7 */ /* 0x000e6400080011ff */
[----:B-1----:R-:W-:Y:S05]  /*8a60*/  @!P0 BRA `(.L_x_132) ;  /* 0x0000006400908947 */ /* 0x002fea0003800000 */
.L_x_131:
[----:B------:R-:W-:Y:S05]  /*8a70*/  BSYNC B0 ;  /* 0x0000000000007941 */ /* 0x000fea0003800000 */
.L_x_130:
[----:B------:R-:W-:Y:S02]  /*8a80*/  ISETP.NE.AND P0, PT, R71, RZ, PT ;  /* 0x000000ff4700720c */ /* 0x000fe40003f05270 */
[----:B------:R-:W-:Y:S11]  /*8a90*/  IADD3 R68, PT, PT, R68, 0x1, RZ ;  /* 0x0000000144447810 */ /* 0x000ff60007ffe0ff */
[----:B------:R3:W4:Y:S04]  /*8aa0*/  @P0 LDS.128 R60, [R3+UR51+0x200] ;  /* 0x00020033033c0984 */ /* 0x0007280008000c00 */
[----:B------:R3:W1:Y:S04]  /*8ab0*/  @P0 LDS.128 R72, [R3+UR51+0xa00] ;  /* 0x000a003303480984 */ /* 0x0006680008000c00 */
[----:B------:R3:W1:Y:S04]  /*8ac0*/  @P0 LDS.128 R64, [R2+0x200] ;  /* 0x0002000002400984 */ /* 0x0006680000000c00 */
[----:B------:R3:W1:Y:S02]  /*8ad0*/  @P0 LDS.128 R76, [R2+0xa00] ;  /* 0x000a0000024c0984 */ /* 0x0006640000000c00 */
.L_x_129:
[----:B------:R-:W-:Y:S05]  /*8ae0*/  BSYNC B1 ;  /* 0x0000000000017941 */ /* 0x000fea0003800000 */
.L_x_128:
[----:B------:R-:W-:Y:S11]  /*8af0*/  ISETP.NE.AND P0, PT, R98, R22, PT ;  /* 0x000000166200720c */ /* 0x000ff60003f05270 */
[----:B------:R-:W-:Y:S02]  /*8b00*/  @!UPT UIADD3 URZ, UPT, UPT, URZ, URZ, URZ ;  /* 0x000000fffffff290 */ /* 0x000fe4000fffe0ff */
[----:B------:R-:W-:Y:S05]  /*8b10*/  @P0 BRA `(.L_x_133) ;  /* 0x0000000000bc0947 */ /* 0x000fea0003800000 */
[----:B------:R-:W-:Y:S11]  /*8b20*/  LOP3.LUT P0, RZ, R21, 0x3, R99, 0x48, !PT ;  /* 0x0000000315ff7812 */ /* 0x000ff60007804863 */
[----:B------:R-:W-:Y:S02]  /*8b30*/  @!UPT UIADD3 URZ, UPT, UPT, URZ, URZ, URZ ;  /* 0x000000fffffff290 */ /* 0x000fe4000fffe0ff */
[----:B------:R-:W-:Y:S05]  /*8b40*/  @!P0 BRA `(.L_x_134) ;  /* 0x0000000000408947 */ /* 0x000fea0003800000 */
[----:B------:R-:W5:Y:S01]  /*8b50*/  LDCU.64 UR8, c[0x4][0x70] ;  /* 0x01000e00ff0877ac */ /* 0x000f620008000a00 */
[----:B---3--:R-:W-:Y:S01]  /*8b60*/  MOV R3, 0x0 ;  /* 0x0000000000037802 */ /* 0x008fe20000000f00 */
[----:B------:R-:W-:Y:S02]  /*8b70*/  HFMA2 R12, -RZ, RZ, 0, 5.9604644775390625e-08 ;  /* 0x00000001ff0c7431 */ /* 0x000fe400000001ff */
[----:B------:R-:W-:Y:S02]  /*8b80*/  IMAD.MOV.U32 R8, RZ, RZ, 0x192 ;  /* 0x00000192ff087424 */ /* 0x000fe400078e00ff */
[----:B------:R-:W-:Y:S01]  /*8b90*/  IMAD.MOV.U32 R13, RZ, RZ, RZ ;  /* 0x000000ffff0d7224 */ /* 0x000fe200078e00ff */
[----:B------:R-:W3:Y:S01]  /*8ba0*/  LDCU.64 UR6, c[0x4][0x78] ;  /* 0x01000f00ff0677ac */ /* 0x000ee20008000a00 */
[----:B------:R-:W1:Y:S01]  /*8bb0*/  LDC.64 R2, c[0x4][R3] ;  /* 0x0100000003027b82 */ /* 0x000e620000000a00 */
[----:B------:R-:W2:Y:S01]  /*8bc0*/  LDCU.64 UR4, c[0x4][0x10] ;  /* 0x01000200ff0477ac */ /* 0x000ea20008000a00 */
[----:B-----5:R-:W-:Y:S01]  /*8bd0*/  MOV R5, UR9 ;  /* 0x0000000900057c02 */ /* 0x020fe20008000f00 */
[----:B------:R-:W-:Y:S01]  /*8be0*/  IMAD.U32 R4, RZ, RZ, UR8 ;  /* 0x00000008ff047e24 */ /* 0x000fe2000f8e00ff */
[----:B---3--:R-:W-:Y:S01]  /*8bf0*/  MOV R7, UR7 ;  /* 0x0000000700077c02 */ /* 0x008fe20008000f00 */
[----:B------:R-:W-:Y:S01]  /*8c00*/  IMAD.U32 R6, RZ, RZ, UR6 ;  /* 0x00000006ff067e24 */ /* 0x000fe2000f8e00ff */
[----:B--2---:R-:W-:Y:S01]  /*8c10*/  MOV R11, UR5 ;  /* 0x00000005000b7c02 */ /* 0x004fe20008000f00 */
[----:B------:R-:W-:Y:S02]  /*8c20*/  IMAD.U32 R10, RZ, RZ, UR4 ;  /* 0x00000004ff0a7e24 */ /* 0x000fe4000f8e00ff */
[----:B-1----:R-:W-:Y:S07]  /*8c30*/  LEPC R20, `(.L_x_134) ;  /* 0x000000001014794e */ /* 0x002fee0000000000 */
[----:B----4-:R-:W-:Y:S05]  /*8c40*/  CALL.ABS.NOINC R2 ;  /* 0x0000000002007343 */ /* 0x010fea0003c00000 */
.L_x_134:
[----:B------:R-:W-:Y:S05]  /*8c50*/  WARPSYNC.ALL ;  /* 0x0000000000007948 */ /* 0x000fea0003800000 */
[C---:B------:R-:W-:Y:S01]  /*8c60*/  R2UR UR4, R23.reuse ;  /* 0x00000000170472ca */ /* 0x040fe200000e0000 */
[----:B-1----:R-:W-:Y:S05]  /*8c70*/  VIADD R0, R23, 0x40 ;  /* 0x0000004017007836 */ /* 0x002fea0000000000 */
[----:B------:R-:W-:Y:S04]  /*8c80*/  SHF.R.U32.HI R0, RZ, 0x15, R0 ;  /* 0x00000015ff007819 */ /* 0x000fe80000011600 */
[----:B------:R-:W-:Y:S03]  /*8c90*/  LOP3.LUT P0, RZ, R0, 0x3, R99, 0x48, !PT ;  /* 0x0000000300ff7812 */ /* 0x000fe60007804863 */
[----:B------:R-:W1:Y:S10]  /*8ca0*/  LDTM.x16 R24, tmem[UR4] ;  /* 0x00000004001879ee */ /* 0x000e740008240000 */
[----:B-1----:R-:W-:Y:S05]  /*8cb0*/  @!P0 BRA `(.L_x_135) ;  /* 0x0000000000408947 */ /* 0x002fea0003800000 */
[----:B------:R-:W1:Y:S01]  /*8cc0*/  LDCU.64 UR8, c[0x4][0x70] ;  /* 0x01000e00ff0877ac */ /* 0x000e620008000a00 */
[----:B---3--:R-:W-:Y:S01]  /*8cd0*/  MOV R3, 0x0 ;  /* 0x0000000000037802 */ /* 0x008fe20000000f00 */
[----:B------:R-:W-:Y:S02]  /*8ce0*/  HFMA2 R12, -RZ, RZ, 0, 5.9604644775390625e-08 ;  /* 0x00000001ff0c7431 */ /* 0x000fe400000001ff */
[----:B------:R-:W-:Y:S02]  /*8cf0*/  IMAD.MOV.U32 R8, RZ, RZ, 0x192 ;  /* 0x00000192ff087424 */ /* 0x000fe400078e00ff */
[----:B------:R-:W-:Y:S01]  /*8d00*/  IMAD.MOV.U32 R13, RZ, RZ, RZ ;  /* 0x000000ffff0d7224 */ /* 0x000fe200078e00ff */
[----:B------:R-:W3:Y:S01]  /*8d10*/  LDCU.64 UR6, c[0x4][0x78] ;  /* 0x01000f00ff0677ac */ /* 0x000ee20008000a00 */
[----:B------:R-:W2:Y:S01]  /*8d20*/  LDC.64 R2, c[0x4][R3] ;  /* 0x0100000003027b82 */ /* 0x000ea20000000a00 */
        /* <DEDUP_REMOVED lines=9> */
.L_x_135:
[----:B------:R-:W-:Y:S05]  /*8dc0*/  WARPSYNC.ALL ;  /* 0x0000000000007948 */ /* 0x000fea0003800000 */
[----:B------:R-:W-:Y:S11]  /*8dd0*/  R2UR UR4, R23 ;  /* 0x00000000170472ca */ /* 0x000ff600000e0000 */
[----:B------:R-:W-:Y:S02]  /*8de0*/  @!UPT UIADD3 URZ, UPT, UPT, URZ, URZ, URZ ;  /* 0x000000fffffff290 */ /* 0x000fe4000fffe0ff */
[----:B------:R-:W1:Y:S02]  /*8df0*/  LDTM.x16 R4, tmem[UR4+0x40] ;  /* 0x00004004000479ee */ /* 0x000e640008240000 */
[----:B-1----:R-:W-:Y:S01]  /*8e00*/  NOP ;  /* 0x0000000000007918 */ /* 0x002fe20000000000 */
.L_x_133:
[----:B------:R-:W-:Y:S01]  /*8e10*/  ISETP.NE.AND P2, PT, R105, RZ, PT ;  /* 0x000000ff6900720c */ /* 0x000fe20003f45270 */
[----:B-1----:R-:W-:Y:S01]  /*8e20*/  FMUL R0, R52, R24 ;  /* 0x0000001834007220 */ /* 0x002fe20000400000 */
[----:B---34-:R-:W-:Y:S01]  /*8e30*/  SHF.L.U32 R3, R60, 0x10, RZ ;  /* 0x000000103c037819 */ /* 0x018fe200000006ff */
        /* <DEDUP_REMOVED lines=146> */
.L_x_137:
[----:B------:R-:W-:Y:S05]  /*9760*/  BSYNC.RECONVERGENT B0 ;  /* 0x0000000000007941 */ /* 0x000fea0003800200 */
.L_x_136:
[----:B------:R-:W-:Y:S01]  /*9770*/  BAR.SYNC.DEFER_BLOCKING 0x1, 0x80 ;  /* 0x0042000000007b1d */ /* 0x000fe20000010000 */
[----:B------:R-:W-:Y:S04]  /*9780*/  UIADD3 UR40, UPT, UPT, UR43, 0x1, URZ ;  /* 0x000000012b287890 */ /* 0x000fe8000fffe0ff */
[----:B------:R-:W-:Y:S04]  /*9790*/  UISETP.NE.AND UP0, UPT, UR40, 0x4, UPT ;  /* 0x000000042800788c */ /* 0x000fe8000bf05270 */
[----:B------:R-:W-:Y:S01]  /*97a0*/  USEL UR40, UR40, URZ, UP0 ;  /* 0x000000ff28287287 */ /* 0x000fe20008000000 */
[----:B------:R3:W-:Y:S01]  /*97b0*/  @P2 SYNCS.ARRIVE.TRANS64.RED.A1T0 RZ, [R106+URZ], RZ ;  /* 0x000000ff6aff29a7 */ /* 0x0007e200081004ff */
[----:B------:R-:W-:Y:S01]  /*97c0*/  BSSY B1, `(.L_x_138) ;  /* 0x000001a000017945 */ /* 0x000fe20003800000 */
[----:B------:R-:W4:Y:S01]  /*97d0*/  @P2 SYNCS.PHASECHK.TRANS64.TRYWAIT P0, [R0+URZ+0x60], R2 ;  /* 0x00006002000025a7 */ /* 0x000f2200080011ff */
[----:B---3--:R-:W-:Y:S01]  /*97e0*/  HFMA2 R106, -RZ, RZ, 0, 0 ;  /* 0x00000000ff6a7431 */ /* 0x008fe200000001ff */
[----:B----4-:R-:W-:Y:S01]  /*97f0*/  @P2 SEL R70, RZ, 0x1, !P0 ;  /* 0x00000001ff462807 */ /* 0x010fe20004000000 */
[----:B------:R-:W-:Y:S06]  /*9800*/  @!P2 BRA `(.L_x_139) ;  /* 0x000000000054a947 */ /* 0x000fec0003800000 */
[----:B------:R-:W-:Y:S01]  /*9810*/  ISETP.NE.AND P1, PT, R71, RZ, PT ;  /* 0x000000ff4700720c */ /* 0x000fe20003f25270 */
[----:B------:R-:W-:Y:S01]  /*9820*/  BSSY B0, `(.L_x_140) ;  /* 0x0000009000007945 */ /* 0x000fe20003800000 */
[----:B------:R-:W-:Y:S11]  /*9830*/  ISETP.NE.AND P0, PT, R70, RZ, PT ;  /* 0x000000ff4600720c */ /* 0x000ff60003f05270 */
[----:B------:R-:W-:Y:S05]  /*9840*/  @P1 IMAD R3, R68, 0x1000, R104 ;  /* 0x0000100044031824 */ /* 0x000fea00078e0268 */
[----:B------:R-:W-:Y:S05]  /*9850*/  @P1 IADD3 R2, PT, PT, R3, UR51, RZ ;  /* 0x0000003303021c10 */ /* 0x000fea000fffe0ff */
[----:B------:R-:W-:Y:S01]  /*9860*/  @P1 IMAD.IADD R2, R69, 0x1, R2 ;  /* 0x0000000145021824 */ /* 0x000fe200078e0202 */
[----:B------:R-:W-:Y:S06]  /*9870*/  @P0 BRA `(.L_x_141) ;  /* 0x00000000000c0947 */ /* 0x000fec0003800000 */
[----:B-1----:R-:W-:Y:S04]  /*9880*/  SHF.L.U32 R20, RZ, 0x1f, RZ ;  /* 0x0000001fff147819 */ /* 0x002fe800000006ff */
[----:B------:R-:W1:Y:S02]  /*9890*/  SYNCS.PHASECHK.TRANS64.TRYWAIT P0, [R0+URZ+0x60], R20 ;  /* 0x00006014000075a7 */ /* 0x000e6400080011ff */
[----:B-1----:R-:W-:Y:S05]  /*98a0*/  @!P0 BRA `(.L_x_142) ;  /* 0x0000005800148947 */ /* 0x002fea0003800000 */
.L_x_141:
[----:B------:R-:W-:Y:S05]  /*98b0*/  BSYNC B0 ;  /* 0x0000000000007941 */ /* 0x000fea0003800000 */
.L_x_140:
[----:B------:R-:W-:Y:S01]  /*98c0*/  ISETP.NE.AND P0, PT, R71, RZ, PT ;  /* 0x000000ff4700720c */ /* 0x000fe20003f05270 */
[----:B------:R-:W-:Y:S11]  /*98d0*/  VIADD R68, R68, 0x1 ;  /* 0x0000000144447836 */ /* 0x000ff60000000000 */
[----:B------:R-:W-:Y:S01]  /*98e0*/  @!UPT UIADD3 URZ, UPT, UPT, URZ, URZ, URZ ;  /* 0x000000fffffff290 */ /* 0x000fe2000fffe0ff */
[----:B------:R3:W4:Y:S04]  /*98f0*/  @P0 LDS.128 R60, [R3+UR51+0x200] ;  /* 0x00020033033c0984 */ /* 0x0007280008000c00 */
[----:B------:R3:W1:Y:S04]  /*9900*/  @P0 LDS.128 R72, [R3+UR51+0xa00] ;  /* 0x000a003303480984 */ /* 0x0006680008000c00 */
[----:B------:R3:W1:Y:S04]  /*9910*/  @P0 LDS.128 R64, [R2+0x200] ;  /* 0x0002000002400984 */ /* 0x0006680000000c00 */
[----:B------:R3:W1:Y:S01]  /*9920*/  @P0 LDS.128 R76, [R2+0xa00] ;  /* 0x000a0000024c0984 */ /* 0x0006620000000c00 */
[C---:B------:R-:W-:Y:S04]  /*9930*/  ISETP.NE.AND P0, PT, R68.reuse, 0x4, PT ;  /* 0x000000044400780c */ /* 0x040fe80003f05270 */
[----:B------:R-:W-:Y:S02]  /*9940*/  SEL R68, R68, RZ, P0 ;  /* 0x000000ff44447207 */ /* 0x000fe40000000000 */
[----:B------:R-:W-:Y:S02]  /*9950*/  SEL R106, RZ, 0x1, P0 ;  /* 0x00000001ff6a7807 */ /* 0x000fe40000000000 */
.L_x_139:
[----:B------:R-:W-:Y:S05]  /*9960*/  BSYNC B1 ;  /* 0x0000000000017941 */ /* 0x000fea0003800000 */
.L_x_138:
[----:B---3--:R-:W-:Y:S05]  /*9970*/  VIADD R3, R59, 0x400010 ;  /* 0x004000103b037836 */ /* 0x008fea0000000000 */
[----:B-1----:R-:W-:Y:S04]  /*9980*/  SHF.R.U32.HI R0, RZ, 0x15, R3 ;  /* 0x00000015ff007819 */ /* 0x002fe80000011603 */
        /* <DEDUP_REMOVED lines=23> */
.L_x_144:
        /* <DEDUP_REMOVED lines=23> */
.L_x_145:
[----:B------:R-:W-:Y:S05]  /*9c70*/  WARPSYNC.ALL ;  /* 0x0000000000007948 */ /* 0x000fea0003800000 */
[----:B------:R-:W-:Y:S11]  /*9c80*/  R2UR UR4, R2 ;  /* 0x00000000020472ca */ /* 0x000ff600000e0000 */
[----:B------:R-:W-:Y:S02]  /*9c90*/  @!UPT UIADD3 URZ, UPT, UPT, URZ, URZ, URZ ;  /* 0x000000fffffff290 */ /* 0x000fe4000fffe0ff */
[----:B------:R-:W1:Y:S02]  /*9ca0*/  LDTM.x16 R4, tmem[UR4+0x40] ;  /* 0x00004004000479ee */ /* 0x000e640008240000 */
[----:B-1----:R-:W-:Y:S01]  /*9cb0*/  NOP ;  /* 0x0000000000007918 */ /* 0x002fe20000000000 */
.L_x_143:
[----:B------:R-:W-:Y:S01]  /*9cc0*/  ISETP.NE.AND P2, PT, R105, RZ, PT ;  /* 0x000000ff6900720c */ /* 0x000fe20003f45270 */
[----:B------:R-:W-:Y:S01]  /*9cd0*/  FMUL R0, R52, R24 ;  /* 0x0000001834007220 */ /* 0x000fe20000400000 */
[----:B----4-:R-:W-:Y:S01]  /*9ce0*/  SHF.L.U32 R3, R60, 0x10, RZ ;  /* 0x000000103c037819 */ /* 0x010fe200000006ff */
        /* <DEDUP_REMOVED lines=121> */
[----:B------:R-:W-:Y:S01]  /*a480*/  @P2 SHF.L.U32 R2, R106, 0x1f, RZ ;  /* 0x0000001f6a022819 */ /* 0x000fe200000006ff */
        /* <DEDUP_REMOVED lines=16> */
[----:B------:R-:W-:Y:S02]  /*a590*/  UIADD3 UR5, UPT, UPT, UR41, 0x50, URZ ;  /* 0x0000005029057890 */ /* 0x000fe4000fffe0ff */
[----:B------:R-:W-:Y:S01]  /*a5a0*/  UIADD3 UR4, UPT, UPT, UR51, 0x3a00, URZ ;  /* 0x00003a0033047890 */ /* 0x000fe2000fffe0ff */
[----:B------:R-:W-:Y:S01]  /*a5b0*/  UMOV UR7, UR36 ;  /* 0x0000002400077c82 */ /* 0x000fe20008000000 */
[----:B------:R-:W-:Y:S03]  /*a5c0*/  UMOV UR6, UR54 ;  /* 0x0000003600067c82 */ /* 0x000fe60008000000 */
[----:B------:R3:W-:Y:S04]  /*a5d0*/  UTMASTG.3D [UR52], [UR8] ;  /* 0x00000034080073b5 */ /* 0x0007e80008010000 */
[----:B------:R3:W-:Y:S01]  /*a5e0*/  UTMASTG.3D [UR4], [UR8] ;  /* 0x00000004080073b5 */ /* 0x0007e20008010000 */
[----:B------:R0:W-:Y:S01]  /*a5f0*/  UTMACMDFLUSH ;  /* 0x00000000000079b7 */ /* 0x0001e20000000000 */
[----:B---3--:R-:W-:Y:S04]  /*a600*/  DEPBAR.LE SB0, 0x1 ;  /* 0x000080400000791a */ /* 0x008fe80000000000 */
.L_x_147:
[----:B------:R-:W-:Y:S05]  /*a610*/  BSYNC.RECONVERGENT B0 ;  /* 0x0000000000007941 */ /* 0x000fea0003800200 */
.L_x_146:
        /* <DEDUP_REMOVED lines=20> */
[----:B------:R-:W-:Y:S04]  /*a760*/  SHF.L.U32 R20, R106, 0x1f, RZ ;  /* 0x0000001f6a147819 */ /* 0x000fe800000006ff */
[----:B------:R-:W1:Y:S02]  /*a770*/  SYNCS.PHASECHK.TRANS64.TRYWAIT P0, [R0+URZ+0x60], R20 ;  /* 0x00006014000075a7 */ /* 0x000e6400080011ff */
[----:B-1----:R-:W-:Y:S05]  /*a780*/  @!P0 BRA `(.L_x_152) ;  /* 0x0000004800708947 */ /* 0x002fea0003800000 */
.L_x_151:
[----:B------:R-:W-:Y:S05]  /*a790*/  BSYNC B0 ;  /* 0x0000000000007941 */ /* 0x000fea0003800000 */
.L_x_150:
[----:B------:R-:W-:Y:S01]  /*a7a0*/  ISETP.NE.AND P0, PT, R71, RZ, PT ;  /* 0x000000ff4700720c */ /* 0x000fe20003f05270 */
[----:B------:R-:W-:Y:S11]  /*a7b0*/  VIADD R68, R68, 0x1 ;  /* 0x0000000144447836 */ /* 0x000ff60000000000 */
[----:B------:R-:W-:Y:S01]  /*a7c0*/  @!UPT UIADD3 URZ, UPT, UPT, URZ, URZ, URZ ;  /* 0x000000fffffff290 */ /* 0x000fe2000fffe0ff */
[----:B------:R3:W4:Y:S04]  /*a7d0*/  @P0 LDS.128 R60, [R3+UR51+0x200] ;  /* 0x00020033033c0984 */ /* 0x0007280008000c00 */
[----:B------:R3:W2:Y:S04]  /*a7e0*/  @P0 LDS.128 R72, [R3+UR51+0xa00] ;  /* 0x000a003303480984 */ /* 0x0006a80008000c00 */
[----:B------:R3:W2:Y:S04]  /*a7f0*/  @P0 LDS.128 R64, [R2+0x200] ;  /* 0x0002000002400984 */ /* 0x0006a80000000c00 */
[----:B------:R3:W2:Y:S01]  /*a800*/  @P0 LDS.128 R76, [R2+0xa00] ;  /* 0x000a0000024c0984 */ /* 0x0006a20000000c00 */
[C---:B------:R-:W-:Y:S04]  /*a810*/  ISETP.NE.AND P0, PT, R68.reuse, 0x4, PT ;  /* 0x000000044400780c */ /* 0x040fe80003f05270 */
[----:B-1----:R-:W-:Y:S02]  /*a820*/  SEL R0, RZ, 0x1, P0 ;  /* 0x00000001ff007807 */ /* 0x002fe40000000000 */
[----:B------:R-:W-:Y:S02]  /*a830*/  SEL R68, R68, RZ, P0 ;  /* 0x000000ff44447207 */ /* 0x000fe40000000000 */
[----:B------:R-:W-:Y:S02]  /*a840*/  LOP3.LUT R106, R106, R0, RZ, 0x3c, !PT ;  /* 0x000000006a6a7212 */ /* 0x000fe400078e3cff */
.L_x_149:
[----:B------:R-:W-:Y:S05]  /*a850*/  BSYNC B1 ;  /* 0x0000000000017941 */ /* 0x000fea0003800000 */
.L_x_148:
[----:B------:R-:W-:Y:S11]  /*a860*/  ISETP.NE.AND P0, PT, R98, R22, PT ;  /* 0x000000166200720c */ /* 0x000ff60003f05270 */
[----:B------:R-:W-:Y:S02]  /*a870*/  @!UPT UIADD3 URZ, UPT, UPT, URZ, URZ, URZ ;  /* 0x000000fffffff290 */ /* 0x000fe4000fffe0ff */
[----:B------:R-:W-:Y:S05]  /*a880*/  @P0 BRA `(.L_x_153) ;  /* 0x0000000000bc0947 */ /* 0x000fea0003800000 */
[----:B------:R-:W-:Y:S11]  /*a890*/  LOP3.LUT P0, RZ, R21, 0x3, R99, 0x48, !PT ;  /* 0x0000000315ff7812 */ /* 0x000ff60007804863 */
[----:B------:R-:W-:Y:S02]  /*a8a0*/  @!UPT UIADD3 URZ, UPT, UPT, URZ, URZ, URZ ;  /* 0x000000fffffff290 */ /* 0x000fe4000fffe0ff */
[----:B------:R-:W-:Y:S05]  /*a8b0*/  @!P0 BRA `(.L_x_154) ;  /* 0x0000000000408947 */ /* 0x000fea0003800000 */
        /* <DEDUP_REMOVED lines=16> */
.L_x_154:
        /* <DEDUP_REMOVED lines=23> */
.L_x_155:
[----:B------:R-:W-:Y:S05]  /*ab30*/  WARPSYNC.ALL ;  /* 0x0000000000007948 */ /* 0x000fea0003800000 */
[----:B------:R-:W-:Y:S11]  /*ab40*/  R2UR UR4, R23 ;  /* 0x00000000170472ca */ /* 0x000ff600000e0000 */
[----:B------:R-:W-:Y:S02]  /*ab50*/  @!UPT UIADD3 URZ, UPT, UPT, URZ, URZ, URZ ;  /* 0x000000fffffff290 */ /* 0x000fe4000fffe0ff */
[----:B------:R-:W1:Y:S02]  /*ab60*/  LDTM.x16 R4, tmem[UR4+0x40] ;  /* 0x00004004000479ee */ /* 0x000e640008240000 */
[----:B-1----:R-:W-:Y:S01]  /*ab70*/  NOP ;  /* 0x0000000000007918 */ /* 0x002fe20000000000 */
.L_x_153:
[----:B------:R-:W-:Y:S01]  /*ab80*/  ISETP.NE.AND P2, PT, R105, RZ, PT ;  /* 0x000000ff6900720c */ /* 0x000fe20003f45270 */
[----:B------:R-:W-:Y:S01]  /*ab90*/  FMUL R0, R52, R24 ;  /* 0x0000001834007220 */ /* 0x000fe20000400000 */
        /* <DEDUP_REMOVED lines=22> */
[----:B--2---:R-:W-:Y:S01]  /*ad00*/  LOP3.LUT R41, R66, 0xffff0000, RZ, 0xc0, !PT ;  /* 0xffff000042297812 */ /* 0x004fe200078ec0ff */
        /* <DEDUP_REMOVED lines=106> */
[----:B--2---:R-:W2:Y:S02]  /*b3b0*/  FENCE.VIEW.ASYNC.S ;  /* 0x00000000000073c6 */ /* 0x004ea40000000000 */
[----:B------:R-:W-:Y:S05]  /*b3c0*/  WARPSYNC.ALL ;  /* 0x0000000000007948 */ /* 0x000fea0003800000 */
[----:B------:R-:W-:Y:S01]  /*b3d0*/  BSSY.RECONVERGENT B0, `(.L_x_156) ;  /* 0x0000012000007945 */ /* 0x000fe20003800200 */
[----:B--2---:R-:W-:Y:S06]  /*b3e0*/  BAR.SYNC.DEFER_BLOCKING 0x1, 0x80 ;  /* 0x0042000000007b1d */ /* 0x004fec0000010000 */
[----:B------:R-:W-:Y:S05]  /*b3f0*/  @P0 BRA `(.L_x_157) ;  /* 0x00000000003c0947 */ /* 0x000fea0003800000 */
[----:B------:R-:W-:Y:S02]  /*b400*/  UIADD3 UR4, UPT, UPT, UR51, 0x200, URZ ;  /* 0x0000020033047890 */ /* 0x000fe4000fffe0ff */
[----:B------:R-:W-:Y:S01]  /*b410*/  UIADD3 UR8, UP0, UPT, UR58, 0xa80, URZ ;  /* 0x00000a803a087890 */ /* 0x000fe2000ff1e0ff */
[----:B------:R-:W-:Y:S01]  /*b420*/  UMOV UR54, UR42 ;  /* 0x0000002a00367c82 */ /* 0x000fe20008000000 */
[----:B------:R-:W-:Y:S02]  /*b430*/  UMOV UR55, UR36 ;  /* 0x0000002400377c82 */ /* 0x000fe40008000000 */
[----:B------:R-:W-:Y:S01]  /*b440*/  MOV R88, UR4 ;  /* 0x0000000400587c02 */ /* 0x000fe20008000f00 */
[----:B------:R-:W-:Y:S02]  /*b450*/  UIADD3.X UR9, UPT, UPT, URZ, UR59, URZ, UP0, !UPT ;  /* 0x0000003bff097290 */ /* 0x000fe400087fe4ff */
[----:B------:R-:W-:Y:S01]  /*b460*/  UIADD3 UR5, UPT, UPT, UR41, 0x60, URZ ;  /* 0x0000006029057890 */ /* 0x000fe2000fffe0ff */
[----:B------:R-:W-:Y:S01]  /*b470*/  R2UR UR52, R88 ;  /* 0x00000000583472ca */ /* 0x000fe200000e0000 */
[----:B------:R-:W-:Y:S01]  /*b480*/  UIADD3 UR4, UPT, UPT, UR51, 0xa00, URZ ;  /* 0x00000a0033047890 */ /* 0x000fe2000fffe0ff */
[----:B------:R-:W-:Y:S01]  /*b490*/  UMOV UR6, UR42 ;  /* 0x0000002a00067c82 */ /* 0x000fe20008000000 */
[----:B------:R-:W-:Y:S10]  /*b4a0*/  UMOV UR7, UR36 ;  /* 0x0000002400077c82 */ /* 0x000ff40008000000 */
[----:B------:R2:W-:Y:S01]  /*b4b0*/  UTMASTG.3D [UR52], [UR8] ;  /* 0x00000034080073b5 */ /* 0x0005e20008010000 */
[----:B------:R2:W-:Y:S01]  /*b4c0*/  UTMASTG.3D [UR4], [UR8] ;  /* 0x00000004080073b5 */ /* 0x0005e20008010000 */
[----:B------:R0:W-:Y:S01]  /*b4d0*/  UTMACMDFLUSH ;  /* 0x00000000000079b7 */ /* 0x0001e20000000000 */
[----:B--2---:R-:W-:Y:S04]  /*b4e0*/  DEPBAR.LE SB0, 0x1 ;  /* 0x000080400000791a */ /* 0x004fe80000000000 */
.L_x_157:
[----:B------:R-:W-:Y:S05]  /*b4f0*/  BSYNC.RECONVERGENT B0 ;  /* 0x0000000000007941 */ /* 0x000fea0003800200 */
.L_x_156:
[----:B------:R-:W-:Y:S01]  /*b500*/  BAR.SYNC.DEFER_BLOCKING 0x1, 0x80 ;  /* 0x0042000000007b1d */ /* 0x000fe20000010000 */
[----:B------:R-:W-:Y:S04]  /*b510*/  UIADD3 UR40, UPT, UPT, UR43, 0x1, URZ ;  /* 0x000000012b287890 */ /* 0x000fe8000fffe0ff */
[----:B------:R-:W-:Y:S04]  /*b520*/  UISETP.NE.AND UP0, UPT, UR40, 0x4, UPT ;  /* 0x000000042800788c */ /* 0x000fe8000bf05270 */
[----:B------:R-:W-:Y:S01]  /*b530*/  USEL UR40, UR40, URZ, UP0 ;  /* 0x000000ff28287287 */ /* 0x000fe20008000000 */
[----:B------:R2:W-:Y:S01]  /*b540*/  @P2 SYNCS.ARRIVE.TRANS64.RED.A1T0 RZ, [R107+URZ], RZ ;  /* 0x000000ff6bff29a7 */ /* 0x0005e200081004ff */
[----:B------:R-:W-:Y:S01]  /*b550*/  BSSY B1, `(.L_x_158) ;  /* 0x000001a000017945 */ /* 0x000fe20003800000 */
[----:B------:R-:W3:Y:S02]  /*b560*/  @P2 SYNCS.PHASECHK.TRANS64.TRYWAIT P0, [R0+URZ+0x60], R2 ;  /* 0x00006002000025a7 */ /* 0x000ee400080011ff */
[----:B---3--:R-:W-:Y:S01]  /*b570*/  @P2 SEL R70, RZ, 0x1, !P0 ;  /* 0x00000001ff462807 */ /* 0x008fe20004000000 */
[----:B--2---:R-:W-:Y:S06]  /*b580*/  @!P2 BRA `(.L_x_159) ;  /* 0x000000000058a947 */ /* 0x004fec0003800000 */
[----:B------:R-:W-:Y:S01]  /*b590*/  ISETP.NE.AND P1, PT, R71, RZ, PT ;  /* 0x000000ff4700720c */ /* 0x000fe20003f25270 */
[----:B------:R-:W-:Y:S01]  /*b5a0*/  BSSY B0, `(.L_x_160) ;  /* 0x0000009000007945 */ /* 0x000fe20003800000 */
[----:B------:R-:W-:Y:S11]  /*b5b0*/  ISETP.NE.AND P0, PT, R70, RZ, PT ;  /* 0x000000ff4600720c */ /* 0x000ff60003f05270 */
[----:B------:R-:W-:Y:S05]  /*b5c0*/  @P1 IMAD R3, R68, 0x1000, R104 ;  /* 0x0000100044031824 */ /* 0x000fea00078e0268 */
[----:B------:R-:W-:Y:S05]  /*b5d0*/  @P1 IADD3 R2, PT, PT, R3, UR51, RZ ;  /* 0x0000003303021c10 */ /* 0x000fea000fffe0ff */
[----:B------:R-:W-:Y:S01]  /*b5e0*/  @P1 IMAD.IADD R2, R69, 0x1, R2 ;  /* 0x0000000145021824 */ /* 0x000fe200078e0202 */
[----:B------:R-:W-:Y:S06]  /*b5f0*/  @P0 BRA `(.L_x_161) ;  /* 0x00000000000c0947 */ /* 0x000fec0003800000 */
[----:B-1----:R-:W-:Y:S04]  /*b600*/  SHF.L.U32 R20, R106, 0x1f, RZ ;  /* 0x0000001f6a147819 */ /* 0x002fe800000006ff */
[----:B------:R-:W1:Y:S02]  /*b610*/  SYNCS.PHASECHK.TRANS64.TRYWAIT P0, [R0+URZ+0x60], R20 ;  /* 0x00006014000075a7 */ /* 0x000e6400080011ff */
[----:B-1----:R-:W-:Y:S05]  /*b620*/  @!P0 BRA `(.L_x_162) ;  /* 0x0000003800dc8947 */ /* 0x002fea0003800000 */
.L_x_161:
[----:B------:R-:W-:Y:S05]  /*b630*/  BSYNC B0 ;  /* 0x0000000000007941 */ /* 0x000fea0003800000 */
.L_x_160:
[----:B------:R-:W-:Y:S01]  /*b640*/  ISETP.NE.AND P0, PT, R71, RZ, PT ;  /* 0x000000ff4700720c */ /* 0x000fe20003f05270 */
[----:B------:R-:W-:Y:S11]  /*b650*/  VIADD R68, R68, 0x1 ;  /* 0x0000000144447836 */ /* 0x000ff60000000000 */
[----:B------:R-:W-:Y:S01]  /*b660*/  @!UPT UIADD3 URZ, UPT, UPT, URZ, URZ, URZ ;  /* 0x000000fffffff290 */ /* 0x000fe2000fffe0ff */
[----:B------:R2:W3:Y:S04]  /*b670*/  @P0 LDS.128 R60, [R3+UR51+0x200] ;  /* 0x00020033033c0984 */ /* 0x0004e80008000c00 */
[----:B------:R2:W4:Y:S04]  /*b680*/  @P0 LDS.128 R72, [R3+UR51+0xa00] ;  /* 0x000a003303480984 */ /* 0x0005280008000c00 */
[----:B------:R2:W2:Y:S04]  /*b690*/  @P0 LDS.128 R64, [R2+0x200] ;  /* 0x0002000002400984 */ /* 0x0004a80000000c00 */
[----:B------:R2:W2:Y:S01]  /*b6a0*/  @P0 LDS.128 R76, [R2+0xa00] ;  /* 0x000a0000024c0984 */ /* 0x0004a20000000c00 */
[C---:B------:R-:W-:Y:S04]  /*b6b0*/  ISETP.NE.AND P0, PT, R68.reuse, 0x4, PT ;  /* 0x000000044400780c */ /* 0x040fe80003f05270 */
[----:B-1----:R-:W-:Y:S02]  /*b6c0*/  SEL R0, RZ, 0x1, P0 ;  /* 0x00000001ff007807 */ /* 0x002fe40000000000 */
[----:B------:R-:W-:Y:S02]  /*b6d0*/  SEL R68, R68, RZ, P0 ;  /* 0x000000ff44447207 */ /* 0x000fe40000000000 */
[----:B------:R-:W-:Y:S02]  /*b6e0*/  LOP3.LUT R106, R106, R0, RZ, 0x3c, !PT ;  /* 0x000000006a6a7212 */ /* 0x000fe400078e3cff */
.L_x_159:
[----:B------:R-:W-:Y:S05]  /*b6f0*/  BSYNC B1 ;  /* 0x0000000000017941 */ /* 0x000fea0003800000 */
.L_x_158:
[----:B--2---:R-:W-:Y:S05]  /*b700*/  VIADD R3, R59, 0x400020 ;  /* 0x004000203b037836 */ /* 0x004fea0000000000 */
[----:B------:R-:W-:Y:S04]  /*b710*/  SHF.R.U32.HI R0, RZ, 0x15, R3 ;  /* 0x00000015ff007819 */ /* 0x000fe80000011603 */
[----:B-1----:R-:W-:Y:S04]  /*b720*/  LOP3.LUT R22, R0, 0x3, RZ, 0xc0, !PT ;  /* 0x0000000300167812 */ /* 0x002fe800078ec0ff */
        /* <DEDUP_REMOVED lines=11> */
[----:B------:R-:W2:Y:S01]  /*b7e0*/  LDCU.64 UR6, c[0x4][0x78] ;  /* 0x01000f00ff0677ac */ /* 0x000ea20008000a00 */
[----:B------:R-:W3:Y:S01]  /*b7f0*/  LDC.64 R14, c[0x4][R15] ;  /* 0x010000000f0e7b82 */ /* 0x000ee20000000a00 */
[----:B------:R-:W5:Y:S01]  /*b800*/  LDCU.64 UR4, c[0x4][0x10] ;  /* 0x01000200ff0477ac */ /* 0x000f620008000a00 */
[----:B-1----:R-:W-:Y:S01]  /*b810*/  MOV R5, UR9 ;  /* 0x0000000900057c02 */ /* 0x002fe20008000f00 */
[----:B------:R-:W-:Y:S01]  /*b820*/  IMAD.U32 R4, RZ, RZ, UR8 ;  /* 0x00000008ff047e24 */ /* 0x000fe2000f8e00ff */
[----:B--2---:R-:W-:Y:S01]  /*b830*/  MOV R7, UR7 ;  /* 0x0000000700077c02 */ /* 0x004fe20008000f00 */
[----:B------:R-:W-:Y:S01]  /*b840*/  IMAD.U32 R6, RZ, RZ, UR6 ;  /* 0x00000006ff067e24 */ /* 0x000fe2000f8e00ff */
[----:B-----5:R-:W-:Y:S01]  /*b850*/  MOV R11, UR5 ;  /* 0x00000005000b7c02 */ /* 0x020fe20008000f00 */
[----:B------:R-:W-:Y:S02]  /*b860*/  IMAD.U32 R10, RZ, RZ, UR4 ;  /* 0x00000004ff0a7e24 */ /* 0x000fe4000f8e00ff */
[----:B------:R-:W-:Y:S07]  /*b870*/  LEPC R20, `(.L_x_164) ;  /* 0x000000001014794e */ /* 0x000fee0000000000 */
[----:B---34-:R-:W-:Y:S05]  /*b880*/  CALL.ABS.NOINC R14 ;  /* 0x000000000e007343 */ /* 0x018fea0003c00000 */
.L_x_164:
        /* <DEDUP_REMOVED lines=23> */
.L_x_165:
[----:B------:R-:W-:Y:S05]  /*ba00*/  WARPSYNC.ALL ;  /* 0x0000000000007948 */ /* 0x000fea0003800000 */
[----:B------:R-:W-:Y:S11]  /*ba10*/  R2UR UR4, R2 ;  /* 0x00000000020472ca */ /* 0x000ff600000e0000 */
[----:B------:R-:W-:Y:S02]  /*ba20*/  @!UPT UIADD3 URZ, UPT, UPT, URZ, URZ, URZ ;  /* 0x000000fffffff290 */ /* 0x000fe4000fffe0ff */
[----:B------:R-:W1:Y:S02]  /*ba30*/  LDTM.x16 R4, tmem[UR4+0x40] ;  /* 0x00004004000479ee */ /* 0x000e640008240000 */
[----:B-1----:R-:W-:Y:S01]  /*ba40*/  NOP ;  /* 0x0000000000007918 */ /* 0x002fe20000000000 */
.L_x_163:
[----:B------:R-:W-:Y:S01]  /*ba50*/  ISETP.NE.AND P2, PT, R105, RZ, PT ;  /* 0x000000ff6900720c */ /* 0x000fe20003f45270 */
[----:B------:R-:W-:Y:S01]  /*ba60*/  FMUL R0, R52, R24 ;  /* 0x0000001834007220 */ /* 0x000fe20000400000 */
[----:B---3--:R-:W-:Y:S01]  /*ba70*/  SHF.L.U32 R3, R60, 0x10, RZ ;  /* 0x000000103c037819 */ /* 0x008fe200000006ff */
        /* <DEDUP_REMOVED lines=145> */
[----:B--2---:R-:W-:Y:S04]  /*c390*/  DEPBAR.LE SB0, 0x1 ;  /* 0x000080400000791a */ /* 0x004fe80000000000 */
.L_x_167:
[----:B------:R-:W-:Y:S05]  /*c3a0*/  BSYNC.RECONVERGENT B0 ;  /* 0x0000000000007941 */ /* 0x000fea0003800200 */
.L_x_166:
        /* <DEDUP_REMOVED lines=10> */
[----:B------:R-:W2:Y:S02]  /*c450*/  @P2 SYNCS.PHASECHK.TRANS64.TRYWAIT P0, [R0+URZ+0x60], R2 ;  /* 0x00006002000025a7 */ /* 0x000ea400080011ff */
[----:B--2---:R-:W-:Y:S01]  /*c460*/  @P2 SEL R70, RZ, 0x1, !P0 ;  /* 0x00000001ff462807 */ /* 0x004fe20004000000 */
        /* <DEDUP_REMOVED lines=11> */
.L_x_171:
[----:B------:R-:W-:Y:S05]  /*c520*/  BSYNC B0 ;  /* 0x0000000000007941 */ /* 0x000fea0003800000 */
.L_x_170:
        /* <DEDUP_REMOVED lines=11> */
.L_x_169:
[----:B------:R-:W-:Y:S05]  /*c5e0*/  BSYNC B1 ;  /* 0x0000000000017941 */ /* 0x000fea0003800000 */
.L_x_168:
[----:B------:R-:W-:Y:S11]  /*c5f0*/  ISETP.NE.AND P0, PT, R98, R22, PT ;  /* 0x000000166200720c */ /* 0x000ff60003f05270 */
[----:B------:R-:W-:Y:S02]  /*c600*/  @!UPT UIADD3 URZ, UPT, UPT, URZ, URZ, URZ ;  /* 0x000000fffffff290 */ /* 0x000fe4000fffe0ff */
[----:B------:R-:W-:Y:S05]  /*c610*/  @P0 BRA `(.L_x_173) ;  /* 0x0000000000bc0947 */ /* 0x000fea0003800000 */
[----:B------:R-:W-:Y:S11]  /*c620*/  LOP3.LUT P0, RZ, R21, 0x3, R99, 0x48, !PT ;  /* 0x0000000315ff7812 */ /* 0x000ff60007804863 */
[----:B------:R-:W-:Y:S02]  /*c630*/  @!UPT UIADD3 URZ, UPT, UPT, URZ, URZ, URZ ;  /* 0x000000fffffff290 */ /* 0x000fe4000fffe0ff */
[----:B------:R-:W-:Y:S05]  /*c640*/  @!P0 BRA `(.L_x_174) ;  /* 0x0000000000408947 */ /* 0x000fea0003800000 */
[----:B------:R-:W1:Y:S01]  /*c650*/  LDCU.64 UR8, c[0x4][0x70] ;  /* 0x01000e00ff0877ac */ /* 0x000e620008000a00 */
[----:B--2---:R-:W-:Y:S01]  /*c660*/  MOV R3, 0x0 ;  /* 0x0000000000037802 */ /* 0x004fe20000000f00 */
        /* <DEDUP_REMOVED lines=14> */
.L_x_174:
        /* <DEDUP_REMOVED lines=23> */
.L_x_175:
[----:B------:R-:W-:Y:S05]  /*c8c0*/  WARPSYNC.ALL ;  /* 0x0000000000007948 */ /* 0x000fea0003800000 */
[----:B------:R-:W-:Y:S11]  /*c8d0*/  R2UR UR4, R23 ;  /* 0x00000000170472ca */ /* 0x000ff600000e0000 */
[----:B------:R-:W-:Y:S02]  /*c8e0*/  @!UPT UIADD3 URZ, UPT, UPT, URZ, URZ, URZ ;  /* 0x000000fffffff290 */ /* 0x000fe4000fffe0ff */
[----:B------:R-:W1:Y:S02]  /*c8f0*/  LDTM.x16 R4, tmem[UR4+0x40] ;  /* 0x00004004000479ee */ /* 0x000e640008240000 */
[----:B-1----:R-:W-:Y:S01]  /*c900*/  NOP ;  /* 0x0000000000007918 */ /* 0x002fe20000000000 */
.L_x_173:
[----:B------:R-:W-:Y:S01]  /*c910*/  ISETP.NE.AND P2, PT, R105, RZ, PT ;  /* 0x000000ff6900720c */ /* 0x000fe20003f45270 */
[----:B------:R-:W-:Y:S01]  /*c920*/  FMUL R0, R52, R24 ;  /* 0x0000001834007220 */ /* 0x000fe20000400000 */
[----:B--23--:R-:W-:Y:S01]  /*c930*/  SHF.L.U32 R3, R60, 0x10, RZ ;  /* 0x000000103c037819 */ /* 0x00cfe200000006ff */
        /* <DEDUP_REMOVED lines=145> */
[----:B--2---:R-:W-:Y:S04]  /*d250*/  DEPBAR.LE SB0, 0x1 ;  /* 0x000080400000791a */ /* 0x004fe80000000000 */
.L_x_177:
[----:B------:R-:W-:Y:S05]  /*d260*/  BSYNC.RECONVERGENT B0 ;  /* 0x0000000000007941 */ /* 0x000fea0003800200 */
.L_x_176:
        /* <DEDUP_REMOVED lines=17> */
[----:B------:R-:W2:Y:S02]  /*d380*/  SYNCS.PHASECHK.TRANS64.TRYWAIT P0, [R0+URZ+0x60], R106 ;  /* 0x0000606a000075a7 */ /* 0x000ea400080011ff */
[----:B--2---:R-:W-:Y:S05]  /*d390*/  @!P0 BRA `(.L_x_182) ;  /* 0x0000001c00a88947 */ /* 0x004fea0003800000 */
.L_x_181:
[----:B------:R-:W-:Y:S05]  /*d3a0*/  BSYNC B0 ;  /* 0x0000000000007941 */ /* 0x000fea0003800000 */
.L_x_180:
[----:B------:R-:W-:Y:S11]  /*d3b0*/  ISETP.NE.AND P0, PT, R71, RZ, PT ;  /* 0x000000ff4700720c */ /* 0x000ff60003f05270 */
[----:B------:R-:W-:Y:S02]  /*d3c0*/  @!UPT UIADD3 URZ, UPT, UPT, URZ, URZ, URZ ;  /* 0x000000fffffff290 */ /* 0x000fe4000fffe0ff */
[----:B------:R3:W4:Y:S04]  /*d3d0*/  @P0 LDS.128 R60, [R68+UR51+0x200] ;  /* 0x00020033443c0984 */ /* 0x0007280008000c00 */
[----:B------:R3:W1:Y:S04]  /*d3e0*/  @P0 LDS.128 R72, [R68+UR51+0xa00] ;  /* 0x000a003344480984 */ /* 0x0006680008000c00 */
[----:B------:R3:W1:Y:S04]  /*d3f0*/  @P0 LDS.128 R64, [R2+0x200] ;  /* 0x0002000002400984 */ /* 0x0006680000000c00 */
[----:B------:R3:W1:Y:S02]  /*d400*/  @P0 LDS.128 R76, [R2+0xa00] ;  /* 0x000a0000024c0984 */ /* 0x0006640000000c00 */
.L_x_179:
[----:B------:R-:W-:Y:S05]  /*d410*/  BSYNC B1 ;  /* 0x0000000000017941 */ /* 0x000fea0003800000 */
.L_x_178:
[----:B------:R-:W-:Y:S05]  /*d420*/  VIADD R59, R59, 0x400030 ;  /* 0x004000303b3b7836 */ /* 0x000fea0000000000 */
[----:B--2---:R-:W-:Y:S04]  /*d430*/  SHF.R.U32.HI R0, RZ, 0x15, R59 ;  /* 0x00000015ff007819 */ /* 0x004fe8000001163b */
[----:B---3--:R-:W-:Y:S04]  /*d440*/  LOP3.LUT R2, R0, 0x3, RZ, 0xc0, !PT ;  /* 0x0000000300027812 */ /* 0x008fe800078ec0ff */
[----:B------:R-:W-:Y:S11]  /*d450*/  ISETP.NE.AND P0, PT, R98, R2, PT ;  /* 0x000000026200720c */ /* 0x000ff60003f05270 */
[----:B------:R-:W-:Y:S02]  /*d460*/  @!UPT UIADD3 URZ, UPT, UPT, URZ, URZ, URZ ;  /* 0x000000fffffff290 */ /* 0x000fe4000fffe0ff */
[----:B------:R-:W-:Y:S05]  /*d470*/  @P0 BRA `(.L_x_183) ;  /* 0x0000000000bc0947 */ /* 0x000fea0003800000 */
[----:B------:R-:W-:Y:S02]  /*d480*/  LOP3.LUT P0, RZ, R0, 0x3, R99, 0x48, !PT ;  /* 0x0000000300ff7812 */ /* 0x000fe40007804863 */
[----:B------:R-:W-:Y:S11]  /*d490*/  MOV R16, R59 ;  /* 0x0000003b00107202 */ /* 0x000ff60000000f00 */
[----:B------:R-:W-:Y:S05]  /*d4a0*/  @!P0 BRA `(.L_x_184) ;  /* 0x0000000000408947 */ /* 0x000fea0003800000 */
[----:B------:R-:W2:Y:S01]  /*d4b0*/  LDCU.64 UR8, c[0x4][0x70] ;  /* 0x01000e00ff0877ac */ /* 0x000ea20008000a00 */
[----:B------:R-:W-:Y:S01]  /*d4c0*/  MOV R15, 0x0 ;  /* 0x00000000000f7802 */ /* 0x000fe20000000f00 */
[----:B------:R-:W-:Y:S02]  /*d4d0*/  HFMA2 R12, -RZ, RZ, 0, 5.9604644775390625e-08 ;  /* 0x00000001ff0c7431 */ /* 0x000fe400000001ff */
[----:B------:R-:W-:Y:S02]  /*d4e0*/  IMAD.MOV.U32 R8, RZ, RZ, 0x192 ;  /* 0x00000192ff087424 */ /* 0x000fe400078e00ff */
[----:B------:R-:W-:Y:S01]  /*d4f0*/  IMAD.MOV.U32 R13, RZ, RZ, RZ ;  /* 0x000000ffff0d7224 */ /* 0x000fe200078e00ff */
[----:B------:R-:W3:Y:S01]  /*d500*/  LDCU.64 UR6, c[0x4][0x78] ;  /* 0x01000f00ff0677ac */ /* 0x000ee20008000a00 */
[----:B------:R-:W1:Y:S01]  /*d510*/  LDC.64 R14, c[0x4][R15] ;  /* 0x010000000f0e7b82 */ /* 0x000e620000000a00 */
[----:B------:R-:W5:Y:S01]  /*d520*/  LDCU.64 UR4, c[0x4][0x10] ;  /* 0x01000200ff0477ac */ /* 0x000f620008000a00 */
[----:B--2---:R-:W-:Y:S01]  /*d530*/  MOV R5, UR9 ;  /* 0x0000000900057c02 */ /* 0x004fe20008000f00 */
[----:B------:R-:W-:Y:S01]  /*d540*/  IMAD.U32 R4, RZ, RZ, UR8 ;  /* 0x00000008ff047e24 */ /* 0x000fe2000f8e00ff */
[----:B---3--:R-:W-:Y:S01]  /*d550*/  MOV R7, UR7 ;  /* 0x0000000700077c02 */ /* 0x008fe20008000f00 */
[----:B------:R-:W-:Y:S01]  /*d560*/  IMAD.U32 R6, RZ, RZ, UR6 ;  /* 0x00000006ff067e24 */ /* 0x000fe2000f8e00ff */
[----:B-----5:R-:W-:Y:S01]  /*d570*/  MOV R11, UR5 ;  /* 0x00000005000b7c02 */ /* 0x020fe20008000f00 */
[----:B------:R-:W-:Y:S02]  /*d580*/  IMAD.U32 R10, RZ, RZ, UR4 ;  /* 0x00000004ff0a7e24 */ /* 0x000fe4000f8e00ff */
[----:B-1----:R-:W-:Y:S07]  /*d590*/  LEPC R20, `(.L_x_184) ;  /* 0x000000001014794e */ /* 0x002fee0000000000 */
[----:B----4-:R-:W-:Y:S05]  /*d5a0*/  CALL.ABS.NOINC R14 ;  /* 0x000000000e007343 */ /* 0x010fea0003c00000 */
.L_x_184:
[----:B------:R-:W-:Y:S05]  /*d5b0*/  WARPSYNC.ALL ;  /* 0x0000000000007948 */ /* 0x000fea0003800000 */
[C---:B------:R-:W-:Y:S01]  /*d5c0*/  R2UR UR4, R16.reuse ;  /* 0x00000000100472ca */ /* 0x040fe200000e0000 */
[----:B------:R-:W-:Y:S05]  /*d5d0*/  VIADD R0, R16, 0x40 ;  /* 0x0000004010007836 */ /* 0x000fea0000000000 */
[----:B------:R-:W-:Y:S04]  /*d5e0*/  SHF.R.U32.HI R0, RZ, 0x15, R0 ;  /* 0x00000015ff007819 */ /* 0x000fe80000011600 */
[----:B------:R-:W-:Y:S03]  /*d5f0*/  LOP3.LUT P0, RZ, R0, 0x3, R99, 0x48, !PT ;  /* 0x0000000300ff7812 */ /* 0x000fe60007804863 */
[----:B------:R-:W2:Y:S10]  /*d600*/  LDTM.x16 R24, tmem[UR4] ;  /* 0x00000004001879ee */ /* 0x000eb40008240000 */
[----:B--2---:R-:W-:Y:S05]  /*d610*/  @!P0 BRA `(.L_x_185) ;  /* 0x0000000000408947 */ /* 0x004fea0003800000 */
        /* <DEDUP_REMOVED lines=16> */
.L_x_185:
[----:B------:R-:W-:Y:S05]  /*d720*/  WARPSYNC.ALL ;  /* 0x0000000000007948 */ /* 0x000fea0003800000 */
[----:B------:R-:W-:Y:S11]  /*d730*/  R2UR UR4, R16 ;  /* 0x00000000100472ca */ /* 0x000ff600000e0000 */
[----:B------:R-:W-:Y:S02]  /*d740*/  @!UPT UIADD3 URZ, UPT, UPT, URZ, URZ, URZ ;  /* 0x000000fffffff290 */ /* 0x000fe4000fffe0ff */
[----:B------:R-:W2:Y:S02]  /*d750*/  LDTM.x16 R4, tmem[UR4+0x40] ;  /* 0x00004004000479ee */ /* 0x000ea40008240000 */
[----:B--2---:R-:W-:Y:S01]  /*d760*/  NOP ;  /* 0x0000000000007918 */ /* 0x004fe20000000000 */
.L_x_183:
[----:B------:R-:W-:Y:S01]  /*d770*/  ISETP.NE.AND P1, PT, R98, R2, PT ;  /* 0x000000026200720c */ /* 0x000fe20003f25270 */
[----:B------:R-:W-:Y:S05]  /*d780*/  WARPSYNC.ALL ;  /* 0x0000000000007948 */ /* 0x000fea0003800000 */
[C---:B----4-:R-:W-:Y:S01]  /*d790*/  SHF.L.U32 R3, R60.reuse, 0x10, RZ ;  /* 0x000000103c037819 */ /* 0x050fe200000006ff */
[----:B------:R-:W-:Y:S01]  /*d7a0*/  NOP ;  /* 0x0000000000007918 */ /* 0x000fe20000000000 */
[----:B------:R-:W-:Y:S01]  /*d7b0*/  LOP3.LUT R40, R60, 0xffff0000, RZ, 0xc0, !PT ;  /* 0xffff00003c287812 */ /* 0x000fe200078ec0ff */
[C---:B------:R-:W-:Y:S01]  /*d7c0*/  FMUL R0, R52.reuse, R24 ;  /* 0x0000001834007220 */ /* 0x040fe20000400000 */
[C---:B------:R-:W-:Y:S01]  /*d7d0*/  SHF.L.U32 R41, R61.reuse, 0x10, RZ ;  /* 0x000000103d297819 */ /* 0x040fe200000006ff */
[----:B------:R-:W-:Y:S01]  /*d7e0*/  FMUL R2, R52, R25 ;  /* 0x0000001934027220 */ /* 0x000fe20000400000 */
[----:B------:R-:W-:Y:S01]  /*d7f0*/  LOP3.LUT R42, R61, 0xffff0000, RZ, 0xc0, !PT ;  /* 0xffff00003d2a7812 */ /* 0x000fe200078ec0ff */
[C---:B------:R-:W-:Y:S01]  /*d800*/  FFMA R0, R53.reuse, R3, R0 ;  /* 0x0000000335007223 */ /* 0x040fe20000000000 */
[----:B------:R-:W-:Y:S01]  /*d810*/  R2UR UR4, R58 ;  /* 0x000000003a0472ca */ /* 0x000fe200000e0000 */
[----:B------:R-:W-:Y:S01]  /*d820*/  FFMA R2, R53, R40, R2 ;  /* 0x0000002835027223 */ /* 0x000fe20000000002 */
[----:B------:R-:W-:Y:S01]  /*d830*/  SHF.L.U32 R54, R62, 0x10, RZ ;  /* 0x000000103e367819 */ /* 0x000fe200000006ff */
[----:B-1----:R-:W-:Y:S01]  /*d840*/  FMUL R20, R52, R4 ;  /* 0x0000000434147220 */ /* 0x002fe20000400000 */
[----:B------:R-:W-:Y:S01]  /*d850*/  LOP3.LUT R55, R62, 0xffff0000, RZ, 0xc0, !PT ;  /* 0xffff00003e377812 */ /* 0x000fe200078ec0ff */
[----:B------:R-:W-:Y:S01]  /*d860*/  FMUL R3, R52, R26 ;  /* 0x0000001a34037220 */ /* 0x000fe20000400000 */
[----:B------:R-:W-:Y:S01]  /*d870*/  F2FP.BF16.F32.PACK_AB R108, R2, R0 ;  /* 0x00000000026c723e */ /* 0x000fe200000010ff */
[----:B------:R-:W-:Y:S01]  /*d880*/  FMUL R4, R52, R27 ;  /* 0x0000001b34047220 */ /* 0x000fe20000400000 */
[----:B------:R-:W-:Y:S01]  /*d890*/  SHF.L.U32 R56, R63, 0x10, RZ ;  /* 0x000000103f387819 */ /* 0x000fe200000006ff */
[----:B------:R-:W-:Y:S01]  /*d8a0*/  FFMA R3, R53, R41, R3 ;  /* 0x0000002935037223 */ /* 0x000fe20000000003 */
[----:B------:R-:W-:Y:S01]  /*d8b0*/  LOP3.LUT R57, R63, 0xffff0000, RZ, 0xc0, !PT ;  /* 0xffff00003f397812 */ /* 0x000fe200078ec0ff */
[----:B------:R-:W-:Y:S01]  /*d8c0*/  FFMA R4, R53, R42, R4 ;  /* 0x0000002a35047223 */ /* 0x000fe20000000004 */
[----:B------:R-:W-:Y:S01]  /*d8d0*/  SHF.L.U32 R58, R64, 0x10, RZ ;  /* 0x00000010403a7819 */ /* 0x000fe200000006ff */
[----:B------:R-:W-:Y:S01]  /*d8e0*/  FMUL R0, R52, R28 ;  /* 0x0000001c34007220 */ /* 0x000fe20000400000 */
[----:B------:R-:W-:Y:S01]  /*d8f0*/  LOP3.LUT R59, R64, 0xffff0000, RZ, 0xc0, !PT ;  /* 0xffff0000403b7812 */ /* 0x000fe200078ec0ff */
[----:B------:R-:W-:Y:S01]  /*d900*/  FMUL R2, R52, R29 ;  /* 0x0000001d34027220 */ /* 0x000fe20000400000 */
[----:B------:R-:W-:Y:S01]  /*d910*/  F2FP.BF16.F32.PACK_AB R109, R4, R3 ;  /* 0x00000003046d723e */ /* 0x000fe200000010ff */
[C---:B------:R-:W-:Y:S01]  /*d920*/  FMUL R21, R52.reuse, R5 ;  /* 0x0000000534157220 */ /* 0x040fe20000400000 */
[C---:B------:R-:W-:Y:S01]  /*d930*/  SHF.L.U32 R60, R65.reuse, 0x10, RZ ;  /* 0x00000010413c7819 */ /* 0x040fe200000006ff */
[C---:B------:R-:W-:Y:S01]  /*d940*/  FMUL R5, R52.reuse, R30 ;  /* 0x0000001e34057220 */ /* 0x040fe20000400000 */
[----:B------:R-:W-:Y:S01]  /*d950*/  LOP3.LUT R61, R65, 0xffff0000, RZ, 0xc0, !PT ;  /* 0xffff0000413d7812 */ /* 0x000fe200078ec0ff */
[----:B------:R-:W-:Y:S01]  /*d960*/  FMUL R22, R52, R6 ;  /* 0x0000000634167220 */ /* 0x000fe20000400000 */
[----:B------:R-:W-:Y:S01]  /*d970*/  SHF.L.U32 R62, R66, 0x10, RZ ;  /* 0x00000010423e7819 */ /* 0x000fe200000006ff */
        /* <DEDUP_REMOVED lines=10> */
[----:B------:R-:W-:Y:S01]  /*da20*/  FMUL R3, R52, R33 ;  /* 0x0000002134037220 */ /* 0x000fe20000400000 */
[----:B------:R-:W-:Y:S01]  /*da30*/  F2FP.BF16.F32.PACK_AB R110, R2, R0 ;  /* 0x00000000026e723e */ /* 0x000fe200000010ff */
[----:B------:R-:W-:Y:S01]  /*da40*/  FFMA R5, R53, R56, R5 ;  /* 0x0000003835057223 */ /* 0x000fe20000000005 */
[----:B------:R-:W-:Y:S01]  /*da50*/  SHF.L.U32 R68, R73, 0x10, RZ ;  /* 0x0000001049447819 */ /* 0x000fe200000006ff */
[----:B------:R-:W-:Y:S01]  /*da60*/  FFMA R6, R53, R57, R6 ;  /* 0x0000003935067223 */ /* 0x000fe20000000006 */
[----:B------:R-:W-:Y:S01]  /*da70*/  LOP3.LUT R69, R73, 0xffff0000, RZ, 0xc0, !PT ;  /* 0xffff000049457812 */ /* 0x000fe200078ec0ff */
[C---:B------:R-:W-:Y:S01]  /*da80*/  FFMA R7, R53.reuse, R58, R7 ;  /* 0x0000003a35077223 */ /* 0x040fe20000000007 */
[----:B------:R-:W-:Y:S01]  /*da90*/  SHF.L.U32 R70, R74, 0x10, RZ ;  /* 0x000000104a467819 */ /* 0x000fe200000006ff */
[----:B------:R-:W-:Y:S01]  /*daa0*/  UIADD3 UR4, UPT, UPT, UR4, 0xe0, URZ ;  /* 0x000000e004047890 */ /* 0x000fe2000fffe0ff */
[----:B------:R-:W-:Y:S01]  /*dab0*/  F2FP.BF16.F32.PACK_AB R111, R6, R5 ;  /* 0x00000005066f723e */ /* 0x000fe200000010ff */
[----:B------:R-:W-:Y:S01]  /*dac0*/  FFMA R3, R53, R59, R3 ;  /* 0x0000003b35037223 */ /* 0x000fe20000000003 */
[----:B------:R-:W-:Y:S01]  /*dad0*/  LOP3.LUT R71, R74, 0xffff0000, RZ, 0xc0, !PT ;  /* 0xffff00004a477812 */ /* 0x000fe200078ec0ff */
[C---:B------:R-:W-:Y:S01]  /*dae0*/  FMUL R0, R52.reuse, R34 ;  /* 0x0000002234007220 */ /* 0x040fe20000400000 */
[----:B------:R-:W-:Y:S01]  /*daf0*/  SHF.L.U32 R72, R75, 0x10, RZ ;  /* 0x000000104b487819 */ /* 0x000fe200000006ff */
[C---:B------:R-:W-:Y:S01]  /*db00*/  FMUL R2, R52.reuse, R35 ;  /* 0x0000002334027220 */ /* 0x040fe20000400000 */
[----:B------:R-:W-:Y:S01]  /*db10*/  UPRMT UR4, UR37, 0x654, UR4 ;  /* 0x0000065425047896 */ /* 0x000fe20008000004 */
[C---:B------:R-:W-:Y:S01]  /*db20*/  FMUL R4, R52.reuse, R36 ;  /* 0x0000002434047220 */ /* 0x040fe20000400000 */
[C---:B------:R-:W-:Y:S01]  /*db30*/  FMUL R5, R52.reuse, R37 ;  /* 0x0000002534057220 */ /* 0x040fe20000400000 */
[----:B------:R-:W-:Y:S01]  /*db40*/  F2FP.BF16.F32.PACK_AB R28, R3, R7 ;  /* 0x00000007031c723e */ /* 0x000fe200000010ff */
[C---:B------:R-:W-:Y:S01]  /*db50*/  FFMA R0, R53.reuse, R60, R0 ;  /* 0x0000003c35007223 */ /* 0x040fe20000000000 */
[C---:B------:R-:W-:Y:S01]  /*db60*/  FMUL R6, R52.reuse, R38 ;  /* 0x0000002634067220 */ /* 0x040fe20000400000 */
[C---:B------:R-:W-:Y:S01]  /*db70*/  FFMA R2, R53.reuse, R61, R2 ;  /* 0x0000003d35027223 */ /* 0x040fe20000000002 */
[C---:B------:R-:W-:Y:S01]  /*db80*/  FMUL R3, R52.reuse, R39 ;  /* 0x0000002734037220 */ /* 0x040fe20000400000 */
[C---:B------:R-:W-:Y:S01]  /*db90*/  FFMA R4, R53.reuse, R62, R4 ;  /* 0x0000003e35047223 */ /* 0x040fe20000000004 */
[C---:B------:R-:W-:Y:S01]  /*dba0*/  FFMA R5, R53.reuse, R63, R5 ;  /* 0x0000003f35057223 */ /* 0x040fe20000000005 */
[C---:B------:R-:W-:Y:S01]  /*dbb0*/  FFMA R6, R53.reuse, R64, R6 ;  /* 0x0000004035067223 */ /* 0x040fe20000000006 */
[C---:B------:R-:W-:Y:S01]  /*dbc0*/  FFMA R3, R53.reuse, R65, R3 ;  /* 0x0000004135037223 */ /* 0x040fe20000000003 */
[----:B------:R-:W-:Y:S01]  /*dbd0*/  FFMA R20, R53, R66, R20 ;  /* 0x0000004235147223 */ /* 0x000fe20000000014 */
[----:B------:R-:W-:Y:S01]  /*dbe0*/  FMUL R8, R52, R8 ;  /* 0x0000000834087220 */ /* 0x000fe20000400000 */
[----:B------:R-:W-:Y:S01]  /*dbf0*/  SYNCS.ARRIVE.TRANS64.RED.A1T0 RZ, [UR4], RZ ;  /* 0x000000ffffff79a7 */ /* 0x000fe20008100404 */
[----:B------:R1:W-:Y:S01]  /*dc00*/  @!P1 STS.128 [R104+UR51+0x3200], R108 ;  /* 0x0032006c68009988 */ /* 0x0003e20008000c33 */
[----:B------:R-:W-:Y:S01]  /*dc10*/  LOP3.LUT R73, R75, 0xffff0000, RZ, 0xc0, !PT ;  /* 0xffff00004b497812 */ /* 0x000fe200078ec0ff */
[C---:B------:R-:W-:Y:S01]  /*dc20*/  FFMA R21, R53.reuse, R67, R21 ;  /* 0x0000004335157223 */ /* 0x040fe20000000015 */
[----:B------:R-:W-:Y:S01]  /*dc30*/  SHF.L.U32 R24, R76, 0x10, RZ ;  /* 0x000000104c187819 */ /* 0x000fe200000006ff */
[----:B------:R-:W-:Y:S01]  /*dc40*/  FMUL R9, R52, R9 ;  /* 0x0000000934097220 */ /* 0x000fe20000400000 */
[----:B------:R-:W-:Y:S01]  /*dc50*/  LOP3.LUT R25, R76, 0xffff0000, RZ, 0xc0, !PT ;  /* 0xffff00004c197812 */ /* 0x000fe200078ec0ff */
[C---:B------:R-:W-:Y:S01]  /*dc60*/  FFMA R22, R53.reuse, R68, R22 ;  /* 0x0000004435167223 */ /* 0x040fe20000000016 */
[C---:B------:R-:W-:Y:S01]  /*dc70*/  FMUL R10, R52.reuse, R10 ;  /* 0x0000000a340a7220 */ /* 0x040fe20000400000 */
[C---:B------:R-:W-:Y:S01]  /*dc80*/  FFMA R23, R53.reuse, R69, R23 ;  /* 0x0000004535177223 */ /* 0x040fe20000000017 */
[----:B------:R-:W-:Y:S01]  /*dc90*/  FMUL R11, R52, R11 ;  /* 0x0000000b340b7220 */ /* 0x000fe20000400000 */
[----:B------:R-:W-:Y:S01]  /*dca0*/  F2FP.BF16.F32.PACK_AB R29, R2, R0 ;  /* 0x00000000021d723e */ /* 0x000fe200000010ff */
[----:B------:R-:W-:Y:S01]  /*dcb0*/  FFMA R8, R53, R70, R8 ;  /* 0x0000004635087223 */ /* 0x000fe20000000008 */
[----:B------:R-:W-:Y:S01]  /*dcc0*/  F2FP.BF16.F32.PACK_AB R30, R5, R4 ;  /* 0x00000004051e723e */ /* 0x000fe200000010ff */
[C---:B------:R-:W-:Y:S01]  /*dcd0*/  FMUL R12, R52.reuse, R12 ;  /* 0x0000000c340c7220 */ /* 0x040fe20000400000 */
[----:B------:R-:W-:Y:S01]  /*dce0*/  F2FP.BF16.F32.PACK_AB R31, R3, R6 ;  /* 0x00000006031f723e */ /* 0x000fe200000010ff */
[----:B------:R-:W-:Y:S01]  /*dcf0*/  FFMA R9, R53, R71, R9 ;  /* 0x0000004735097223 */ /* 0x000fe20000000009 */
[C---:B------:R-:W-:Y:S01]  /*dd00*/  FMUL R13, R52.reuse, R13 ;  /* 0x0000000d340d7220 */ /* 0x040fe20000400000 */
[----:B------:R-:W-:Y:S01]  /*dd10*/  SHF.L.U32 R26, R77, 0x10, RZ ;  /* 0x000000104d1a7819 */ /* 0x000fe200000006ff */
[----:B------:R-:W-:Y:S01]  /*dd20*/  FFMA R10, R53, R72, R10 ;  /* 0x00000048350a7223 */ /* 0x000fe2000000000a */
[----:B------:R1:W-:Y:S01]  /*dd30*/  @!P1 STS.128 [R103+0x3200], R28 ;  /* 0x0032001c67009388 */ /* 0x0003e20000000c00 */
[C---:B------:R-:W-:Y:S01]  /*dd40*/  FMUL R14, R52.reuse, R14 ;  /* 0x0000000e340e7220 */ /* 0x040fe20000400000 */
[----:B------:R-:W-:Y:S01]  /*dd50*/  LOP3.LUT R27, R77, 0xffff0000, RZ, 0xc0, !PT ;  /* 0xffff00004d1b7812 */ /* 0x000fe200078ec0ff */
[C---:B------:R-:W-:Y:S01]  /*dd60*/  FFMA R11, R53.reuse, R73, R11 ;  /* 0x00000049350b7223 */ /* 0x040fe2000000000b */
[----:B------:R-:W-:Y:S01]  /*dd70*/  FMUL R15, R52, R15 ;  /* 0x0000000f340f7220 */ /* 0x000fe20000400000 */
[----:B------:R-:W-:Y:S01]  /*dd80*/  SHF.L.U32 R40, R78, 0x10, RZ ;  /* 0x000000104e287819 */ /* 0x000fe200000006ff */
[C---:B------:R-:W-:Y:S01]  /*dd90*/  FFMA R12, R53.reuse, R24, R12 ;  /* 0x00000018350c7223 */ /* 0x040fe2000000000c */
[----:B------:R-:W-:Y:S01]  /*dda0*/  FMUL R16, R52, R16 ;  /* 0x0000001034107220 */ /* 0x000fe20000400000 */
[----:B------:R-:W-:Y:S01]  /*ddb0*/  LOP3.LUT R74, R78, 0xffff0000, RZ, 0xc0, !PT ;  /* 0xffff00004e4a7812 */ /* 0x000fe200078ec0ff */
[----:B------:R-:W-:Y:S01]  /*ddc0*/  FFMA R13, R53, R25, R13 ;  /* 0x00000019350d7223 */ /* 0x000fe2000000000d */
[C---:B------:R-:W-:Y:S01]  /*ddd0*/  FMUL R17, R52.reuse, R17 ;  /* 0x0000001134117220 */ /* 0x040fe20000400000 */
[----:B------:R-:W-:Y:S01]  /*dde0*/  SHF.L.U32 R75, R79, 0x10, RZ ;  /* 0x000000104f4b7819 */ /* 0x000fe200000006ff */
[----:B------:R-:W-:Y:S01]  /*ddf0*/  FFMA R14, R53, R26, R14 ;  /* 0x0000001a350e7223 */ /* 0x000fe2000000000e */
[----:B------:R-:W-:Y:S01]  /*de00*/  F2FP.BF16.F32.PACK_AB R20, R21, R20 ;  /* 0x000000141514723e */ /* 0x000fe200000010ff */
[C---:B------:R-:W-:Y:S01]  /*de10*/  FMUL R18, R52.reuse, R18 ;  /* 0x0000001234127220 */ /* 0x040fe20000400000 */
[----:B------:R-:W-:Y:S01]  /*de20*/  LOP3.LUT R76, R79, 0xffff0000, RZ, 0xc0, !PT ;  /* 0xffff00004f4c7812 */ /* 0x000fe200078ec0ff */
[----:B------:R-:W-:Y:S01]  /*de30*/  FFMA R15, R53, R27, R15 ;  /* 0x0000001b350f7223 */ /* 0x000fe2000000000f */
[----:B------:R-:W-:Y:S01]  /*de40*/  F2FP.BF16.F32.PACK_AB R21, R23, R22 ;  /* 0x000000161715723e */ /* 0x000fe200000010ff */
[----:B------:R-:W-:Y:S01]  /*de50*/  FMUL R19, R52, R19 ;  /* 0x0000001334137220 */ /* 0x000fe20000400000 */
[----:B------:R-:W-:Y:S01]  /*de60*/  F2FP.BF16.F32.PACK_AB R22, R9, R8 ;  /* 0x000000080916723e */ /* 0x000fe200000010ff */
[----:B------:R-:W-:Y:S01]  /*de70*/  FFMA R16, R53, R40, R16 ;  /* 0x0000002835107223 */ /* 0x000fe20000000010 */
[----:B------:R-:W-:Y:S01]  /*de80*/  F2FP.BF16.F32.PACK_AB R23, R11, R10 ;  /* 0x0000000a0b17723e */ /* 0x000fe200000010ff */
[C---:B------:R-:W-:Y:S01]  /*de90*/  FFMA R17, R53.reuse, R74, R17 ;  /* 0x0000004a35117223 */ /* 0x040fe20000000011 */
[C---:B------:R-:W-:Y:S01]  /*dea0*/  FFMA R18, R53.reuse, R75, R18 ;  /* 0x0000004b35127223 */ /* 0x040fe20000000012 */
[----:B------:R-:W-:Y:S01]  /*deb0*/  FFMA R19, R53, R76, R19 ;  /* 0x0000004c35137223 */ /* 0x000fe20000000013 */
[----:B------:R-:W-:Y:S01]  /*dec0*/  F2FP.BF16.F32.PACK_AB R12, R13, R12 ;  /* 0x0000000c0d0c723e */ /* 0x000fe200000010ff */
[----:B------:R1:W-:Y:S01]  /*ded0*/  @!P1 STS.128 [R104+UR51+0x3a00], R20 ;  /* 0x003a001468009988 */ /* 0x0003e20008000c33 */
[----:B------:R-:W-:Y:S01]  /*dee0*/  F2FP.BF16.F32.PACK_AB R13, R15, R14 ;  /* 0x0000000e0f0d723e */ /* 0x000fe200000010ff */
[----:B------:R-:W-:Y:S01]  /*def0*/  BSSY.RECONVERGENT B0, `(.L_x_186) ;  /* 0x000001a000007945 */ /* 0x000fe20003800200 */
[----:B------:R-:W-:Y:S02]  /*df00*/  F2FP.BF16.F32.PACK_AB R14, R17, R16 ;  /* 0x00000010110e723e */ /* 0x000fe400000010ff */
[----:B------:R-:W-:Y:S02]  /*df10*/  F2FP.BF16.F32.PACK_AB R15, R19, R18 ;  /* 0x00000012130f723e */ /* 0x000fe400000010ff */
[----:B------:R-:W-:Y:S03]  /*df20*/  ISETP.NE.AND P0, PT, R98, RZ, PT ;  /* 0x000000ff6200720c */ /* 0x000fe60003f05270 */
[----:B------:R1:W-:Y:S01]  /*df30*/  @!P1 STS.128 [R103+0x3a00], R12 ;  /* 0x003a000c67009388 */ /* 0x0003e20000000c00 */
[----:B------:R-:W-:Y:S01]  /*df40*/  @!PT LDS RZ, [RZ] ;  /* 0x00000000fffff984 */ /* 0x000fe20000000800 */
[----:B------:R-:W-:Y:S01]  /*df50*/  @!PT LDS RZ, [RZ] ;  /* 0x00000000fffff984 */ /* 0x000fe20000000800 */
[----:B------:R-:W-:Y:S01]  /*df60*/  @!PT LDS RZ, [RZ] ;  /* 0x00000000fffff984 */ /* 0x000fe20000000800 */
[----:B------:R-:W-:Y:S01]  /*df70*/  @!PT LDS RZ, [RZ] ;  /* 0x00000000fffff984 */ /* 0x000fe20000000800 */
[----:B------:R2:W-:Y:S07]  /*df80*/  MEMBAR.ALL.CTA ;  /* 0x0000000000007992 */ /* 0x0005ee0000008000 */
[----:B--2---:R-:W2:Y:S02]  /*df90*/  FENCE.VIEW.ASYNC.S ;  /* 0x00000000000073c6 */ /* 0x004ea40000000000 */
        /* <DEDUP_REMOVED lines=15> */
.L_x_187:
[----:B------:R-:W-:Y:S05]  /*e090*/  BSYNC.RECONVERGENT B0 ;  /* 0x0000000000007941 */ /* 0x000fea0003800200 */
.L_x_186:
[----:B------:R-:W-:Y:S01]  /*e0a0*/  BAR.SYNC.DEFER_BLOCKING 0x1, 0x80 ;  /* 0x0042000000007b1d */ /* 0x000fe20000010000 */
[----:B------:R-:W-:Y:S01]  /*e0b0*/  UISETP.NE.AND UP0, UPT, UR56, -0x8, UPT ;  /* 0xfffffff83800788c */ /* 0x000fe2000bf05270 */
[----:B------:R-:W-:Y:S08]  /*e0c0*/  IADD3 R94, PT, PT, R94, 0x1, RZ ;  /* 0x000000015e5e7810 */ /* 0x000ff00007ffe0ff */
[----:B------:R-:W-:Y:S05]  /*e0d0*/  BRA.U !UP0, `(.L_x_188) ;  /* 0x0000000108287547 */ /* 0x000fea000b800000 */
[----:B------:R-:W-:Y:S01]  /*e0e0*/  ISETP.NE.AND P0, PT, R105, RZ, PT ;  /* 0x000000ff6900720c */ /* 0x000fe20003f05270 */
[----:B------:R-:W-:Y:S01]  /*e0f0*/  IMAD.U32 R2, RZ, RZ, UR57 ;  /* 0x00000039ff027e24 */ /* 0x000fe2000f8e00ff */
[----:B------:R-:W-:Y:S01]  /*e100*/  UIADD3 UR57, UPT, UPT, UR57, 0x1, URZ ;  /* 0x0000000139397890 */ /* 0x000fe2000fffe0ff */
[----:B------:R-:W-:Y:S03]  /*e110*/  IMAD.U32 R0, RZ, RZ, UR37 ;  /* 0x00000025ff007e24 */ /* 0x000fe6000f8e00ff */
[----:B------:R-:W-:Y:S04]  /*e120*/  UISETP.NE.AND UP0, UPT, UR57, 0x4, UPT ;  /* 0x000000043900788c */ /* 0x000fe8000bf05270 */
[----:B------:R-:W-:Y:S03]  /*e130*/  USEL UR57, UR57, URZ, UP0 ;  /* 0x000000ff39397287 */ /* 0x000fe60008000000 */
[----:B------:R-:W-:Y:S05]  /*e140*/  @P0 LEA R2, R2, UR51, 0x3 ;  /* 0x0000003302020c11 */ /* 0x000fea000f8e18ff */
[----:B------:R-:W-:Y:S05]  /*e150*/  @P0 VIADD R2, R2, 0x80 ;  /* 0x0000008002020836 */ /* 0x000fea0000000000 */
[----:B------:R-:W-:Y:S04]  /*e160*/  @P0 PRMT R0, R0, 0x654, R2 ;  /* 0x0000065400000816 */ /* 0x000fe80000000002 */
[----:B------:R2:W-:Y:S03]  /*e170*/  @P0 SYNCS.ARRIVE.TRANS64.RED.A1T0 RZ, [R0+URZ], RZ ;  /* 0x000000ff00ff09a7 */ /* 0x0005e600081004ff */
.L_x_188:
[----:B------:R-:W-:Y:S01]  /*e180*/  ISETP.NE.AND P2, PT, R100, RZ, PT ;  /* 0x000000ff6400720c */ /* 0x000fe20003f45270 */
[----:B------:R-:W-:Y:S01]  /*e190*/  VIADD R2, R50, UR38 ;  /* 0x0000002632027c36 */ /* 0x000fe20008000000 */
[----:B------:R-:W-:Y:S01]  /*e1a0*/  ISETP.NE.AND P0, PT, R102, 0x2, PT ;  /* 0x000000026600780c */ /* 0x000fe20003f05270 */
[----:B--2---:R-:W-:Y:S01]  /*e1b0*/  VIADD R0, R51, UR39 ;  /* 0x0000002733007c36 */ /* 0x004fe20008000000 */
[----:B------:R-:W-:Y:S01]  /*e1c0*/  ISETP.NE.AND P1, PT, R94, 0x2, PT ;  /* 0x000000025e00780c */ /* 0x000fe20003f25270 */
[----:B------:R-:W-:Y:S01]  /*e1d0*/  UIADD3 UR56, UPT, UPT, UR56, 0x8, URZ ;  /* 0x0000000838387890 */ /* 0x000fe2000fffe0ff */
[----:B------:R-:W-:Y:S02]  /*e1e0*/  R2UR UR12, R2 ;  /* 0x00000000020c72ca */ /* 0x000fe400000e0000 */
[----:B------:R-:W-:Y:S02]  /*e1f0*/  R2UR UR20, R0 ;  /* 0x00000000001472ca */ /* 0x000fe400000e0000 */
[----:B------:R-:W-:Y:S02]  /*e200*/  SEL R2, RZ, 0x1, P0 ;  /* 0x00000001ff027807 */ /* 0x000fe40000000000 */
[----:B------:R-:W-:Y:S02]  /*e210*/  SEL R0, RZ, 0x1, P1 ;  /* 0x00000001ff007807 */ /* 0x000fe40000800000 */
[----:B------:R-:W-:Y:S02]  /*e220*/  @P2 R2UR UR36, R91 ;  /* 0x000000005b2422ca */ /* 0x000fe400000e0000 */
[----:B------:R-:W-:Y:S02]  /*e230*/  LOP3.LUT R92, R92, R2, RZ, 0x3c, !PT ;  /* 0x000000025c5c7212 */ /* 0x000fe400078e3cff */
[----:B------:R-:W-:Y:S02]  /*e240*/  LOP3.LUT R93, R93, R0, RZ, 0x3c, !PT ;  /* 0x000000005d5d7212 */ /* 0x000fe400078e3cff */
[----:B------:R-:W-:Y:S02]  /*e250*/  SEL R102, R102, RZ, P0 ;  /* 0x000000ff66667207 */ /* 0x000fe40000000000 */
[----:B------:R-:W-:Y:S01]  /*e260*/  SEL R94, R94, RZ, P1 ;  /* 0x000000ff5e5e7207 */ /* 0x000fe20000800000 */
[----:B------:R-:W-:Y:S06]  /*e270*/  @P2 BRA `(.L_x_189) ;  /* 0xffffff7c00202947 */ /* 0x000fec000383ffff */
[----:B------:R-:W-:-:S09]  /*e280*/  UISETP.NE.AND UP0, UPT, UR50, URZ, UPT ;  /* 0x000000ff3200728c */ /* 0x000fd2000bf05270 */
[----:B------:R-:W-:Y:S05]  /*e290*/  BRA.U !UP0, `(.L_x_190) ;  /* 0x0000000108487547 */ /* 0x000fea000b800000 */
[----:B------:R-:W2:Y:S02]  /*e2a0*/  LDCU.64 UR4, c[0x0][0xc90] ;  /* 0x00019200ff0477ac */ /* 0x000ea40008000a00 */
[----:B--2---:R-:W-:-:S04]  /*e2b0*/  UISETP.NE.U32.AND UP0, UPT, UR4, URZ, UPT ;  /* 0x000000ff0400728c */ /* 0x004fc8000bf05070 */
[----:B------:R-:W-:-:S09]  /*e2c0*/  UISETP.NE.AND.EX UP0, UPT, UR5, URZ, UPT, UP0 ;  /* 0x000000ff0500728c */ /* 0x000fd2000bf05300 */
[----:B------:R-:W-:Y:S05]  /*e2d0*/  BRA.U UP0, `(.L_x_191) ;  /* 0x00000001000c7547 */ /* 0x000fea000b800000 */
[----:B------:R-:W-:-:S13]  /*e2e0*/  FSETP.NEU.AND P0, PT, R53, RZ, PT ;  /* 0x000000ff3500720b */ /* 0x000fda0003f0d000 */
[----:B------:R-:W-:Y:S05]  /*e2f0*/  @!P0 EXIT ;  /* 0x000000000000894d */ /* 0x000fea0003800000 */
[----:B------:R-:W-:Y:S05]  /*e300*/  BRA `(.L_x_190) ;  /* 0x00000000002c7947 */ /* 0x000fea0003800000 */
.L_x_191:
[----:B------:R-:W-:Y:S01]  /*e310*/  ISETP.NE.AND P0, PT, R101, RZ, PT ;  /* 0x000000ff6500720c */ /* 0x000fe20003f05270 */
[----:B------:R-:W-:-:S12]  /*e320*/  BSSY.RECONVERGENT B0, `(.L_x_190) ;  /* 0x0000009000007945 */ /* 0x000fd80003800200 */
[----:B------:R-:W-:Y:S05]  /*e330*/  @P0 BRA `(.L_x_192) ;  /* 0x0000000000140947 */ /* 0x000fea0003800000 */
[----:B------:R-:W2:Y:S02]  /*e340*/  LDCU.64 UR4, c[0x0][0xc88] ;  /* 0x00019100ff0477ac */ /* 0x000ea40008000a00 */
[----:B--2---:R-:W-:-:S04]  /*e350*/  ISETP.NE.U32.AND P0, PT, RZ, UR4, PT ;  /* 0x00000004ff007c0c */ /* 0x004fc8000bf05070 */
[----:B------:R-:W-:-:S13]  /*e360*/  ISETP.NE.AND.EX P0, PT, RZ, UR5, PT, P0 ;  /* 0x00000005ff007c0c */ /* 0x000fda000bf05300 */
[----:B------:R-:W-:Y:S05]  /*e370*/  @!P0 EXIT ;  /* 0x000000000000894d */ /* 0x000fea0003800000 */
[----:B------:R-:W-:Y:S05]  /*e380*/  BRA `(.L_x_193) ;  /* 0x0000000000087947 */ /* 0x000fea0003800000 */
.L_x_192:
[----:B------:R-:W-:-:S13]  /*e390*/  FSETP.NEU.AND P0, PT, R53, RZ, PT ;  /* 0x000000ff3500720b */ /* 0x000fda0003f0d000 */
[----:B------:R-:W-:Y:S05]  /*e3a0*/  @!P0 EXIT ;  /* 0x000000000000894d */ /* 0x000fea0003800000 */
.L_x_193:
[----:B------:R-:W-:Y:S05]  /*e3b0*/  BSYNC.RECONVERGENT B0 ;  /* 0x0000000000007941 */ /* 0x000fea0003800200 */
.L_x_190:
[----:B------:R-:W-:Y:S01]  /*e3c0*/  ULEA UR4, UR57, UR51, 0x3 ;  /* 0x0000003339047291 */ /* 0x000fe2000f8e18ff */
[----:B------:R-:W-:-:S04]  /*e3d0*/  DEPBAR.LE SB0, 0x0 ;  /* 0x000080000000791a */ /* 0x000fc80000000000 */
[----:B------:R-:W-:-:S04]  /*e3e0*/  UIADD3 UR4, UPT, UPT, UR4, 0x80, URZ ;  /* 0x0000008004047890 */ /* 0x000fc8000fffe0ff */
[----:B------:R-:W-:-:S09]  /*e3f0*/  UPRMT UR4, UR37, 0x654, UR4 ;  /* 0x0000065425047896 */ /* 0x000fd20008000004 */
[----:B------:R-:W-:Y:S01]  /*e400*/  SYNCS.ARRIVE.TRANS64.RED.A1T0 RZ, [UR4], RZ ;  /* 0x000000ffffff79a7 */ /* 0x000fe20008100404 */
[----:B------:R-:W-:Y:S05]  /*e410*/  EXIT ;  /* 0x000000000000794d */ /* 0x000fea0003800000 */
.L_x_24:
[----:B--2---:R2:W1:Y:S02]  /*e420*/  SYNCS.PHASECHK.TRANS64.TRYWAIT P0, [R2+URZ+0x100], R3 ;  /* 0x00010003020075a7 */ /* 0x00446400080011ff */
[----:B-1----:R-:W-:Y:S05]  /*e430*/  @!P0 NANOSLEEP.SYNCS 0x989680 ;  /* 0x009896800000895d */ /* 0x002fea0003900000 */
[----:B------:R-:W1:Y:S02]  /*e440*/  @!P0 SYNCS.PHASECHK.TRANS64 P0, [R2+URZ+0x100], R3 ;  /* 0x00010003020085a7 */ /* 0x000e6400080010ff */
[----:B-1----:R-:W-:Y:S05]  /*e450*/  @!P0 BRA `(.L_x_24) ;  /* 0xfffffffc00f08947 */ /* 0x002fea000383ffff */
[----:B------:R-:W-:Y:S05]  /*e460*/  BRA `(.L_x_194) ;  /* 0xffffff34002c7947 */ /* 0x000fea000383ffff */
.L_x_27:
[----:B-1----:R-:W-:-:S07]  /*e470*/  MOV R2, UR33 ;  /* 0x0000002100027c02 */ /* 0x002fce0008000f00 */
.L_x_195:
[----:B-1----:R1:W2:Y:S02]  /*e480*/  SYNCS.PHASECHK.TRANS64.TRYWAIT P0, [R2+URZ+0x30], R4 ;  /* 0x00003004020075a7 */ /* 0x0022a400080011ff */
[----:B--2---:R-:W-:Y:S05]  /*e490*/  @!P0 NANOSLEEP.SYNCS 0x989680 ;  /* 0x009896800000895d */ /* 0x004fea0003900000 */
[----:B------:R-:W2:Y:S02]  /*e4a0*/  @!P0 SYNCS.PHASECHK.TRANS64 P0, [R2+URZ+0x30], R4 ;  /* 0x00003004020085a7 */ /* 0x000ea400080010ff */
[----:B--2---:R-:W-:Y:S05]  /*e4b0*/  @!P0 BRA `(.L_x_195) ;  /* 0xfffffffc00f08947 */ /* 0x004fea000383ffff */
[----:B------:R-:W-:Y:S05]  /*e4c0*/  BRA `(.L_x_26) ;  /* 0xffffff3400747947 */ /* 0x000fea000383ffff */
.L_x_36:
[----:B------:R-:W-:-:S07]  /*e4d0*/  MOV R2, UR33 ;  /* 0x0000002100027c02 */ /* 0x000fce0008000f00 */
.L_x_196:
[----:B-1----:R1:W2:Y:S02]  /*e4e0*/  SYNCS.PHASECHK.TRANS64.TRYWAIT P0, [R2+URZ+0x30], R4 ;  /* 0x00003004020075a7 */ /* 0x0022a400080011ff */
[----:B--2---:R-:W-:Y:S05]  /*e4f0*/  @!P0 NANOSLEEP.SYNCS 0x989680 ;  /* 0x009896800000895d */ /* 0x004fea0003900000 */
[----:B------:R-:W2:Y:S02]  /*e500*/  @!P0 SYNCS.PHASECHK.TRANS64 P0, [R2+URZ+0x30], R4 ;  /* 0x00003004020085a7 */ /* 0x000ea400080010ff */
[----:B--2---:R-:W-:Y:S05]  /*e510*/  @!P0 BRA `(.L_x_196) ;  /* 0xfffffffc00f08947 */ /* 0x004fea000383ffff */
[----:B------:R-:W-:Y:S05]  /*e520*/  BRA `(.L_x_35) ;  /* 0xffffff3800887947 */ /* 0x000fea000383ffff */
.L_x_43:
[----:B-1----:R1:W2:Y:S02]  /*e530*/  SYNCS.PHASECHK.TRANS64.TRYWAIT P0, [R2+URZ+0xb0], R3 ;  /* 0x0000b003020075a7 */ /* 0x0022a400080011ff */
[----:B--2---:R-:W-:Y:S05]  /*e540*/  @!P0 NANOSLEEP.SYNCS 0x989680 ;  /* 0x009896800000895d */ /* 0x004fea0003900000 */
[----:B------:R-:W2:Y:S02]  /*e550*/  @!P0 SYNCS.PHASECHK.TRANS64 P0, [R2+URZ+0xb0], R3 ;  /* 0x0000b003020085a7 */ /* 0x000ea400080010ff */
[----:B--2---:R-:W-:Y:S05]  /*e560*/  @!P0 BRA `(.L_x_43) ;  /* 0xfffffffc00f08947 */ /* 0x004fea000383ffff */
[----:B------:R-:W-:Y:S05]  /*e570*/  BRA `(.L_x_197) ;  /* 0xffffff3c007c7947 */ /* 0x000fea000383ffff */
.L_x_47:
[----:B----4-:R-:W-:-:S07]  /*e580*/  MOV R0, UR5 ;  /* 0x0000000500007c02 */ /* 0x010fce0008000f00 */
.L_x_198:
[----:B-1----:R1:W2:Y:S02]  /*e590*/  SYNCS.PHASECHK.TRANS64.TRYWAIT P0, [R0+URZ], R2 ;  /* 0x00000002000075a7 */ /* 0x0022a400080011ff */
[----:B--2---:R-:W-:Y:S05]  /*e5a0*/  @!P0 NANOSLEEP.SYNCS 0x989680 ;  /* 0x009896800000895d */ /* 0x004fea0003900000 */
[----:B------:R-:W2:Y:S02]  /*e5b0*/  @!P0 SYNCS.PHASECHK.TRANS64 P0, [R0+URZ], R2 ;  /* 0x00000002000085a7 */ /* 0x000ea400080010ff */
[----:B--2---:R-:W-:Y:S05]  /*e5c0*/  @!P0 BRA `(.L_x_198) ;  /* 0xfffffffc00f08947 */ /* 0x004fea000383ffff */
[----:B------:R-:W-:Y:S05]  /*e5d0*/  BRA `(.L_x_199) ;  /* 0xffffff4000f47947 */ /* 0x000fea000383ffff */
.L_x_48:
[----:B----4-:R-:W-:-:S07]  /*e5e0*/  MOV R0, UR5 ;  /* 0x0000000500007c02 */ /* 0x010fce0008000f00 */
.L_x_200:
[----:B-1----:R1:W2:Y:S02]  /*e5f0*/  SYNCS.PHASECHK.TRANS64.TRYWAIT P0, [R0+URZ], R3 ;  /* 0x00000003000075a7 */ /* 0x0022a400080011ff */
[----:B--2---:R-:W-:Y:S05]  /*e600*/  @!P0 NANOSLEEP.SYNCS 0x989680 ;  /* 0x009896800000895d */ /* 0x004fea0003900000 */
[----:B------:R-:W2:Y:S02]  /*e610*/  @!P0 SYNCS.PHASECHK.TRANS64 P0, [R0+URZ], R3 ;  /* 0x00000003000085a7 */ /* 0x000ea400080010ff */
[----:B--2---:R-:W-:Y:S05]  /*e620*/  @!P0 BRA `(.L_x_200) ;  /* 0xfffffffc00f08947 */ /* 0x004fea000383ffff */
[----:B------:R-:W-:Y:S05]  /*e630*/  BRA `(.L_x_201) ;  /* 0xffffff4400007947 */ /* 0x000fea000383ffff */
.L_x_49:
[----:B----4-:R-:W-:-:S07]  /*e640*/  MOV R0, UR5 ;  /* 0x0000000500007c02 */ /* 0x010fce0008000f00 */
.L_x_202:
[----:B-1----:R1:W2:Y:S02]  /*e650*/  SYNCS.PHASECHK.TRANS64.TRYWAIT P0, [R0+URZ], R3 ;  /* 0x00000003000075a7 */ /* 0x0022a400080011ff */
[----:B--2---:R-:W-:Y:S05]  /*e660*/  @!P0 NANOSLEEP.SYNCS 0x989680 ;  /* 0x009896800000895d */ /* 0x004fea0003900000 */
[----:B------:R-:W2:Y:S02]  /*e670*/  @!P0 SYNCS.PHASECHK.TRANS64 P0, [R0+URZ], R3 ;  /* 0x00000003000085a7 */ /* 0x000ea400080010ff */
[----:B--2---:R-:W-:Y:S05]  /*e680*/  @!P0 BRA `(.L_x_202) ;  /* 0xfffffffc00f08947 */ /* 0x004fea000383ffff */
[----:B------:R-:W-:Y:S05]  /*e690*/  BRA `(.L_x_203) ;  /* 0xffffff44000c7947 */ /* 0x000fea000383ffff */
.L_x_50:
[----:B----4-:R-:W-:-:S07]  /*e6a0*/  MOV R0, UR5 ;  /* 0x0000000500007c02 */ /* 0x010fce0008000f00 */
.L_x_204:
[----:B-1----:R1:W2:Y:S02]  /*e6b0*/  SYNCS.PHASECHK.TRANS64.TRYWAIT P0, [R0+URZ], R3 ;  /* 0x00000003000075a7 */ /* 0x0022a400080011ff */
[----:B--2---:R-:W-:Y:S05]  /*e6c0*/  @!P0 NANOSLEEP.SYNCS 0x989680 ;  /* 0x009896800000895d */ /* 0x004fea0003900000 */
[----:B------:R-:W2:Y:S02]  /*e6d0*/  @!P0 SYNCS.PHASECHK.TRANS64 P0, [R0+URZ], R3 ;  /* 0x00000003000085a7 */ /* 0x000ea400080010ff */
[----:B--2---:R-:W-:Y:S05]  /*e6e0*/  @!P0 BRA `(.L_x_204) ;  /* 0xfffffffc00f08947 */ /* 0x004fea000383ffff */
[----:B------:R-:W-:Y:S05]  /*e6f0*/  BRA `(.L_x_205) ;  /* 0xffffff4400187947 */ /* 0x000fea000383ffff */
.L_x_51:
[----:B----4-:R-:W-:-:S07]  /*e700*/  MOV R0, UR5 ;  /* 0x0000000500007c02 */ /* 0x010fce0008000f00 */
.L_x_206:
[----:B-1----:R1:W2:Y:S02]  /*e710*/  SYNCS.PHASECHK.TRANS64.TRYWAIT P0, [R0+URZ], R3 ;  /* 0x00000003000075a7 */ /* 0x0022a400080011ff */
[----:B--2---:R-:W-:Y:S05]  /*e720*/  @!P0 NANOSLEEP.SYNCS 0x989680 ;  /* 0x009896800000895d */ /* 0x004fea0003900000 */
[----:B------:R-:W2:Y:S02]  /*e730*/  @!P0 SYNCS.PHASECHK.TRANS64 P0, [R0+URZ], R3 ;  /* 0x00000003000085a7 */ /* 0x000ea400080010ff */
[----:B--2---:R-:W-:Y:S05]  /*e740*/  @!P0 BRA `(.L_x_206) ;  /* 0xfffffffc00f08947 */ /* 0x004fea000383ffff */
[----:B------:R-:W-:Y:S05]  /*e750*/  BRA `(.L_x_207) ;  /* 0xffffff4400247947 */ /* 0x000fea000383ffff */
.L_x_54:
[----:B--2---:R2:W3:Y:S02]  /*e760*/  SYNCS.PHASECHK.TRANS64.TRYWAIT P0, [R0+URZ+0xf0], R4 ;  /* 0x0000f004000075a7 */ /* 0x0044e400080011ff */
[----:B---3--:R-:W-:Y:S05]  /*e770*/  @!P0 NANOSLEEP.SYNCS 0x989680 ;  /* 0x009896800000895d */ /* 0x008fea0003900000 */
[----:B------:R-:W3:Y:S02]  /*e780*/  @!P0 SYNCS.PHASECHK.TRANS64 P0, [R0+URZ+0xf0], R4 ;  /* 0x0000f004000085a7 */ /* 0x000ee400080010ff */
[----:B---3--:R-:W-:Y:S05]  /*e790*/  @!P0 BRA `(.L_x_54) ;  /* 0xfffffffc00f08947 */ /* 0x008fea000383ffff */
[----:B------:R-:W-:Y:S05]  /*e7a0*/  BRA `(.L_x_208) ;  /* 0xffffff4400807947 */ /* 0x000fea000383ffff */
.L_x_55:
[----:B------:R-:W-:-:S07]  /*e7b0*/  MOV R0, UR5 ;  /* 0x0000000500007c02 */ /* 0x000fce0008000f00 */
.L_x_209:
[----:B--2---:R2:W3:Y:S02]  /*e7c0*/  SYNCS.PHASECHK.TRANS64.TRYWAIT P0, [R0+URZ+0xc0], R5 ;  /* 0x0000c005000075a7 */ /* 0x0044e400080011ff */
[----:B---3--:R-:W-:Y:S05]  /*e7d0*/  @!P0 NANOSLEEP.SYNCS 0x989680 ;  /* 0x009896800000895d */ /* 0x008fea0003900000 */
[----:B------:R-:W3:Y:S02]  /*e7e0*/  @!P0 SYNCS.PHASECHK.TRANS64 P0, [R0+URZ+0xc0], R5 ;  /* 0x0000c005000085a7 */ /* 0x000ee400080010ff */
[----:B---3--:R-:W-:Y:S05]  /*e7f0*/  @!P0 BRA `(.L_x_209) ;  /* 0xfffffffc00f08947 */ /* 0x008fea000383ffff */
[----:B------:R-:W-:Y:S05]  /*e800*/  BRA `(.L_x_210) ;  /* 0xffffff4400907947 */ /* 0x000fea000383ffff */
.L_x_56:
[----:B--2---:R2:W3:Y:S02]  /*e810*/  SYNCS.PHASECHK.TRANS64.TRYWAIT P1, [R0+URZ+0xb0], R4 ;  /* 0x0000b004000075a7 */ /* 0x0044e400080211ff */
[----:B---3--:R-:W-:Y:S05]  /*e820*/  @!P1 NANOSLEEP.SYNCS 0x989680 ;  /* 0x009896800000995d */ /* 0x008fea0003900000 */
[----:B------:R-:W3:Y:S02]  /*e830*/  @!P1 SYNCS.PHASECHK.TRANS64 P1, [R0+URZ+0xb0], R4 ;  /* 0x0000b004000095a7 */ /* 0x000ee400080210ff */
[----:B---3--:R-:W-:Y:S05]  /*e840*/  @!P1 BRA `(.L_x_56) ;  /* 0xfffffffc00f09947 */ /* 0x008fea000383ffff */
[----:B------:R-:W-:Y:S05]  /*e850*/  BRA `(.L_x_211) ;  /* 0xffffff4400c07947 */ /* 0x000fea000383ffff */
.L_x_59:
[----:B------:R-:W-:-:S07]  /*e860*/  MOV R0, UR5 ;  /* 0x0000000500007c02 */ /* 0x000fce0008000f00 */
.L_x_212:
[----:B--2---:R2:W3:Y:S02]  /*e870*/  SYNCS.PHASECHK.TRANS64.TRYWAIT P0, [R0+URZ+0xc0], R2 ;  /* 0x0000c002000075a7 */ /* 0x0044e400080011ff */
[----:B---3--:R-:W-:Y:S05]  /*e880*/  @!P0 NANOSLEEP.SYNCS 0x989680 ;  /* 0x009896800000895d */ /* 0x008fea0003900000 */
[----:B------:R-:W3:Y:S02]  /*e890*/  @!P0 SYNCS.PHASECHK.TRANS64 P0, [R0+URZ+0xc0], R2 ;  /* 0x0000c002000085a7 */ /* 0x000ee400080010ff */
[----:B---3--:R-:W-:Y:S05]  /*e8a0*/  @!P0 BRA `(.L_x_212) ;  /* 0xfffffffc00f08947 */ /* 0x008fea000383ffff */
[----:B------:R-:W-:Y:S05]  /*e8b0*/  BRA `(.L_x_58) ;  /* 0xffffff4800147947 */ /* 0x000fea000383ffff */
.L_x_66:
[----:B-1----:R1:W2:Y:S02]  /*e8c0*/  SYNCS.PHASECHK.TRANS64.TRYWAIT P1, [R0+URZ+0xb0], R2 ;  /* 0x0000b002000075a7 */ /* 0x0022a400080211ff */
[----:B--2---:R-:W-:Y:S05]  /*e8d0*/  @!P1 NANOSLEEP.SYNCS 0x989680 ;  /* 0x009896800000995d */ /* 0x004fea0003900000 */
[----:B------:R-:W2:Y:S02]  /*e8e0*/  @!P1 SYNCS.PHASECHK.TRANS64 P1, [R0+URZ+0xb0], R2 ;  /* 0x0000b002000095a7 */ /* 0x000ea400080210ff */
[----:B--2---:R-:W-:Y:S05]  /*e8f0*/  @!P1 BRA `(.L_x_66) ;  /* 0xfffffffc00f09947 */ /* 0x004fea000383ffff */
[----:B------:R-:W-:Y:S05]  /*e900*/  BRA `(.L_x_213) ;  /* 0xffffff5000287947 */ /* 0x000fea000383ffff */
.L_x_67:
[----:B------:R-:W-:-:S07]  /*e910*/  MOV R2, UR15 ;  /* 0x0000000f00027c02 */ /* 0x000fce0008000f00 */
.L_x_214:
[----:B-1----:R1:W2:Y:S02]  /*e920*/  SYNCS.PHASECHK.TRANS64.TRYWAIT P0, [R2+URZ+0xe0], R0 ;  /* 0x0000e000020075a7 */ /* 0x0022a400080011ff */
[----:B--2---:R-:W-:Y:S05]  /*e930*/  @!P0 NANOSLEEP.SYNCS 0x989680 ;  /* 0x009896800000895d */ /* 0x004fea0003900000 */
[----:B------:R-:W2:Y:S02]  /*e940*/  @!P0 SYNCS.PHASECHK.TRANS64 P0, [R2+URZ+0xe0], R0 ;  /* 0x0000e000020085a7 */ /* 0x000ea400080010ff */
[----:B--2---:R-:W-:Y:S05]  /*e950*/  @!P0 BRA `(.L_x_214) ;  /* 0xfffffffc00f08947 */ /* 0x004fea000383ffff */
[----:B------:R-:W-:Y:S05]  /*e960*/  BRA `(.L_x_215) ;  /* 0xffffff5000607947 */ /* 0x000fea000383ffff */
.L_x_70:
[----:B------:R-:W-:Y:S07]  /*e970*/  MOV R0, UR14 ;  /* 0x0000000e00007c02 */ /* 0x000fee0008000f00 */
.L_x_216:
[----:B-1----:R1:W2:Y:S02]  /*e980*/  SYNCS.PHASECHK.TRANS64.TRYWAIT P0, [R0+URZ], R2 ;  /* 0x00000002000075a7 */ /* 0x0022a400080011ff */
[----:B--2---:R-:W-:Y:S05]  /*e990*/  @!P0 NANOSLEEP.SYNCS 0x989680 ;  /* 0x009896800000895d */ /* 0x004fea0003900000 */
[----:B------:R-:W2:Y:S02]  /*e9a0*/  @!P0 SYNCS.PHASECHK.TRANS64 P0, [R0+URZ], R2 ;  /* 0x00000002000085a7 */ /* 0x000ea400080010ff */
[----:B--2---:R-:W-:Y:S05]  /*e9b0*/  @!P0 BRA `(.L_x_216) ;  /* 0xfffffffc00f08947 */ /* 0x004fea000383ffff */
[----:B------:R-:W-:Y:S05]  /*e9c0*/  BRA `(.L_x_69) ;  /* 0xffffff50007c7947 */ /* 0x000fea000383ffff */
.L_x_73:
[----:B------:R-:W-:-:S07]  /*e9d0*/  MOV R0, UR5 ;  /* 0x0000000500007c02 */ /* 0x000fce0008000f00 */
.L_x_217:
[----:B--2---:R2:W4:Y:S02]  /*e9e0*/  SYNCS.PHASECHK.TRANS64.TRYWAIT P0, [R0+URZ], R2 ;  /* 0x00000002000075a7 */ /* 0x00452400080011ff */
[----:B----4-:R-:W-:Y:S05]  /*e9f0*/  @!P0 NANOSLEEP.SYNCS 0x989680 ;  /* 0x009896800000895d */ /* 0x010fea0003900000 */
[----:B------:R-:W4:Y:S02]  /*ea00*/  @!P0 SYNCS.PHASECHK.TRANS64 P0, [R0+URZ], R2 ;  /* 0x00000002000085a7 */ /* 0x000f2400080010ff */
[----:B----4-:R-:W-:Y:S05]  /*ea10*/  @!P0 BRA `(.L_x_217) ;  /* 0xfffffffc00f08947 */ /* 0x010fea000383ffff */
[----:B------:R-:W-:Y:S05]  /*ea20*/  BRA `(.L_x_218) ;  /* 0xffffff54008c7947 */ /* 0x000fea000383ffff */
.L_x_74:
[----:B------:R-:W-:-:S07]  /*ea30*/  MOV R0, UR6 ;  /* 0x0000000600007c02 */ /* 0x000fce0008000f00 */
.L_x_219:
[----:B--2---:R2:W4:Y:S02]  /*ea40*/  SYNCS.PHASECHK.TRANS64.TRYWAIT P0, [R0+URZ], R2 ;  /* 0x00000002000075a7 */ /* 0x00452400080011ff */
[----:B----4-:R-:W-:Y:S05]  /*ea50*/  @!P0 NANOSLEEP.SYNCS 0x989680 ;  /* 0x009896800000895d */ /* 0x010fea0003900000 */
[----:B------:R-:W4:Y:S02]  /*ea60*/  @!P0 SYNCS.PHASECHK.TRANS64 P0, [R0+URZ], R2 ;  /* 0x00000002000085a7 */ /* 0x000f2400080010ff */
[----:B----4-:R-:W-:Y:S05]  /*ea70*/  @!P0 BRA `(.L_x_219) ;  /* 0xfffffffc00f08947 */ /* 0x010fea000383ffff */
[----:B------:R-:W-:Y:S05]  /*ea80*/  BRA `(.L_x_220) ;  /* 0xffffff5400987947 */ /* 0x000fea000383ffff */
.L_x_79:
[----:B--2---:R2:W1:Y:S02]  /*ea90*/  SYNCS.PHASECHK.TRANS64.TRYWAIT P0, [R0+URZ+0xb0], R2 ;  /* 0x0000b002000075a7 */ /* 0x00446400080011ff */
[----:B-1----:R-:W-:Y:S05]  /*eaa0*/  @!P0 NANOSLEEP.SYNCS 0x989680 ;  /* 0x009896800000895d */ /* 0x002fea0003900000 */
[----:B------:R-:W1:Y:S02]  /*eab0*/  @!P0 SYNCS.PHASECHK.TRANS64 P0, [R0+URZ+0xb0], R2 ;  /* 0x0000b002000085a7 */ /* 0x000e6400080010ff */
[----:B-1----:R-:W-:Y:S05]  /*eac0*/  @!P0 BRA `(.L_x_79) ;  /* 0xfffffffc00f08947 */ /* 0x002fea000383ffff */
[----:B------:R-:W-:Y:S05]  /*ead0*/  BRA `(.L_x_221) ;  /* 0xffffff58009c7947 */ /* 0x000fea000383ffff */
.L_x_82:
[----:B------:R-:W-:Y:S07]  /*eae0*/  MOV R0, UR6 ;  /* 0x0000000600007c02 */ /* 0x000fee0008000f00 */
.L_x_222:
[----:B-1----:R1:W2:Y:S02]  /*eaf0*/  SYNCS.PHASECHK.TRANS64.TRYWAIT P0, [R0+URZ+0xa8], R2 ;  /* 0x0000a802000075a7 */ /* 0x0022a400080011ff */
[----:B--2---:R-:W-:Y:S05]  /*eb00*/  @!P0 NANOSLEEP.SYNCS 0x989680 ;  /* 0x009896800000895d */ /* 0x004fea0003900000 */
[----:B------:R-:W2:Y:S02]  /*eb10*/  @!P0 SYNCS.PHASECHK.TRANS64 P0, [R0+URZ+0xa8], R2 ;  /* 0x0000a802000085a7 */ /* 0x000ea400080010ff */
[----:B--2---:R-:W-:Y:S05]  /*eb20*/  @!P0 BRA `(.L_x_222) ;  /* 0xfffffffc00f08947 */ /* 0x004fea000383ffff */
[----:B------:R-:W-:Y:S05]  /*eb30*/  BRA `(.L_x_81) ;  /* 0xffffff5c00947947 */ /* 0x000fea000383ffff */
.L_x_85:
[----:B------:R-:W-:Y:S07]  /*eb40*/  MOV R0, UR6 ;  /* 0x0000000600007c02 */ /* 0x000fee0008000f00 */
.L_x_223:
[----:B-1----:R1:W2:Y:S02]  /*eb50*/  SYNCS.PHASECHK.TRANS64.TRYWAIT P0, [R0+URZ+0x80], R24 ;  /* 0x00008018000075a7 */ /* 0x0022a400080011ff */
[----:B--2---:R-:W-:Y:S05]  /*eb60*/  @!P0 NANOSLEEP.SYNCS 0x989680 ;  /* 0x009896800000895d */ /* 0x004fea0003900000 */
[----:B------:R-:W2:Y:S02]  /*eb70*/  @!P0 SYNCS.PHASECHK.TRANS64 P0, [R0+URZ+0x80], R24 ;  /* 0x00008018000085a7 */ /* 0x000ea400080010ff */
[----:B--2---:R-:W-:Y:S05]  /*eb80*/  @!P0 BRA `(.L_x_223) ;  /* 0xfffffffc00f08947 */ /* 0x004fea000383ffff */
[----:B------:R-:W-:Y:S05]  /*eb90*/  BRA `(.L_x_224) ;  /* 0xffffff5c00f07947 */ /* 0x000fea000383ffff */
.L_x_86:
[----:B------:R-:W-:Y:S07]  /*eba0*/  MOV R0, UR6 ;  /* 0x0000000600007c02 */ /* 0x000fee0008000f00 */
.L_x_225:
[----:B-1----:R1:W2:Y:S02]  /*ebb0*/  SYNCS.PHASECHK.TRANS64.TRYWAIT P0, [R0+URZ+0x88], R24 ;  /* 0x00008818000075a7 */ /* 0x0022a400080011ff */
[----:B--2---:R-:W-:Y:S05]  /*ebc0*/  @!P0 NANOSLEEP.SYNCS 0x989680 ;  /* 0x009896800000895d */ /* 0x004fea0003900000 */
[----:B------:R-:W2:Y:S02]  /*ebd0*/  @!P0 SYNCS.PHASECHK.TRANS64 P0, [R0+URZ+0x88], R24 ;  /* 0x00008818000085a7 */ /* 0x000ea400080010ff */
[----:B--2---:R-:W-:Y:S05]  /*ebe0*/  @!P0 BRA `(.L_x_225) ;  /* 0xfffffffc00f08947 */ /* 0x004fea000383ffff */
[----:B------:R-:W-:Y:S05]  /*ebf0*/  BRA `(.L_x_226) ;  /* 0xffffff6000487947 */ /* 0x000fea000383ffff */
.L_x_87:
[----:B------:R-:W-:Y:S07]  /*ec00*/  MOV R0, UR6 ;  /* 0x0000000600007c02 */ /* 0x000fee0008000f00 */
.L_x_227:
[----:B-1----:R1:W2:Y:S02]  /*ec10*/  SYNCS.PHASECHK.TRANS64.TRYWAIT P0, [R0+URZ+0x90], R24 ;  /* 0x00009018000075a7 */ /* 0x0022a400080011ff */
[----:B--2---:R-:W-:Y:S05]  /*ec20*/  @!P0 NANOSLEEP.SYNCS 0x989680 ;  /* 0x009896800000895d */ /* 0x004fea0003900000 */
[----:B------:R-:W2:Y:S02]  /*ec30*/  @!P0 SYNCS.PHASECHK.TRANS64 P0, [R0+URZ+0x90], R24 ;  /* 0x00009018000085a7 */ /* 0x000ea400080010ff */
[----:B--2---:R-:W-:Y:S05]  /*ec40*/  @!P0 BRA `(.L_x_227) ;  /* 0xfffffffc00f08947 */ /* 0x004fea000383ffff */
[----:B------:R-:W-:Y:S05]  /*ec50*/  BRA `(.L_x_228) ;  /* 0xffffff6000a87947 */ /* 0x000fea000383ffff */
.L_x_88:
[----:B------:R-:W-:Y:S07]  /*ec60*/  MOV R0, UR6 ;  /* 0x0000000600007c02 */ /* 0x000fee0008000f00 */
.L_x_229:
[----:B-1----:R1:W2:Y:S02]  /*ec70*/  SYNCS.PHASECHK.TRANS64.TRYWAIT P0, [R0+URZ+0x98], R24 ;  /* 0x00009818000075a7 */ /* 0x0022a400080011ff */
[----:B--2---:R-:W-:Y:S05]  /*ec80*/  @!P0 NANOSLEEP.SYNCS 0x989680 ;  /* 0x009896800000895d */ /* 0x004fea0003900000 */
[----:B------:R-:W2:Y:S02]  /*ec90*/  @!P0 SYNCS.PHASECHK.TRANS64 P0, [R0+URZ+0x98], R24 ;  /* 0x00009818000085a7 */ /* 0x000ea400080010ff */
[----:B--2---:R-:W-:Y:S05]  /*eca0*/  @!P0 BRA `(.L_x_229) ;  /* 0xfffffffc00f08947 */ /* 0x004fea000383ffff */
[----:B------:R-:W-:Y:S05]  /*ecb0*/  BRA `(.L_x_230) ;  /* 0xffffff6400087947 */ /* 0x000fea000383ffff */
.L_x_89:
[----:B------:R-:W-:Y:S07]  /*ecc0*/  MOV R0, UR6 ;  /* 0x0000000600007c02 */ /* 0x000fee0008000f00 */
.L_x_231:
[----:B-1----:R1:W2:Y:S02]  /*ecd0*/  SYNCS.PHASECHK.TRANS64.TRYWAIT P0, [R0+URZ+0x80], R30 ;  /* 0x0000801e000075a7 */ /* 0x0022a400080011ff */
[----:B--2---:R-:W-:Y:S05]  /*ece0*/  @!P0 NANOSLEEP.SYNCS 0x989680 ;  /* 0x009896800000895d */ /* 0x004fea0003900000 */
[----:B------:R-:W2:Y:S02]  /*ecf0*/  @!P0 SYNCS.PHASECHK.TRANS64 P0, [R0+URZ+0x80], R30 ;  /* 0x0000801e000085a7 */ /* 0x000ea400080010ff */
[----:B--2---:R-:W-:Y:S05]  /*ed00*/  @!P0 BRA `(.L_x_231) ;  /* 0xfffffffc00f08947 */ /* 0x004fea000383ffff */
[----:B------:R-:W-:Y:S05]  /*ed10*/  BRA `(.L_x_232) ;  /* 0xffffff64006c7947 */ /* 0x000fea000383ffff */
.L_x_90:
[----:B------:R-:W-:Y:S07]  /*ed20*/  MOV R0, UR6 ;  /* 0x0000000600007c02 */ /* 0x000fee0008000f00 */
.L_x_233:
[----:B-1----:R1:W2:Y:S02]  /*ed30*/  SYNCS.PHASECHK.TRANS64.TRYWAIT P0, [R0+URZ+0x88], R30 ;  /* 0x0000881e000075a7 */ /* 0x0022a400080011ff */
[----:B--2---:R-:W-:Y:S05]  /*ed40*/  @!P0 NANOSLEEP.SYNCS 0x989680 ;  /* 0x009896800000895d */ /* 0x004fea0003900000 */
[----:B------:R-:W2:Y:S02]  /*ed50*/  @!P0 SYNCS.PHASECHK.TRANS64 P0, [R0+URZ+0x88], R30 ;  /* 0x0000881e000085a7 */ /* 0x000ea400080010ff */
[----:B--2---:R-:W-:Y:S05]  /*ed60*/  @!P0 BRA `(.L_x_233) ;  /* 0xfffffffc00f08947 */ /* 0x004fea000383ffff */
[----:B------:R-:W-:Y:S05]  /*ed70*/  BRA `(.L_x_234) ;  /* 0xffffff6400cc7947 */ /* 0x000fea000383ffff */
.L_x_91:
[----:B------:R-:W-:Y:S07]  /*ed80*/  MOV R0, UR6 ;  /* 0x0000000600007c02 */ /* 0x000fee0008000f00 */
.L_x_235:
[----:B-1----:R1:W2:Y:S02]  /*ed90*/  SYNCS.PHASECHK.TRANS64.TRYWAIT P0, [R0+URZ+0x90], R30 ;  /* 0x0000901e000075a7 */ /* 0x0022a400080011ff */
[----:B--2---:R-:W-:Y:S05]  /*eda0*/  @!P0 NANOSLEEP.SYNCS 0x989680 ;  /* 0x009896800000895d */ /* 0x004fea0003900000 */
[----:B------:R-:W2:Y:S02]  /*edb0*/  @!P0 SYNCS.PHASECHK.TRANS64 P0, [R0+URZ+0x90], R30 ;  /* 0x0000901e000085a7 */ /* 0x000ea400080010ff */
[----:B--2---:R-:W-:Y:S05]  /*edc0*/  @!P0 BRA `(.L_x_235) ;  /* 0xfffffffc00f08947 */ /* 0x004fea000383ffff */
[----:B------:R-:W-:Y:S05]  /*edd0*/  BRA `(.L_x_236) ;  /* 0xffffff6800287947 */ /* 0x000fea000383ffff */
.L_x_92:
[----:B------:R-:W-:Y:S07]  /*ede0*/  MOV R0, UR6 ;  /* 0x0000000600007c02 */ /* 0x000fee0008000f00 */
.L_x_237:
[----:B-1----:R1:W2:Y:S02]  /*edf0*/  SYNCS.PHASECHK.TRANS64.TRYWAIT P0, [R0+URZ+0x98], R30 ;  /* 0x0000981e000075a7 */ /* 0x0022a400080011ff */
[----:B--2---:R-:W-:Y:S05]  /*ee00*/  @!P0 NANOSLEEP.SYNCS 0x989680 ;  /* 0x009896800000895d */ /* 0x004fea0003900000 */
[----:B------:R-:W2:Y:S02]  /*ee10*/  @!P0 SYNCS.PHASECHK.TRANS64 P0, [R0+URZ+0x98], R30 ;  /* 0x0000981e000085a7 */ /* 0x000ea400080010ff */
[----:B--2---:R-:W-:Y:S05]  /*ee20*/  @!P0 BRA `(.L_x_237) ;  /* 0xfffffffc00f08947 */ /* 0x004fea000383ffff */
[----:B------:R-:W-:Y:S05]  /*ee30*/  BRA `(.L_x_238) ;  /* 0xffffff6800c47947 */ /* 0x000fea000383ffff */
.L_x_94:
[----:B------:R-:W-:-:S07]  /*ee40*/  MOV R0, UR6 ;  /* 0x0000000600007c02 */ /* 0x000fce0008000f00 */
.L_x_239:
[----:B-1----:R1:W3:Y:S02]  /*ee50*/  SYNCS.PHASECHK.TRANS64.TRYWAIT P0, [R0+URZ+0x80], R24 ;  /* 0x00008018000075a7 */ /* 0x0022e400080011ff */
[----:B---3--:R-:W-:Y:S05]  /*ee60*/  @!P0 NANOSLEEP.SYNCS 0x989680 ;  /* 0x009896800000895d */ /* 0x008fea0003900000 */
[----:B------:R-:W3:Y:S02]  /*ee70*/  @!P0 SYNCS.PHASECHK.TRANS64 P0, [R0+URZ+0x80], R24 ;  /* 0x00008018000085a7 */ /* 0x000ee400080010ff */
[----:B---3--:R-:W-:Y:S05]  /*ee80*/  @!P0 BRA `(.L_x_239) ;  /* 0xfffffffc00f08947 */ /* 0x008fea000383ffff */
[----:B------:R-:W-:Y:S05]  /*ee90*/  BRA `(.L_x_240) ;  /* 0xffffff6c00447947 */ /* 0x000fea000383ffff */
.L_x_95:
[----:B-1----:R-:W-:-:S07]  /*eea0*/  MOV R0, UR6 ;  /* 0x0000000600007c02 */ /* 0x002fce0008000f00 */
.L_x_241:
[----:B-1----:R1:W3:Y:S02]  /*eeb0*/  SYNCS.PHASECHK.TRANS64.TRYWAIT P0, [R0+URZ+0x88], R24 ;  /* 0x00008818000075a7 */ /* 0x0022e400080011ff */
[----:B---3--:R-:W-:Y:S05]  /*eec0*/  @!P0 NANOSLEEP.SYNCS 0x989680 ;  /* 0x009896800000895d */ /* 0x008fea0003900000 */
[----:B------:R-:W3:Y:S02]  /*eed0*/  @!P0 SYNCS.PHASECHK.TRANS64 P0, [R0+URZ+0x88], R24 ;  /* 0x00008818000085a7 */ /* 0x000ee400080010ff */
[----:B---3--:R-:W-:Y:S05]  /*eee0*/  @!P0 BRA `(.L_x_241) ;  /* 0xfffffffc00f08947 */ /* 0x008fea000383ffff */
[----:B------:R-:W-:Y:S05]  /*eef0*/  BRA `(.L_x_242) ;  /* 0xffffff6c00347947 */ /* 0x000fea000383ffff */
.L_x_96:
[----:B------:R-:W-:-:S07]  /*ef00*/  MOV R2, UR6 ;  /* 0x0000000600027c02 */ /* 0x000fce0008000f00 */
.L_x_243:
[----:B-1----:R1:W3:Y:S02]  /*ef10*/  SYNCS.PHASECHK.TRANS64.TRYWAIT P0, [R2+URZ+0x90], R24 ;  /* 0x00009018020075a7 */ /* 0x0022e400080011ff */
[----:B---3--:R-:W-:Y:S05]  /*ef20*/  @!P0 NANOSLEEP.SYNCS 0x989680 ;  /* 0x009896800000895d */ /* 0x008fea0003900000 */
[----:B------:R-:W3:Y:S02]  /*ef30*/  @!P0 SYNCS.PHASECHK.TRANS64 P0, [R2+URZ+0x90], R24 ;  /* 0x00009018020085a7 */ /* 0x000ee400080010ff */
[----:B---3--:R-:W-:Y:S05]  /*ef40*/  @!P0 BRA `(.L_x_243) ;  /* 0xfffffffc00f08947 */ /* 0x008fea000383ffff */
[----:B------:R-:W-:Y:S05]  /*ef50*/  BRA `(.L_x_244) ;  /* 0xffffff6c00287947 */ /* 0x000fea000383ffff */
.L_x_98:
[----:B--2---:R2:W4:Y:S02]  /*ef60*/  SYNCS.PHASECHK.TRANS64.TRYWAIT P0, [R0+URZ+0xb0], R2 ;  /* 0x0000b002000075a7 */ /* 0x00452400080011ff */
[----:B----4-:R-:W-:Y:S05]  /*ef70*/  @!P0 NANOSLEEP.SYNCS 0x989680 ;  /* 0x009896800000895d */ /* 0x010fea0003900000 */
[----:B------:R-:W4:Y:S02]  /*ef80*/  @!P0 SYNCS.PHASECHK.TRANS64 P0, [R0+URZ+0xb0], R2 ;  /* 0x0000b002000085a7 */ /* 0x000f2400080010ff */
[----:B----4-:R-:W-:Y:S05]  /*ef90*/  @!P0 BRA `(.L_x_98) ;  /* 0xfffffffc00f08947 */ /* 0x010fea000383ffff */
[----:B------:R-:W-:Y:S05]  /*efa0*/  BRA `(.L_x_245) ;  /* 0xffffff6c00e87947 */ /* 0x000fea000383ffff */
.L_x_109:
[----:B-1----:R-:W-:Y:S04]  /*efb0*/  MOV R4, UR51 ;  /* 0x0000003300047c02 */ /* 0x002fe80008000f00 */
[----:B------:R1:W2:Y:S03]  /*efc0*/  SYNCS.PHASECHK.TRANS64.TRYWAIT P1, [R4+URZ+0x60], R5 ;  /* 0x00006005040075a7 */ /* 0x0002a600080211ff */
[----:B--2---:R-:W-:Y:S05]  /*efd0*/  @!P1 NANOSLEEP.SYNCS 0x989680 ;  /* 0x009896800000995d */ /* 0x004fea0003900000 */
[----:B------:R-:W2:Y:S02]  /*efe0*/  @!P1 SYNCS.PHASECHK.TRANS64 P1, [R4+URZ+0x60], R5 ;  /* 0x00006005040095a7 */ /* 0x000ea400080210ff */
[----:B--2---:R-:W-:Y:S05]  /*eff0*/  @!P1 BRA `(.L_x_109) ;  /* 0xfffffffc00ec9947 */ /* 0x004fea000383ffff */
[----:B------:R-:W-:Y:S05]  /*f000*/  BRA `(.L_x_108) ;  /* 0xffffff7c00047947 */ /* 0x000fea000383ffff */
.L_x_111:
[----:B------:R1:W1:Y:S02]  /*f010*/  SYNCS.PHASECHK.TRANS64.TRYWAIT P0, [R58+URZ+0xd0], R3 ;  /* 0x0000d0033a0075a7 */ /* 0x00026400080011ff */
[----:B-1----:R-:W-:Y:S05]  /*f020*/  @!P0 NANOSLEEP.SYNCS 0x989680 ;  /* 0x009896800000895d */ /* 0x002fea0003900000 */
[----:B------:R-:W1:Y:S02]  /*f030*/  @!P0 SYNCS.PHASECHK.TRANS64 P0, [R58+URZ+0xd0], R3 ;  /* 0x0000d0033a0085a7 */ /* 0x000e6400080010ff */
[----:B-1----:R-:W-:Y:S05]  /*f040*/  @!P0 BRA `(.L_x_111) ;  /* 0xfffffffc00f08947 */ /* 0x002fea000383ffff */
[----:B------:R-:W-:Y:S05]  /*f050*/  BRA `(.L_x_110) ;  /* 0xffffff7c00287947 */ /* 0x000fea000383ffff */
.L_x_122:
[----:B-1----:R1:W3:Y:S02]  /*f060*/  SYNCS.PHASECHK.TRANS64.TRYWAIT P0, [R2+URZ+0x60], R0 ;  /* 0x00006000020075a7 */ /* 0x0022e400080011ff */
[----:B---3--:R-:W-:Y:S05]  /*f070*/  @!P0 NANOSLEEP.SYNCS 0x989680 ;  /* 0x009896800000895d */ /* 0x008fea0003900000 */
[----:B------:R-:W3:Y:S02]  /*f080*/  @!P0 SYNCS.PHASECHK.TRANS64 P0, [R2+URZ+0x60], R0 ;  /* 0x00006000020085a7 */ /* 0x000ee400080010ff */
[----:B---3--:R-:W-:Y:S05]  /*f090*/  @!P0 BRA `(.L_x_122) ;  /* 0xfffffffc00f08947 */ /* 0x008fea000383ffff */
[----:B------:R-:W-:Y:S05]  /*f0a0*/  BRA `(.L_x_121) ;  /* 0xffffff8800c47947 */ /* 0x000fea000383ffff */
.L_x_132:
[----:B-1----:R1:W3:Y:S02]  /*f0b0*/  SYNCS.PHASECHK.TRANS64.TRYWAIT P0, [R0+URZ+0x60], R20 ;  /* 0x00006014000075a7 */ /* 0x0022e400080011ff */
[----:B---3--:R-:W-:Y:S05]  /*f0c0*/  @!P0 NANOSLEEP.SYNCS 0x989680 ;  /* 0x009896800000895d */ /* 0x008fea0003900000 */
[----:B------:R-:W3:Y:S02]  /*f0d0*/  @!P0 SYNCS.PHASECHK.TRANS64 P0, [R0+URZ+0x60], R20 ;  /* 0x00006014000085a7 */ /* 0x000ee400080010ff */
[----:B---3--:R-:W-:Y:S05]  /*f0e0*/  @!P0 BRA `(.L_x_132) ;  /* 0xfffffffc00f08947 */ /* 0x008fea000383ffff */
[----:B------:R-:W-:Y:S05]  /*f0f0*/  BRA `(.L_x_131) ;  /* 0xffffff98005c7947 */ /* 0x000fea000383ffff */
.L_x_142:
[----:B-1----:R1:W3:Y:S02]  /*f100*/  SYNCS.PHASECHK.TRANS64.TRYWAIT P0, [R0+URZ+0x60], R20 ;  /* 0x00006014000075a7 */ /* 0x0022e400080011ff */
[----:B---3--:R-:W-:Y:S05]  /*f110*/  @!P0 NANOSLEEP.SYNCS 0x989680 ;  /* 0x009896800000895d */ /* 0x008fea0003900000 */
[----:B------:R-:W3:Y:S02]  /*f120*/  @!P0 SYNCS.PHASECHK.TRANS64 P0, [R0+URZ+0x60], R20 ;  /* 0x00006014000085a7 */ /* 0x000ee400080010ff */
[----:B---3--:R-:W-:Y:S05]  /*f130*/  @!P0 BRA `(.L_x_142) ;  /* 0xfffffffc00f08947 */ /* 0x008fea000383ffff */
[----:B------:R-:W-:Y:S05]  /*f140*/  BRA `(.L_x_141) ;  /* 0xffffffa400d87947 */ /* 0x000fea000383ffff */
.L_x_152:
[----:B-1----:R1:W3:Y:S02]  /*f150*/  SYNCS.PHASECHK.TRANS64.TRYWAIT P0, [R0+URZ+0x60], R20 ;  /* 0x00006014000075a7 */ /* 0x0022e400080011ff */
[----:B---3--:R-:W-:Y:S05]  /*f160*/  @!P0 NANOSLEEP.SYNCS 0x989680 ;  /* 0x009896800000895d */ /* 0x008fea0003900000 */
[----:B------:R-:W3:Y:S02]  /*f170*/  @!P0 SYNCS.PHASECHK.TRANS64 P0, [R0+URZ+0x60], R20 ;  /* 0x00006014000085a7 */ /* 0x000ee400080010ff */
[----:B---3--:R-:W-:Y:S05]  /*f180*/  @!P0 BRA `(.L_x_152) ;  /* 0xfffffffc00f08947 */ /* 0x008fea000383ffff */
[----:B------:R-:W-:Y:S05]  /*f190*/  BRA `(.L_x_151) ;  /* 0xffffffb4007c7947 */ /* 0x000fea000383ffff */
.L_x_162:
[----:B-1----:R1:W2:Y:S02]  /*f1a0*/  SYNCS.PHASECHK.TRANS64.TRYWAIT P0, [R0+URZ+0x60], R20 ;  /* 0x00006014000075a7 */ /* 0x0022a400080011ff */
[----:B--2---:R-:W-:Y:S05]  /*f1b0*/  @!P0 NANOSLEEP.SYNCS 0x989680 ;  /* 0x009896800000895d */ /* 0x004fea0003900000 */
[----:B------:R-:W2:Y:S02]  /*f1c0*/  @!P0 SYNCS.PHASECHK.TRANS64 P0, [R0+URZ+0x60], R20 ;  /* 0x00006014000085a7 */ /* 0x000ea400080010ff */
[----:B--2---:R-:W-:Y:S05]  /*f1d0*/  @!P0 BRA `(.L_x_162) ;  /* 0xfffffffc00f08947 */ /* 0x004fea000383ffff */
[----:B------:R-:W-:Y:S05]  /*f1e0*/  BRA `(.L_x_161) ;  /* 0xffffffc400107947 */ /* 0x000fea000383ffff */
.L_x_172:
[----:B-1----:R1:W2:Y:S02]  /*f1f0*/  SYNCS.PHASECHK.TRANS64.TRYWAIT P0, [R0+URZ+0x60], R20 ;  /* 0x00006014000075a7 */ /* 0x0022a400080011ff */
[----:B--2---:R-:W-:Y:S05]  /*f200*/  @!P0 NANOSLEEP.SYNCS 0x989680 ;  /* 0x009896800000895d */ /* 0x004fea0003900000 */
[----:B------:R-:W2:Y:S02]  /*f210*/  @!P0 SYNCS.PHASECHK.TRANS64 P0, [R0+URZ+0x60], R20 ;  /* 0x00006014000085a7 */ /* 0x000ea400080010ff */
[----:B--2---:R-:W-:Y:S05]  /*f220*/  @!P0 BRA `(.L_x_172) ;  /* 0xfffffffc00f08947 */ /* 0x004fea000383ffff */
[----:B------:R-:W-:Y:S05]  /*f230*/  BRA `(.L_x_171) ;  /* 0xffffffd000b87947 */ /* 0x000fea000383ffff */
.L_x_182:
[----:B--2---:R2:W3:Y:S02]  /*f240*/  SYNCS.PHASECHK.TRANS64.TRYWAIT P0, [R0+URZ+0x60], R106 ;  /* 0x0000606a000075a7 */ /* 0x0044e400080011ff */
[----:B---3--:R-:W-:Y:S05]  /*f250*/  @!P0 NANOSLEEP.SYNCS 0x989680 ;  /* 0x009896800000895d */ /* 0x008fea0003900000 */
[----:B------:R-:W3:Y:S02]  /*f260*/  @!P0 SYNCS.PHASECHK.TRANS64 P0, [R0+URZ+0x60], R106 ;  /* 0x0000606a000085a7 */ /* 0x000ee400080010ff */
[----:B---3--:R-:W-:Y:S05]  /*f270*/  @!P0 BRA `(.L_x_182) ;  /* 0xfffffffc00f08947 */ /* 0x008fea000383ffff */
[----:B------:R-:W-:Y:S05]  /*f280*/  BRA `(.L_x_181) ;  /* 0xffffffe000447947 */ /* 0x000fea000383ffff */
        .weak           $__internal_0_$__cuda_sm10x_tcgen05_guardrail_trap_col_being_dealloced_not_returned_by_alloc
        .type           $__internal_0_$__cuda_sm10x_tcgen05_guardrail_trap_col_being_dealloced_not_returned_by_alloc,@function
        .size           $__internal_0_$__cuda_sm10x_tcgen05_guardrail_trap_col_being_dealloced_not_returned_by_alloc,($__internal_1_$__cuda_sm10x_tcgen05_guardrail_trap_phase_invalid_during_alloc - $__internal_0_$__cuda_sm10x_tcgen05_guardrail_trap_col_being_dealloced_not_returned_by_alloc)
$__internal_0_$__cuda_sm10x_tcgen05_guardrail_trap_col_being_dealloced_not_returned_by_alloc:
[----:B------:R-:W-:Y:S05]  /*f290*/  BPT.TRAP 0x1 ;  /* 0x000000040000795c */ /* 0x000fea0000300000 */
[----:B------:R-:W-:-:S04]  /*f2a0*/  HFMA2 R3, -RZ, RZ, 0, 0 ;  /* 0x00000000ff037431 */ /* 0x000fc800000001ff */
[----:B------:R-:W-:Y:S05]  /*f2b0*/  RET.REL.NODEC R2 `(_ZN7cutlass13device_kernelINS_4gemm6kernel13GemmUniversalIN4cute5tupleIJiiiiEEENS1_10collective13CollectiveMmaINS1_46MainloopSm100TmaUmmaWarpSpecializedBlockScaledILi6ELi2ELi2ENS5_IJNS4_1CILi4EEENSA_ILi1EEESC_EEEEENS5_IJNSA_ILi128EEESF_NSA_ILi256EEEEEENS5_IJNS_12float_e2m1_tENS_13float_ue8m0_tEEEENS5_IJNS5_IJlSC_lEEENS4_6LayoutINS5_IJNS5_IJNS5_IJNSA_ILi32EEESB_EEEiEEESP_NS5_IJSC_iEEEEEENS5_IJNS5_IJNS5_IJNSA_ILi16EEESB_EEEiEEENS5_IJNS5_IJNSA_ILi0EEESC_EEENSA_ILi512EEEEEENS5_IJSV_iEEEEEEEEEEESK_S12_NS4_8TiledMMAINS4_8MMA_AtomIJNS4_17SM100_MMA_MXF4_SSISI_SI_fSJ_Li128ELi128ELi32ELNS4_4UMMA5MajorE0ELS17_0ELNS16_7ScaleInE0ELS18_0EEEEEENSM_INS5_IJSC_SC_SC_EEENS5_IJSV_SV_SV_EEEEENS5_IJNS4_10UnderscoreES1E_S1E_EEEEENS5_IJNS4_13SM90_TMA_LOADES1H_EEENS5_IJNS4_14ComposedLayoutINS4_7SwizzleILi3ELi4ELi3EEENS4_18smem_ptr_flag_bitsILi4EEENSM_INS5_IJNSA_ILi8EEESG_EEENS5_IJSG_SC_EEEEEEENSM_INS5_IJNS5_IJNS5_IJSO_SC_EEENS5_IJSN_NSA_ILi2EEEEEEEEESC_NS5_IJS1U_S1U_EEEEEENS5_IJNS5_IJNS5_IJST_SX_EEESW_EEESV_NS5_IJS1U_SX_EEEEEEEEEEEvNS4_8identityENS5_IJNS4_23SM90_TMA_LOAD_MULTICASTES26_EEES24_vS25_EENS_8epilogue10collective18CollectiveEpilogueINS29_23Sm100TmaWarpSpecializedILi4ELi2ELi16ELb1ELb0EEEJNS5_IJNSA_ILi64EEESF_SG_EEENS5_IJNSM_IS2E_SC_EENSM_INS5_IJSS_S1U_EEENS5_IJSC_S2E_EEEEEEEENS_10bfloat16_tESL_S2L_SL_NS29_6fusion15FusionCallbacksIS2D_NS2M_17LinearCombinationIS2L_fS2L_fLNS_15FloatRoundStyleE2EEES2F_S2K_JEEENS4_5SM1004TMEM4LOAD26SM100_TMEM_LOAD_32dp32b16xES1H_NS1J_INS1K_ILi1ELi4ELi3EEENS1M_ILi16EEENSM_INS5_IJS1O_SS_EEENS5_IJSS_SC_EEEEEEENS4_39AutoVectorizingCopyWithAssumedAlignmentILi128EEENS4_14SM90_TMA_STOREES31_S33_S33_EEEvvEEEEvNT_6ParamsE) ;  /* 0xffffff0c02507950 */ /* 0x000fea0003c3ffff */
        .weak           $__internal_1_$__cuda_sm10x_tcgen05_guardrail_trap_phase_invalid_during_alloc
        .type           $__internal_1_$__cuda_sm10x_tcgen05_guardrail_trap_phase_invalid_during_alloc,@function
        .size           $__internal_1_$__cuda_sm10x_tcgen05_guardrail_trap_phase_invalid_during_alloc,($__internal_2_$__cuda_sm10x_tcgen05_guardrail_trap_unallocated_columns_being_dealloced - $__internal_1_$__cuda_sm10x_tcgen05_guardrail_trap_phase_invalid_during_alloc)
$__internal_1_$__cuda_sm10x_tcgen05_guardrail_trap_phase_invalid_during_alloc:
[----:B------:R-:W-:Y:S05]  /*f2c0*/  BPT.TRAP 0x1 ;  /* 0x000000040000795c */ /* 0x000fea0000300000 */
[----:B------:R-:W-:-:S04]  /*f2d0*/  MOV R3, 0x0 ;  /* 0x0000000000037802 */ /* 0x000fc80000000f00 */
[----:B------:R-:W-:Y:S05]  /*f2e0*/  RET.REL.NODEC R2 `(_ZN7cutlass13device_kernelINS_4gemm6kernel13GemmUniversalIN4cute5tupleIJiiiiEEENS1_10collective13CollectiveMmaINS1_46MainloopSm100TmaUmmaWarpSpecializedBlockScaledILi6ELi2ELi2ENS5_IJNS4_1CILi4EEENSA_ILi1EEESC_EEEEENS5_IJNSA_ILi128EEESF_NSA_ILi256EEEEEENS5_IJNS_12float_e2m1_tENS_13float_ue8m0_tEEEENS5_IJNS5_IJlSC_lEEENS4_6LayoutINS5_IJNS5_IJNS5_IJNSA_ILi32EEESB_EEEiEEESP_NS5_IJSC_iEEEEEENS5_IJNS5_IJNS5_IJNSA_ILi16EEESB_EEEiEEENS5_IJNS5_IJNSA_ILi0EEESC_EEENSA_ILi512EEEEEENS5_IJSV_iEEEEEEEEEEESK_S12_NS4_8TiledMMAINS4_8MMA_AtomIJNS4_17SM100_MMA_MXF4_SSISI_SI_fSJ_Li128ELi128ELi32ELNS4_4UMMA5MajorE0ELS17_0ELNS16_7ScaleInE0ELS18_0EEEEEENSM_INS5_IJSC_SC_SC_EEENS5_IJSV_SV_SV_EEEEENS5_IJNS4_10UnderscoreES1E_S1E_EEEEENS5_IJNS4_13SM90_TMA_LOADES1H_EEENS5_IJNS4_14ComposedLayoutINS4_7SwizzleILi3ELi4ELi3EEENS4_18smem_ptr_flag_bitsILi4EEENSM_INS5_IJNSA_ILi8EEESG_EEENS5_IJSG_SC_EEEEEEENSM_INS5_IJNS5_IJNS5_IJSO_SC_EEENS5_IJSN_NSA_ILi2EEEEEEEEESC_NS5_IJS1U_S1U_EEEEEENS5_IJNS5_IJNS5_IJST_SX_EEESW_EEESV_NS5_IJS1U_SX_EEEEEEEEEEEvNS4_8identityENS5_IJNS4_23SM90_TMA_LOAD_MULTICASTES26_EEES24_vS25_EENS_8epilogue10collective18CollectiveEpilogueINS29_23Sm100TmaWarpSpecializedILi4ELi2ELi16ELb1ELb0EEEJNS5_IJNSA_ILi64EEESF_SG_EEENS5_IJNSM_IS2E_SC_EENSM_INS5_IJSS_S1U_EEENS5_IJSC_S2E_EEEEEEEENS_10bfloat16_tESL_S2L_SL_NS29_6fusion15FusionCallbacksIS2D_NS2M_17LinearCombinationIS2L_fS2L_fLNS_15FloatRoundStyleE2EEES2F_S2K_JEEENS4_5SM1004TMEM4LOAD26SM100_TMEM_LOAD_32dp32b16xES1H_NS1J_INS1K_ILi1ELi4ELi3EEENS1M_ILi16EEENSM_INS5_IJS1O_SS_EEENS5_IJSS_SC_EEEEEEENS4_39AutoVectorizingCopyWithAssumedAlignmentILi128EEENS4_14SM90_TMA_STOREES31_S33_S33_EEEvvEEEEvNT_6ParamsE) ;  /* 0xffffff0c02447950 */ /* 0x000fea0003c3ffff */
        .weak           $__internal_2_$__cuda_sm10x_tcgen05_guardrail_trap_unallocated_columns_being_dealloced
        .type           $__internal_2_$__cuda_sm10x_tcgen05_guardrail_trap_unallocated_columns_being_dealloced,@function
        .size           $__internal_2_$__cuda_sm10x_tcgen05_guardrail_trap_unallocated_columns_being_dealloced,(.L_x_247 - $__internal_2_$__cuda_sm10x_tcgen05_guardrail_trap_unallocated_columns_being_dealloced)
$__internal_2_$__cuda_sm10x_tcgen05_guardrail_trap_unallocated_columns_being_dealloced:
[----:B------:R-:W-:Y:S05]  /*f2f0*/  BPT.TRAP 0x1 ;  /* 0x000000040000795c */ /* 0x000fea0000300000 */
[----:B------:R-:W-:-:S04]  /*f300*/  HFMA2 R3, -RZ, RZ, 0, 0 ;  /* 0x00000000ff037431 */ /* 0x000fc800000001ff */
[----:B------:R-:W-:Y:S05]  /*f310*/  RET.REL.NODEC R2 `(_ZN7cutlass13device_kernelINS_4gemm6kernel13GemmUniversalIN4cute5tupleIJiiiiEEENS1_10collective13CollectiveMmaINS1_46MainloopSm100TmaUmmaWarpSpecializedBlockScaledILi6ELi2ELi2ENS5_IJNS4_1CILi4EEENSA_ILi1EEESC_EEEEENS5_IJNSA_ILi128EEESF_NSA_ILi256EEEEEENS5_IJNS_12float_e2m1_tENS_13float_ue8m0_tEEEENS5_IJNS5_IJlSC_lEEENS4_6LayoutINS5_IJNS5_IJNS5_IJNSA_ILi32EEESB_EEEiEEESP_NS5_IJSC_iEEEEEENS5_IJNS5_IJNS5_IJNSA_ILi16EEESB_EEEiEEENS5_IJNS5_IJNSA_ILi0EEESC_EEENSA_ILi512EEEEEENS5_IJSV_iEEEEEEEEEEESK_S12_NS4_8TiledMMAINS4_8MMA_AtomIJNS4_17SM100_MMA_MXF4_SSISI_SI_fSJ_Li128ELi128ELi32ELNS4_4UMMA5MajorE0ELS17_0ELNS16_7ScaleInE0ELS18_0EEEEEENSM_INS5_IJSC_SC_SC_EEENS5_IJSV_SV_SV_EEEEENS5_IJNS4_10UnderscoreES1E_S1E_EEEEENS5_IJNS4_13SM90_TMA_LOADES1H_EEENS5_IJNS4_14ComposedLayoutINS4_7SwizzleILi3ELi4ELi3EEENS4_18smem_ptr_flag_bitsILi4EEENSM_INS5_IJNSA_ILi8EEESG_EEENS5_IJSG_SC_EEEEEEENSM_INS5_IJNS5_IJNS5_IJSO_SC_EEENS5_IJSN_NSA_ILi2EEEEEEEEESC_NS5_IJS1U_S1U_EEEEEENS5_IJNS5_IJNS5_IJST_SX_EEESW_EEESV_NS5_IJS1U_SX_EEEEEEEEEEEvNS4_8identityENS5_IJNS4_23SM90_TMA_LOAD_MULTICASTES26_EEES24_vS25_EENS_8epilogue10collective18CollectiveEpilogueINS29_23Sm100TmaWarpSpecializedILi4ELi2ELi16ELb1ELb0EEEJNS5_IJNSA_ILi64EEESF_SG_EEENS5_IJNSM_IS2E_SC_EENSM_INS5_IJSS_S1U_EEENS5_IJSC_S2E_EEEEEEEENS_10bfloat16_tESL_S2L_SL_NS29_6fusion15FusionCallbacksIS2D_NS2M_17LinearCombinationIS2L_fS2L_fLNS_15FloatRoundStyleE2EEES2F_S2K_JEEENS4_5SM1004TMEM4LOAD26SM100_TMEM_LOAD_32dp32b16xES1H_NS1J_INS1K_ILi1ELi4ELi3EEENS1M_ILi16EEENSM_INS5_IJS1O_SS_EEENS5_IJSS_SC_EEEEEEENS4_39AutoVectorizingCopyWithAssumedAlignmentILi128EEENS4_14SM90_TMA_STOREES31_S33_S33_EEEvvEEEEvNT_6ParamsE) ;  /* 0xffffff0c02387950 */ /* 0x000fea0003c3ffff */
.L_x_246:
[----:B------:R-:W-:-:S00]  /*f320*/  BRA `(.L_x_246) ;  /* 0xfffffffc00fc7947 */ /* 0x000fc0000383ffff */
[----:B------:R-:W-:-:S00]  /*f330*/  NOP ;  /* 0x0000000000007918 */ /* 0x000fc00000000000 */
        /* <DEDUP_REMOVED lines=12> */
.L_x_247:


//--------------------- .nv.global.init           --------------------------
	.section	.nv.global.init,"aw",@progbits
.nv.global.init:
	.type		$str$29,@object
	.size		$str$29,($str$30 - $str$29)
$str$29:
        /*0000*/ 	.byte	0x28, 0x61, 0x64, 0x64, 0x72, 0x65, 0x73, 0x73, 0x20, 0x26, 0x20, 0x6d, 0x61, 0x73, 0x6b, 0x29
        /*0010*/ 	.byte	0x20, 0x3d, 0x3d, 0x20, 0x30, 0x00
	.type		$str$30,@object
	.size		$str$30,($str$26 - $str$30)
$str$30:
        /*0016*/ 	.byte	0x2f, 0x74, 0x6d, 0x70, 0x2f, 0x63, 0x75, 0x74, 0x6c, 0x61, 0x73, 0x73, 0x5f, 0x73, 0x77, 0x65
        /*0026*/ 	.byte	0x65, 0x70, 0x5f, 0x73, 0x72, 0x63, 0x2f, 0x69, 0x6e, 0x63, 0x6c, 0x75, 0x64, 0x65, 0x2f, 0x63
        /*0036*/ 	.byte	0x75, 0x74, 0x65, 0x2f, 0x70, 0x6f, 0x69, 0x6e, 0x74, 0x65, 0x72, 0x5f, 0x66, 0x6c, 0x61, 0x67
        /*0046*/ 	.byte	0x67, 0x65, 0x64, 0x2e, 0x68, 0x70, 0x70, 0x00
	.type		$str$26,@object
	.size		$str$26,($str$25 - $str$26)
$str$26:
        /*004e*/ 	.byte	0x2f, 0x74, 0x6d, 0x70, 0x2f, 0x63, 0x75, 0x74, 0x6c, 0x61, 0x73, 0x73, 0x5f, 0x73, 0x77, 0x65
        /*005e*/ 	.byte	0x65, 0x70, 0x5f, 0x73, 0x72, 0x63, 0x2f, 0x69, 0x6e, 0x63, 0x6c, 0x75, 0x64, 0x65, 0x2f, 0x63
        /*006e*/ 	.byte	0x75, 0x74, 0x65, 0x2f, 0x61, 0x74, 0x6f, 0x6d, 0x2f, 0x63, 0x6f, 0x70, 0x79, 0x5f, 0x74, 0x72
        /*007e*/ 	.byte	0x61, 0x69, 0x74, 0x73, 0x5f, 0x73, 0x6d, 0x31, 0x30, 0x30, 0x2e, 0x68, 0x70, 0x70, 0x00
	.type		$str$25,@object
	.size		$str$25,(__unnamed_1 - $str$25)
$str$25:
        /*008d*/ 	.byte	0x28, 0x28, 0x75, 0x69, 0x6e, 0x74, 0x33, 0x32, 0x5f, 0x74, 0x28, 0x74, 0x68, 0x72, 0x65, 0x61
        /*009d*/ 	.byte	0x64, 0x49, 0x64, 0x78, 0x2e, 0x78, 0x29, 0x20, 0x2f, 0x20, 0x33, 0x32, 0x29, 0x20, 0x25, 0x20
        /*00ad*/ 	.byte	0x34, 0x29, 0x20, 0x3d, 0x3d, 0x20, 0x28, 0x28, 0x28, 0x74, 0x6d, 0x65, 0x6d, 0x5f, 0x61, 0x64
        /*00bd*/ 	.byte	0x64, 0x72, 0x20, 0x3e, 0x3e, 0x20, 0x31, 0x36, 0x29, 0x20, 0x2f, 0x20, 0x33, 0x32, 0x29, 0x20
        /*00cd*/ 	.byte	0x25, 0x20, 0x34, 0x29, 0x00
	.type		__unnamed_1,@object
	.size		__unnamed_1,(__unnamed_2 - __unnamed_1)
__unnamed_1:
        /*00d2*/ 	.byte	0x61, 0x75, 0x74, 0x6f, 0x20, 0x63, 0x75, 0x74, 0x65, 0x3a, 0x3a, 0x61, 0x73, 0x5f, 0x70, 0x6f
        /* <DEDUP_REMOVED lines=24> */
        /*0262*/ 	.byte	0x43, 0x3c, 0x32, 0x30, 0x34, 0x38, 0x3e, 0x3e, 0x3e, 0x3e, 0x5d, 0x00
	.type		__unnamed_2,@object
	.size		__unnamed_2,(.L_2 - __unnamed_2)
__unnamed_2:
        /* <DEDUP_REMOVED lines=40> */
        /*04ee*/ 	.byte	0x3a, 0x3a, 0x43, 0x3c, 0x30, 0x3e, 0x3e, 0x3e, 0x3e, 0x5d, 0x00
.L_2:


//--------------------- .nv.shared._ZN7cutlass13device_kernelINS_4gemm6kernel13GemmUniversalIN4cute5tupleIJiiiiEEENS1_10collective13CollectiveMmaINS1_46MainloopSm100TmaUmmaWarpSpecializedBlockScaledILi6ELi2ELi2ENS5_IJNS4_1CILi4EEENSA_ILi1EEESC_EEEEENS5_IJNSA_ILi128EEESF_NSA_ILi256EEEEEENS5_IJNS_12float_e2m1_tENS_13float_ue8m0_tEEEENS5_IJNS5_IJlSC_lEEENS4_6LayoutINS5_IJNS5_IJNS5_IJNSA_ILi32EEESB_EEEiEEESP_NS5_IJSC_iEEEEEENS5_IJNS5_IJNS5_IJNSA_ILi16EEESB_EEEiEEENS5_IJNS5_IJNSA_ILi0EEESC_EEENSA_ILi512EEEEEENS5_IJSV_iEEEEEEEEEEESK_S12_NS4_8TiledMMAINS4_8MMA_AtomIJNS4_17SM100_MMA_MXF4_SSISI_SI_fSJ_Li128ELi128ELi32ELNS4_4UMMA5MajorE0ELS17_0ELNS16_7ScaleInE0ELS18_0EEEEEENSM_INS5_IJSC_SC_SC_EEENS5_IJSV_SV_SV_EEEEENS5_IJNS4_10UnderscoreES1E_S1E_EEEEENS5_IJNS4_13SM90_TMA_LOADES1H_EEENS5_IJNS4_14ComposedLayoutINS4_7SwizzleILi3ELi4ELi3EEENS4_18smem_ptr_flag_bitsILi4EEENSM_INS5_IJNSA_ILi8EEESG_EEENS5_IJSG_SC_EEEEEEENSM_INS5_IJNS5_IJNS5_IJSO_SC_EEENS5_IJSN_NSA_ILi2EEEEEEEEESC_NS5_IJS1U_S1U_EEEEEENS5_IJNS5_IJNS5_IJST_SX_EEESW_EEESV_NS5_IJS1U_SX_EEEEEEEEEEEvNS4_8identityENS5_IJNS4_23SM90_TMA_LOAD_MULTICASTES26_EEES24_vS25_EENS_8epilogue10collective18CollectiveEpilogueINS29_23Sm100TmaWarpSpecializedILi4ELi2ELi16ELb1ELb0EEEJNS5_IJNSA_ILi64EEESF_SG_EEENS5_IJNSM_IS2E_SC_EENSM_INS5_IJSS_S1U_EEENS5_IJSC_S2E_EEEEEEEENS_10bfloat16_tESL_S2L_SL_NS29_6fusion15FusionCallbacksIS2D_NS2M_17LinearCombinationIS2L_fS2L_fLNS_15FloatRoundStyleE2EEES2F_S2K_JEEENS4_5SM1004TMEM4LOAD26SM100_TMEM_LOAD_32dp32b16xES1H_NS1J_INS1K_ILi1ELi4ELi3EEENS1M_ILi16EEENSM_INS5_IJS1O_SS_EEENS5_IJSS_SC_EEEEEEENS4_39AutoVectorizingCopyWithAssumedAlignmentILi128EEENS4_14SM90_TMA_STOREES31_S33_S33_EEEvvEEEEvNT_6ParamsE --------------------------
	.section	.nv.shared._ZN7cutlass13device_kernelINS_4gemm6kernel13GemmUniversalIN4cute5tupleIJiiiiEEENS1_10collective13CollectiveMmaINS1_46MainloopSm100TmaUmmaWarpSpecializedBlockScaledILi6ELi2ELi2ENS5_IJNS4_1CILi4EEENSA_ILi1EEESC_EEEEENS5_IJNSA_ILi128EEESF_NSA_ILi256EEEEEENS5_IJNS_12float_e2m1_tENS_13float_ue8m0_tEEEENS5_IJNS5_IJlSC_lEEENS4_6LayoutINS5_IJNS5_IJNS5_IJNSA_ILi32EEESB_EEEiEEESP_NS5_IJSC_iEEEEEENS5_IJNS5_IJNS5_IJNSA_ILi16EEESB_EEEiEEENS5_IJNS5_IJNSA_ILi0EEESC_EEENSA_ILi512EEEEEENS5_IJSV_iEEEEEEEEEEESK_S12_NS4_8TiledMMAINS4_8MMA_AtomIJNS4_17SM100_MMA_MXF4_SSISI_SI_fSJ_Li128ELi128ELi32ELNS4_4UMMA5MajorE0ELS17_0ELNS16_7ScaleInE0ELS18_0EEEEEENSM_INS5_IJSC_SC_SC_EEENS5_IJSV_SV_SV_EEEEENS5_IJNS4_10UnderscoreES1E_S1E_EEEEENS5_IJNS4_13SM90_TMA_LOADES1H_EEENS5_IJNS4_14ComposedLayoutINS4_7SwizzleILi3ELi4ELi3EEENS4_18smem_ptr_flag_bitsILi4EEENSM_INS5_IJNSA_ILi8EEESG_EEENS5_IJSG_SC_EEEEEEENSM_INS5_IJNS5_IJNS5_IJSO_SC_EEENS5_IJSN_NSA_ILi2EEEEEEEEESC_NS5_IJS1U_S1U_EEEEEENS5_IJNS5_IJNS5_IJST_SX_EEESW_EEESV_NS5_IJS1U_SX_EEEEEEEEEEEvNS4_8identityENS5_IJNS4_23SM90_TMA_LOAD_MULTICASTES26_EEES24_vS25_EENS_8epilogue10collective18CollectiveEpilogueINS29_23Sm100TmaWarpSpecializedILi4ELi2ELi16ELb1ELb0EEEJNS5_IJNSA_ILi64EEESF_SG_EEENS5_IJNSM_IS2E_SC_EENSM_INS5_IJSS_S1U_EEENS5_IJSC_S2E_EEEEEEEENS_10bfloat16_tESL_S2L_SL_NS29_6fusion15FusionCallbacksIS2D_NS2M_17LinearCombinationIS2L_fS2L_fLNS_15FloatRoundStyleE2EEES2F_S2K_JEEENS4_5SM1004TMEM4LOAD26SM100_TMEM_LOAD_32dp32b16xES1H_NS1J_INS1K_ILi1ELi4ELi3EEENS1M_ILi16EEENSM_INS5_IJS1O_SS_EEENS5_IJSS_SC_EEEEEEENS4_39AutoVectorizingCopyWithAssumedAlignmentILi128EEENS4_14SM90_TMA_STOREES31_S33_S33_EEEvvEEEEvNT_6ParamsE,"aw",@nobits
	.sectionflags	@""
	.align	16
	.zero		1024


//--------------------- .nv.shared.reserved.0     --------------------------
	.section	.nv.shared.reserved.0,"aw",@nobits
	.weak		__nv_reservedSMEM_offset_0_alias
	.size		__nv_reservedSMEM_offset_0_alias, 0, 64
	.other		__nv_reservedSMEM_offset_0_alias,@"STO_CUDA_RESERVED_SHARED STV_DEFAULT"
__nv_reservedSMEM_offset_0_alias:
	.zero		0
.nv.shared.reserved.0:
	.zero		64
	.weak		__nv_reservedSMEM_tcgen05_partition
	.type		__nv_reservedSMEM_tcgen05_partition,@object
	.size		__nv_reservedSMEM_tcgen05_partition,(.L_0 - __nv_reservedSMEM_tcgen05_partition)
__nv_reservedSMEM_tcgen05_partition:
	.zero		32
.L_0:


//--------------------- .nv.global                --------------------------
	.section	.nv.global,"aw",@nobits
.nv.global:
	.type		_ZN40_INTERNAL_8e070e23_4_k_cu_4e5a7f18_270594cute1_E,@object
	.size		_ZN40_INTERNAL_8e070e23_4_k_cu_4e5a7f18_270594cute1_E,(_ZN40_INTERNAL_8e070e23_4_k_cu_4e5a7f18_270594cuda3std3__45__cpo6cbeginE - _ZN40_INTERNAL_8e070e23_4_k_cu_4e5a7f18_270594cute1_E)
_ZN40_INTERNAL_8e070e23_4_k_cu_4e5a7f18_270594cute1_E:
	.zero		1
	.type		_ZN40_INTERNAL_8e070e23_4_k_cu_4e5a7f18_270594cuda3std3__45__cpo6cbeginE,@object
	.size		_ZN40_INTERNAL_8e070e23_4_k_cu_4e5a7f18_270594cuda3std3__45__cpo6cbeginE,(_ZN40_INTERNAL_8e070e23_4_k_cu_4e5a7f18_270594cuda3std3__48in_placeE - _ZN40_INTERNAL_8e070e23_4_k_cu_4e5a7f18_270594cuda3std3__45__cpo6cbeginE)
_ZN40_INTERNAL_8e070e23_4_k_cu_4e5a7f18_270594cuda3std3__45__cpo6cbeginE:
	.zero		1
	.type		_ZN40_INTERNAL_8e070e23_4_k_cu_4e5a7f18_270594cuda3std3__48in_placeE,@object
	.size		_ZN40_INTERNAL_8e070e23_4_k_cu_4e5a7f18_270594cuda3std3__48in_placeE,(_ZN40_INTERNAL_8e070e23_4_k_cu_4e5a7f18_270594cuda3std6ranges3__45__cpo9iter_moveE - _ZN40_INTERNAL_8e070e23_4_k_cu_4e5a7f18_270594cuda3std3__48in_placeE)
_ZN40_INTERNAL_8e070e23_4_k_cu_4e5a7f18_270594cuda3std3__48in_placeE:
	.zero		1
	.type		_ZN40_INTERNAL_8e070e23_4_k_cu_4e5a7f18_270594cuda3std6ranges3__45__cpo9iter_moveE,@object
	.size		_ZN40_INTERNAL_8e070e23_4_k_cu_4e5a7f18_270594cuda3std6ranges3__45__cpo9iter_moveE,(_ZN40_INTERNAL_8e070e23_4_k_cu_4e5a7f18_270594cuda3std3__45__cpo5beginE - _ZN40_INTERNAL_8e070e23_4_k_cu_4e5a7f18_270594cuda3std6ranges3__45__cpo9iter_moveE)
_ZN40_INTERNAL_8e070e23_4_k_cu_4e5a7f18_270594cuda3std6ranges3__45__cpo9iter_moveE:
	.zero		1
	.type		_ZN40_INTERNAL_8e070e23_4_k_cu_4e5a7f18_270594cuda3std3__45__cpo5beginE,@object
	.size		_ZN40_INTERNAL_8e070e23_4_k_cu_4e5a7f18_270594cuda3std3__45__cpo5beginE,(_ZN40_INTERNAL_8e070e23_4_k_cu_4e5a7f18_270594cuda3std3__442_GLOBAL__N__8e070e23_4_k_cu_4e5a7f18_270596ignoreE - _ZN40_INTERNAL_8e070e23_4_k_cu_4e5a7f18_270594cuda3std3__45__cpo5beginE)
_ZN40_INTERNAL_8e070e23_4_k_cu_4e5a7f18_270594cuda3std3__45__cpo5beginE:
	.zero		1
	.type		_ZN40_INTERNAL_8e070e23_4_k_cu_4e5a7f18_270594cuda3std3__442_GLOBAL__N__8e070e23_4_k_cu_4e5a7f18_270596ignoreE,@object
	.size		_ZN40_INTERNAL_8e070e23_4_k_cu_4e5a7f18_270594cuda3std3__442_GLOBAL__N__8e070e23_4_k_cu_4e5a7f18_270596ignoreE,(_ZN40_INTERNAL_8e070e23_4_k_cu_4e5a7f18_270594cute7productE - _ZN40_INTERNAL_8e070e23_4_k_cu_4e5a7f18_270594cuda3std3__442_GLOBAL__N__8e070e23_4_k_cu_4e5a7f18_270596ignoreE)
_ZN40_INTERNAL_8e070e23_4_k_cu_4e5a7f18_270594cuda3std3__442_GLOBAL__N__8e070e23_4_k_cu_4e5a7f18_270596ignoreE:
	.zero		1
	.type		_ZN40_INTERNAL_8e070e23_4_k_cu_4e5a7f18_270594cute7productE,@object
	.size		_ZN40_INTERNAL_8e070e23_4_k_cu_4e5a7f18_270594cute7productE,(_ZN40_INTERNAL_8e070e23_4_k_cu_4e5a7f18_270594cuda3std3__45__cpo3endE - _ZN40_INTERNAL_8e070e23_4_k_cu_4e5a7f18_270594cute7productE)
_ZN40_INTERNAL_8e070e23_4_k_cu_4e5a7f18_270594cute7productE:
	.zero		1
	.type		_ZN40_INTERNAL_8e070e23_4_k_cu_4e5a7f18_270594cuda3std3__45__cpo3endE,@object
	.size		_ZN40_INTERNAL_8e070e23_4_k_cu_4e5a7f18_270594cuda3std3__45__cpo3endE,(_ZN40_INTERNAL_8e070e23_4_k_cu_4e5a7f18_270594cuda3std3__419piecewise_constructE - _ZN40_INTERNAL_8e070e23_4_k_cu_4e5a7f18_270594cuda3std3__45__cpo3endE)
_ZN40_INTERNAL_8e070e23_4_k_cu_4e5a7f18_270594cuda3std3__45__cpo3endE:
	.zero		1
	.type		_ZN40_INTERNAL_8e070e23_4_k_cu_4e5a7f18_270594cuda3std3__419piecewise_constructE,@object
	.size		_ZN40_INTERNAL_8e070e23_4_k_cu_4e5a7f18_270594cuda3std3__419piecewise_constructE,(_ZN40_INTERNAL_8e070e23_4_k_cu_4e5a7f18_270594cuda3std3__45__cpo4cendE - _ZN40_INTERNAL_8e070e23_4_k_cu_4e5a7f18_270594cuda3std3__419piecewise_constructE)
_ZN40_INTERNAL_8e070e23_4_k_cu_4e5a7f18_270594cuda3std3__419piecewise_constructE:
	.zero		1
	.type		_ZN40_INTERNAL_8e070e23_4_k_cu_4e5a7f18_270594cuda3std3__45__cpo4cendE,@object
	.size		_ZN40_INTERNAL_8e070e23_4_k_cu_4e5a7f18_270594cuda3std3__45__cpo4cendE,(_ZN40_INTERNAL_8e070e23_4_k_cu_4e5a7f18_270594cuda3std6ranges3__45__cpo4swapE - _ZN40_INTERNAL_8e070e23_4_k_cu_4e5a7f18_270594cuda3std3__45__cpo4cendE)
_ZN40_INTERNAL_8e070e23_4_k_cu_4e5a7f18_270594cuda3std3__45__cpo4cendE:
	.zero		1
	.type		_ZN40_INTERNAL_8e070e23_4_k_cu_4e5a7f18_270594cuda3std6ranges3__45__cpo4swapE,@object
	.size		_ZN40_INTERNAL_8e070e23_4_k_cu_4e5a7f18_270594cuda3std6ranges3__45__cpo4swapE,(.L_10 - _ZN40_INTERNAL_8e070e23_4_k_cu_4e5a7f18_270594cuda3std6ranges3__45__cpo4swapE)
_ZN40_INTERNAL_8e070e23_4_k_cu_4e5a7f18_270594cuda3std6ranges3__45__cpo4swapE:
	.zero		1
.L_10:


//--------------------- .nv.constant0._ZN7cutlass13device_kernelINS_4gemm6kernel13GemmUniversalIN4cute5tupleIJiiiiEEENS1_10collective13CollectiveMmaINS1_46MainloopSm100TmaUmmaWarpSpecializedBlockScaledILi6ELi2ELi2ENS5_IJNS4_1CILi4EEENSA_ILi1EEESC_EEEEENS5_IJNSA_ILi128EEESF_NSA_ILi256EEEEEENS5_IJNS_12float_e2m1_tENS_13float_ue8m0_tEEEENS5_IJNS5_IJlSC_lEEENS4_6LayoutINS5_IJNS5_IJNS5_IJNSA_ILi32EEESB_EEEiEEESP_NS5_IJSC_iEEEEEENS5_IJNS5_IJNS5_IJNSA_ILi16EEESB_EEEiEEENS5_IJNS5_IJNSA_ILi0EEESC_EEENSA_ILi512EEEEEENS5_IJSV_iEEEEEEEEEEESK_S12_NS4_8TiledMMAINS4_8MMA_AtomIJNS4_17SM100_MMA_MXF4_SSISI_SI_fSJ_Li128ELi128ELi32ELNS4_4UMMA5MajorE0ELS17_0ELNS16_7ScaleInE0ELS18_0EEEEEENSM_INS5_IJSC_SC_SC_EEENS5_IJSV_SV_SV_EEEEENS5_IJNS4_10UnderscoreES1E_S1E_EEEEENS5_IJNS4_13SM90_TMA_LOADES1H_EEENS5_IJNS4_14ComposedLayoutINS4_7SwizzleILi3ELi4ELi3EEENS4_18smem_ptr_flag_bitsILi4EEENSM_INS5_IJNSA_ILi8EEESG_EEENS5_IJSG_SC_EEEEEEENSM_INS5_IJNS5_IJNS5_IJSO_SC_EEENS5_IJSN_NSA_ILi2EEEEEEEEESC_NS5_IJS1U_S1U_EEEEEENS5_IJNS5_IJNS5_IJST_SX_EEESW_EEESV_NS5_IJS1U_SX_EEEEEEEEEEEvNS4_8identityENS5_IJNS4_23SM90_TMA_LOAD_MULTICASTES26_EEES24_vS25_EENS_8epilogue10collective18CollectiveEpilogueINS29_23Sm100TmaWarpSpecializedILi4ELi2ELi16ELb1ELb0EEEJNS5_IJNSA_ILi64EEESF_SG_EEENS5_IJNSM_IS2E_SC_EENSM_INS5_IJSS_S1U_EEENS5_IJSC_S2E_EEEEEEEENS_10bfloat16_tESL_S2L_SL_NS29_6fusion15FusionCallbacksIS2D_NS2M_17LinearCombinationIS2L_fS2L_fLNS_15FloatRoundStyleE2EEES2F_S2K_JEEENS4_5SM1004TMEM4LOAD26SM100_TMEM_LOAD_32dp32b16xES1H_NS1J_INS1K_ILi1ELi4ELi3EEENS1M_ILi16EEENSM_INS5_IJS1O_SS_EEENS5_IJSS_SC_EEEEEEENS4_39AutoVectorizingCopyWithAssumedAlignmentILi128EEENS4_14SM90_TMA_STOREES31_S33_S33_EEEvvEEEEvNT_6ParamsE --------------------------
	.section	.nv.constant0._ZN7cutlass13device_kernelINS_4gemm6kernel13GemmUniversalIN4cute5tupleIJiiiiEEENS1_10collective13CollectiveMmaINS1_46MainloopSm100TmaUmmaWarpSpecializedBlockScaledILi6ELi2ELi2ENS5_IJNS4_1CILi4EEENSA_ILi1EEESC_EEEEENS5_IJNSA_ILi128EEESF_NSA_ILi256EEEEEENS5_IJNS_12float_e2m1_tENS_13float_ue8m0_tEEEENS5_IJNS5_IJlSC_lEEENS4_6LayoutINS5_IJNS5_IJNS5_IJNSA_ILi32EEESB_EEEiEEESP_NS5_IJSC_iEEEEEENS5_IJNS5_IJNS5_IJNSA_ILi16EEESB_EEEiEEENS5_IJNS5_IJNSA_ILi0EEESC_EEENSA_ILi512EEEEEENS5_IJSV_iEEEEEEEEEEESK_S12_NS4_8TiledMMAINS4_8MMA_AtomIJNS4_17SM100_MMA_MXF4_SSISI_SI_fSJ_Li128ELi128ELi32ELNS4_4UMMA5MajorE0ELS17_0ELNS16_7ScaleInE0ELS18_0EEEEEENSM_INS5_IJSC_SC_SC_EEENS5_IJSV_SV_SV_EEEEENS5_IJNS4_10UnderscoreES1E_S1E_EEEEENS5_IJNS4_13SM90_TMA_LOADES1H_EEENS5_IJNS4_14ComposedLayoutINS4_7SwizzleILi3ELi4ELi3EEENS4_18smem_ptr_flag_bitsILi4EEENSM_INS5_IJNSA_ILi8EEESG_EEENS5_IJSG_SC_EEEEEEENSM_INS5_IJNS5_IJNS5_IJSO_SC_EEENS5_IJSN_NSA_ILi2EEEEEEEEESC_NS5_IJS1U_S1U_EEEEEENS5_IJNS5_IJNS5_IJST_SX_EEESW_EEESV_NS5_IJS1U_SX_EEEEEEEEEEEvNS4_8identityENS5_IJNS4_23SM90_TMA_LOAD_MULTICASTES26_EEES24_vS25_EENS_8epilogue10collective18CollectiveEpilogueINS29_23Sm100TmaWarpSpecializedILi4ELi2ELi16ELb1ELb0EEEJNS5_IJNSA_ILi64EEESF_SG_EEENS5_IJNSM_IS2E_SC_EENSM_INS5_IJSS_S1U_EEENS5_IJSC_S2E_EEEEEEEENS_10bfloat16_tESL_S2L_SL_NS29_6fusion15FusionCallbacksIS2D_NS2M_17LinearCombinationIS2L_fS2L_fLNS_15FloatRoundStyleE2EEES2F_S2K_JEEENS4_5SM1004TMEM4LOAD26SM100_TMEM_LOAD_32dp32b16xES1H_NS1J_INS1K_ILi1ELi4ELi3EEENS1M_ILi16EEENSM_INS5_IJS1O_SS_EEENS5_IJSS_SC_EEEEEEENS4_39AutoVectorizingCopyWithAssumedAlignmentILi128EEENS4_14SM90_TMA_STOREES31_S33_S33_EEEvvEEEEvNT_6ParamsE,"a",@progbits
	.sectionflags	@""
	.align	4
.nv.constant0._ZN7cutlass13device_kernelINS_4gemm6kernel13GemmUniversalIN4cute5tupleIJiiiiEEENS1_10collective13CollectiveMmaINS1_46MainloopSm100TmaUmmaWarpSpecializedBlockScaledILi6ELi2ELi2ENS5_IJNS4_1CILi4EEENSA_ILi1EEESC_EEEEENS5_IJNSA_ILi128EEESF_NSA_ILi256EEEEEENS5_IJNS_12float_e2m1_tENS_13float_ue8m0_tEEEENS5_IJNS5_IJlSC_lEEENS4_6LayoutINS5_IJNS5_IJNS5_IJNSA_ILi32EEESB_EEEiEEESP_NS5_IJSC_iEEEEEENS5_IJNS5_IJNS5_IJNSA_ILi16EEESB_EEEiEEENS5_IJNS5_IJNSA_ILi0EEESC_EEENSA_ILi512EEEEEENS5_IJSV_iEEEEEEEEEEESK_S12_NS4_8TiledMMAINS4_8MMA_AtomIJNS4_17SM100_MMA_MXF4_SSISI_SI_fSJ_Li128ELi128ELi32ELNS4_4UMMA5MajorE0ELS17_0ELNS16_7ScaleInE0ELS18_0EEEEEENSM_INS5_IJSC_SC_SC_EEENS5_IJSV_SV_SV_EEEEENS5_IJNS4_10UnderscoreES1E_S1E_EEEEENS5_IJNS4_13SM90_TMA_LOADES1H_EEENS5_IJNS4_14ComposedLayoutINS4_7SwizzleILi3ELi4ELi3EEENS4_18smem_ptr_flag_bitsILi4EEENSM_INS5_IJNSA_ILi8EEESG_EEENS5_IJSG_SC_EEEEEEENSM_INS5_IJNS5_IJNS5_IJSO_SC_EEENS5_IJSN_NSA_ILi2EEEEEEEEESC_NS5_IJS1U_S1U_EEEEEENS5_IJNS5_IJNS5_IJST_SX_EEESW_EEESV_NS5_IJS1U_SX_EEEEEEEEEEEvNS4_8identityENS5_IJNS4_23SM90_TMA_LOAD_MULTICASTES26_EEES24_vS25_EENS_8epilogue10collective18CollectiveEpilogueINS29_23Sm100TmaWarpSpecializedILi4ELi2ELi16ELb1ELb0EEEJNS5_IJNSA_ILi64EEESF_SG_EEENS5_IJNSM_IS2E_SC_EENSM_INS5_IJSS_S1U_EEENS5_IJSC_S2E_EEEEEEEENS_10bfloat16_tESL_S2L_SL_NS29_6fusion15FusionCallbacksIS2D_NS2M_17LinearCombinationIS2L_fS2L_fLNS_15FloatRoundStyleE2EEES2F_S2K_JEEENS4_5SM1004TMEM4LOAD26SM100_TMEM_LOAD_32dp32b16xES1H_NS1J_INS1K_ILi1ELi4ELi3EEENS1M_ILi16EEENSM_INS5_IJS1O_SS_EEENS5_IJSS_SC_EEEEEEENS4_39AutoVectorizingCopyWithAssumedAlignmentILi128EEENS4_14SM90_TMA_STOREES31_S33_S33_EEEvvEEEEvNT_6ParamsE:
	.zero		3968


//--------------------- SYMBOLS --------------------------

	.type		.nv.reservedSmem.offset0,@object
	.size		.nv.reservedSmem.offset0,0x4
	.type		.nv.reservedSmem.cap,@object
	.size		.nv.reservedSmem.cap,0x4
	.type		__assertfail,@function
